// auto-generated by cutlass_sweep.epilogue — config: {"arch": "sm_90", "cluster_m": 2, "cluster_n": 1, "dtype": "bf16", "fusion": "silu", "tile_k": 64, "tile_m": 256, "tile_n": 64}
#include "cutlass/cutlass.h"
#include "cutlass/gemm/collective/collective_builder.hpp"
#include "cutlass/gemm/device/gemm_universal_adapter.h"
#include "cutlass/gemm/kernel/gemm_universal.hpp"
#include "cutlass/epilogue/collective/collective_builder.hpp"
#include "cutlass/epilogue/fusion/operations.hpp"
#include "cutlass/epilogue/thread/activation.h"

using Elem = cutlass::bfloat16_t;
using Acc  = float;
using TileShape    = cute::Shape<cute::_256, cute::_64, cute::_64>;
using ClusterShape = cute::Shape<cute::_2, cute::_1, cute::_1>;
using FusionOp     = cutlass::epilogue::fusion::LinCombEltAct<cutlass::epilogue::thread::SiLu, Elem, Acc>;

using CollectiveEpilogue = typename cutlass::epilogue::collective::CollectiveBuilder<
    cutlass::arch::Sm90, cutlass::arch::OpClassTensorOp,
    TileShape, ClusterShape,
    cutlass::epilogue::collective::EpilogueTileAuto,
    Acc, Acc,
    Elem, cutlass::layout::RowMajor, 128 / cutlass::sizeof_bits<Elem>::value,
    Elem, cutlass::layout::RowMajor, 128 / cutlass::sizeof_bits<Elem>::value,
    cutlass::epilogue::TmaWarpSpecializedCooperative,
    FusionOp
  >::CollectiveOp;

using CollectiveMainloop = typename cutlass::gemm::collective::CollectiveBuilder<
    cutlass::arch::Sm90, cutlass::arch::OpClassTensorOp,
    Elem, cutlass::layout::RowMajor, 128 / cutlass::sizeof_bits<Elem>::value,
    Elem, cutlass::layout::ColumnMajor, 128 / cutlass::sizeof_bits<Elem>::value,
    Acc,
    TileShape, ClusterShape,
    cutlass::gemm::collective::StageCountAutoCarveout<
        static_cast<int>(sizeof(typename CollectiveEpilogue::SharedStorage))>,
    cutlass::gemm::KernelTmaWarpSpecializedCooperative
  >::CollectiveOp;

using GemmKernel = cutlass::gemm::kernel::GemmUniversal<
    cute::Shape<int,int,int,int>, CollectiveMainloop, CollectiveEpilogue>;
using Gemm = cutlass::gemm::device::GemmUniversalAdapter<GemmKernel>;

auto* _anchor = &cutlass::device_kernel<GemmKernel>;


// ===== COMPILED SASS (sm_90a) =====

	.target	sm_90a

	.elftype	@"ET_EXEC"


//--------------------- .note.nv.tkinfo           --------------------------
	.section	.note.nv.tkinfo,"",@"SHT_NOTE"
	.sectionflags	@"SHF_NOTE_NV_TKINFO"
	.tkinfo
        /*0018*/ 	.word	0x00000002
        /*0030*/ 	.string	""
        /*0030*/ 	.string	"ptxas"
        /*0030*/ 	.string	"Cuda compilation tools, release 13.0, V13.0.88"
        /*0030*/ 	.string	"Build cuda_13.0.r13.0/compiler.36424714_0"
        /*0030*/ 	.string	"-arch sm_90a -m 64 "



//--------------------- .note.nv.cuinfo           --------------------------
	.section	.note.nv.cuinfo,"",@"SHT_NOTE"
	.sectionflags	@"SHF_NOTE_NV_CUINFO"
        /*0018*/ 	.short	0x0002
        /*001a*/ 	.short	0x005a
        /*001c*/ 	.short	0x0082
	.zero		2


//--------------------- .nv.info                  --------------------------
	.section	.nv.info,"",@"SHT_CUDA_INFO"
	.align	4


	//----- nvinfo : EIATTR_REGCOUNT
	.align		4
        /*0000*/ 	.byte	0x04, 0x2f
        /*0002*/ 	.short	(.L_18 - .L_17)
	.align		4
.L_17:
        /*0004*/ 	.word	index@(_ZN7cutlass13device_kernelINS_4gemm6kernel13GemmUniversalIN4cute5tupleIJiiiiEEENS1_10collective13CollectiveMmaINS1_34MainloopSm90TmaGmmaWarpSpecializedILi4ENS5_IJNS4_1CILi2EEENSA_ILi1EEESC_EEENS1_35KernelTmaWarpSpecializedCooperativeEEENS5_IJNSA_ILi256EEENSA_ILi64EEESH_EEENS_10bfloat16_tENS5_IJlSC_lEEESJ_SK_NS4_8TiledMMAINS4_8MMA_AtomIJNS4_4SM904GMMA27MMA_64x64x16_F32BF16BF16_SSILNSO_5MajorE0ELSQ_0ELNSO_7ScaleInE1ELSR_1EEEEEENS4_6LayoutISD_NS5_IJSC_NSA_ILi0EEESV_EEEEENS5_IJNS4_10UnderscoreESY_SY_EEEEENS4_13SM90_TMA_LOADENS4_14ComposedLayoutINS4_7SwizzleILi3ELi4ELi3EEENS4_18smem_ptr_flag_bitsILi16EEENSU_INS5_IJNSA_ILi8EEESH_EEENS5_IJSH_SC_EEEEEEEvNS4_8identityENS4_23SM90_TMA_LOAD_MULTICASTES1B_vS1C_EENS_8epilogue10collective18CollectiveEpilogueINS1F_22Sm90TmaWarpSpecializedILi4ELi2ELi16ELb1ELb0EEEJSI_NS5_IJNSA_ILi128EEENSA_ILi32EEEEEESJ_SK_SJ_SK_NS1F_6fusion15FusionCallbacksIS1J_NS1N_13LinCombEltActINS1F_6thread4SiLuESJ_fSJ_fLNS_15FloatRoundStyleE2EEESI_S1M_JEEES11_NS12_INS13_ILi2ELi4ELi3EEES16_NSU_INS5_IJS17_S1L_EEENS5_IJS1L_SC_EEEEEEENS4_17SM75_U32x4_LDSM_NENS4_14SM90_TMA_STOREES1Z_NS4_17SM90_U32x4_STSM_NENS4_9Copy_AtomIJS22_NS_6half_tEEEEvEEEvvEEEEvNT_6ParamsE)
        /*0008*/ 	.word	0x000000a8


	//----- nvinfo : EIATTR_FRAME_SIZE
	.align		4
.L_18:
        /*000c*/ 	.byte	0x04, 0x11
        /*000e*/ 	.short	(.L_20 - .L_19)
	.align		4
.L_19:
        /*0010*/ 	.word	index@($__internal_0_$__cuda_sm20_rcp_rn_f32_slowpath)
        /*0014*/ 	.word	0x00000000


	//----- nvinfo : EIATTR_FRAME_SIZE
	.align		4
.L_20:
        /*0018*/ 	.byte	0x04, 0x11
        /*001a*/ 	.short	(.L_22 - .L_21)
	.align		4
.L_21:
        /*001c*/ 	.word	index@(_ZN7cutlass13device_kernelINS_4gemm6kernel13GemmUniversalIN4cute5tupleIJiiiiEEENS1_10collective13CollectiveMmaINS1_34MainloopSm90TmaGmmaWarpSpecializedILi4ENS5_IJNS4_1CILi2EEENSA_ILi1EEESC_EEENS1_35KernelTmaWarpSpecializedCooperativeEEENS5_IJNSA_ILi256EEENSA_ILi64EEESH_EEENS_10bfloat16_tENS5_IJlSC_lEEESJ_SK_NS4_8TiledMMAINS4_8MMA_AtomIJNS4_4SM904GMMA27MMA_64x64x16_F32BF16BF16_SSILNSO_5MajorE0ELSQ_0ELNSO_7ScaleInE1ELSR_1EEEEEENS4_6LayoutISD_NS5_IJSC_NSA_ILi0EEESV_EEEEENS5_IJNS4_10UnderscoreESY_SY_EEEEENS4_13SM90_TMA_LOADENS4_14ComposedLayoutINS4_7SwizzleILi3ELi4ELi3EEENS4_18smem_ptr_flag_bitsILi16EEENSU_INS5_IJNSA_ILi8EEESH_EEENS5_IJSH_SC_EEEEEEEvNS4_8identityENS4_23SM90_TMA_LOAD_MULTICASTES1B_vS1C_EENS_8epilogue10collective18CollectiveEpilogueINS1F_22Sm90TmaWarpSpecializedILi4ELi2ELi16ELb1ELb0EEEJSI_NS5_IJNSA_ILi128EEENSA_ILi32EEEEEESJ_SK_SJ_SK_NS1F_6fusion15FusionCallbacksIS1J_NS1N_13LinCombEltActINS1F_6thread4SiLuESJ_fSJ_fLNS_15FloatRoundStyleE2EEESI_S1M_JEEES11_NS12_INS13_ILi2ELi4ELi3EEES16_NSU_INS5_IJS17_S1L_EEENS5_IJS1L_SC_EEEEEEENS4_17SM75_U32x4_LDSM_NENS4_14SM90_TMA_STOREES1Z_NS4_17SM90_U32x4_STSM_NENS4_9Copy_AtomIJS22_NS_6half_tEEEEvEEEvvEEEEvNT_6ParamsE)
        /*0020*/ 	.word	0x00000000


	//----- nvinfo : EIATTR_MIN_STACK_SIZE
	.align		4
.L_22:
        /*0024*/ 	.byte	0x04, 0x12
        /*0026*/ 	.short	(.L_24 - .L_23)
	.align		4
.L_23:
        /*0028*/ 	.word	index@(_ZN7cutlass13device_kernelINS_4gemm6kernel13GemmUniversalIN4cute5tupleIJiiiiEEENS1_10collective13CollectiveMmaINS1_34MainloopSm90TmaGmmaWarpSpecializedILi4ENS5_IJNS4_1CILi2EEENSA_ILi1EEESC_EEENS1_35KernelTmaWarpSpecializedCooperativeEEENS5_IJNSA_ILi256EEENSA_ILi64EEESH_EEENS_10bfloat16_tENS5_IJlSC_lEEESJ_SK_NS4_8TiledMMAINS4_8MMA_AtomIJNS4_4SM904GMMA27MMA_64x64x16_F32BF16BF16_SSILNSO_5MajorE0ELSQ_0ELNSO_7ScaleInE1ELSR_1EEEEEENS4_6LayoutISD_NS5_IJSC_NSA_ILi0EEESV_EEEEENS5_IJNS4_10UnderscoreESY_SY_EEEEENS4_13SM90_TMA_LOADENS4_14ComposedLayoutINS4_7SwizzleILi3ELi4ELi3EEENS4_18smem_ptr_flag_bitsILi16EEENSU_INS5_IJNSA_ILi8EEESH_EEENS5_IJSH_SC_EEEEEEEvNS4_8identityENS4_23SM90_TMA_LOAD_MULTICASTES1B_vS1C_EENS_8epilogue10collective18CollectiveEpilogueINS1F_22Sm90TmaWarpSpecializedILi4ELi2ELi16ELb1ELb0EEEJSI_NS5_IJNSA_ILi128EEENSA_ILi32EEEEEESJ_SK_SJ_SK_NS1F_6fusion15FusionCallbacksIS1J_NS1N_13LinCombEltActINS1F_6thread4SiLuESJ_fSJ_fLNS_15FloatRoundStyleE2EEESI_S1M_JEEES11_NS12_INS13_ILi2ELi4ELi3EEES16_NSU_INS5_IJS17_S1L_EEENS5_IJS1L_SC_EEEEEEENS4_17SM75_U32x4_LDSM_NENS4_14SM90_TMA_STOREES1Z_NS4_17SM90_U32x4_STSM_NENS4_9Copy_AtomIJS22_NS_6half_tEEEEvEEEvvEEEEvNT_6ParamsE)
        /*002c*/ 	.word	0x00000000
.L_24:


//--------------------- .nv.compat                --------------------------
	.section	.nv.compat,"",@"SHT_CUDA_COMPAT_INFO"
	.align	4
        /*0000*/ 	.byte	0x02, 0x09, 0x01, 0x00, 0x02, 0x02, 0x04, 0x00, 0x02, 0x05, 0x05, 0x00, 0x03, 0x07, 0x01, 0x01
        /*0010*/ 	.byte	0x02, 0x03, 0x01, 0x00, 0x02, 0x06, 0x01, 0x00, 0x04, 0x0b, 0x08, 0x00, 0x00, 0x00, 0x00, 0x00
        /*0020*/ 	.byte	0x00, 0x00, 0x00, 0x00


//--------------------- .nv.info._ZN7cutlass13device_kernelINS_4gemm6kernel13GemmUniversalIN4cute5tupleIJiiiiEEENS1_10collective13CollectiveMmaINS1_34MainloopSm90TmaGmmaWarpSpecializedILi4ENS5_IJNS4_1CILi2EEENSA_ILi1EEESC_EEENS1_35KernelTmaWarpSpecializedCooperativeEEENS5_IJNSA_ILi256EEENSA_ILi64EEESH_EEENS_10bfloat16_tENS5_IJlSC_lEEESJ_SK_NS4_8TiledMMAINS4_8MMA_AtomIJNS4_4SM904GMMA27MMA_64x64x16_F32BF16BF16_SSILNSO_5MajorE0ELSQ_0ELNSO_7ScaleInE1ELSR_1EEEEEENS4_6LayoutISD_NS5_IJSC_NSA_ILi0EEESV_EEEEENS5_IJNS4_10UnderscoreESY_SY_EEEEENS4_13SM90_TMA_LOADENS4_14ComposedLayoutINS4_7SwizzleILi3ELi4ELi3EEENS4_18smem_ptr_flag_bitsILi16EEENSU_INS5_IJNSA_ILi8EEESH_EEENS5_IJSH_SC_EEEEEEEvNS4_8identityENS4_23SM90_TMA_LOAD_MULTICASTES1B_vS1C_EENS_8epilogue10collective18CollectiveEpilogueINS1F_22Sm90TmaWarpSpecializedILi4ELi2ELi16ELb1ELb0EEEJSI_NS5_IJNSA_ILi128EEENSA_ILi32EEEEEESJ_SK_SJ_SK_NS1F_6fusion15FusionCallbacksIS1J_NS1N_13LinCombEltActINS1F_6thread4SiLuESJ_fSJ_fLNS_15FloatRoundStyleE2EEESI_S1M_JEEES11_NS12_INS13_ILi2ELi4ELi3EEES16_NSU_INS5_IJS17_S1L_EEENS5_IJS1L_SC_EEEEEEENS4_17SM75_U32x4_LDSM_NENS4_14SM90_TMA_STOREES1Z_NS4_17SM90_U32x4_STSM_NENS4_9Copy_AtomIJS22_NS_6half_tEEEEvEEEvvEEEEvNT_6ParamsE --------------------------
	.section	.nv.info._ZN7cutlass13device_kernelINS_4gemm6kernel13GemmUniversalIN4cute5tupleIJiiiiEEENS1_10collective13CollectiveMmaINS1_34MainloopSm90TmaGmmaWarpSpecializedILi4ENS5_IJNS4_1CILi2EEENSA_ILi1EEESC_EEENS1_35KernelTmaWarpSpecializedCooperativeEEENS5_IJNSA_ILi256EEENSA_ILi64EEESH_EEENS_10bfloat16_tENS5_IJlSC_lEEESJ_SK_NS4_8TiledMMAINS4_8MMA_AtomIJNS4_4SM904GMMA27MMA_64x64x16_F32BF16BF16_SSILNSO_5MajorE0ELSQ_0ELNSO_7ScaleInE1ELSR_1EEEEEENS4_6LayoutISD_NS5_IJSC_NSA_ILi0EEESV_EEEEENS5_IJNS4_10UnderscoreESY_SY_EEEEENS4_13SM90_TMA_LOADENS4_14ComposedLayoutINS4_7SwizzleILi3ELi4ELi3EEENS4_18smem_ptr_flag_bitsILi16EEENSU_INS5_IJNSA_ILi8EEESH_EEENS5_IJSH_SC_EEEEEEEvNS4_8identityENS4_23SM90_TMA_LOAD_MULTICASTES1B_vS1C_EENS_8epilogue10collective18CollectiveEpilogueINS1F_22Sm90TmaWarpSpecializedILi4ELi2ELi16ELb1ELb0EEEJSI_NS5_IJNSA_ILi128EEENSA_ILi32EEEEEESJ_SK_SJ_SK_NS1F_6fusion15FusionCallbacksIS1J_NS1N_13LinCombEltActINS1F_6thread4SiLuESJ_fSJ_fLNS_15FloatRoundStyleE2EEESI_S1M_JEEES11_NS12_INS13_ILi2ELi4ELi3EEES16_NSU_INS5_IJS17_S1L_EEENS5_IJS1L_SC_EEEEEEENS4_17SM75_U32x4_LDSM_NENS4_14SM90_TMA_STOREES1Z_NS4_17SM90_U32x4_STSM_NENS4_9Copy_AtomIJS22_NS_6half_tEEEEvEEEvvEEEEvNT_6ParamsE,"",@"SHT_CUDA_INFO"
	.sectionflags	@""
	.align	4


	//----- nvinfo : EIATTR_CUDA_API_VERSION
	.align		4
        /*0000*/ 	.byte	0x04, 0x37
        /*0002*/ 	.short	(.L_26 - .L_25)
.L_25:
        /*0004*/ 	.word	0x00000082


	//----- nvinfo : EIATTR_KPARAM_INFO
	.align		4
.L_26:
        /*0008*/ 	.byte	0x04, 0x17
        /*000a*/ 	.short	(.L_28 - .L_27)
.L_27:
        /*000c*/ 	.word	0x00000000
        /*0010*/ 	.short	0x0000
        /*0012*/ 	.short	0x0070
        /*0014*/ 	.byte	0x00, 0xf0, 0x01, 0x1c


	//----- nvinfo : EIATTR_SPARSE_MMA_MASK
	.align		4
.L_28:
        /*0018*/ 	.byte	0x03, 0x50
        /*001a*/ 	.short	0x0000


	//----- nvinfo : EIATTR_MAXREG_COUNT
	.align		4
        /*001c*/ 	.byte	0x03, 0x1b
        /*001e*/ 	.short	0x00a8


	//----- nvinfo : EIATTR_NUM_BARRIERS
	.align		4
        /*0020*/ 	.byte	0x02, 0x4c
        /*0022*/ 	.byte	0x02
	.zero		1


	//----- nvinfo : EIATTR_EXTERNS
	.align		4
        /*0024*/ 	.byte	0x04, 0x0f
        /*0026*/ 	.short	(.L_30 - .L_29)


	//   ....[0]....
	.align		4
.L_29:
        /*0028*/ 	.word	index@(__assertfail)


	//----- nvinfo : EIATTR_MERCURY_ISA_VERSION
	.align		4
.L_30:
        /*002c*/ 	.byte	0x03, 0x5f
        /*002e*/ 	.short	0x0101


	//----- nvinfo : EIATTR_INT_WARP_WIDE_INSTR_OFFSETS
	.align		4
        /*0030*/ 	.byte	0x04, 0x31
        /*0032*/ 	.short	(.L_32 - .L_31)


	//   ....[0]....
.L_31:
        /*0034*/ 	.word	0x000009f0


	//   ....[1]....
        /*0038*/ 	.word	0x00000a30


	//   ....[2]....
        /*003c*/ 	.word	0x00000b40


	//   ....[3]....
        /*0040*/ 	.word	0x00002410


	//----- nvinfo : EIATTR_COOP_GROUP_MASK_REGIDS
	.align		4
.L_32:
        /*0044*/ 	.byte	0x04, 0x29
        /*0046*/ 	.short	(.L_34 - .L_33)


	//   ....[0]....
.L_33:
        /*0048*/ 	.word	0xffffffff


	//   ....[1]....
        /*004c*/ 	.word	0xffffffff


	//   ....[2]....
        /*0050*/ 	.word	0xffffffff


	//   ....[3]....
        /*0054*/ 	.word	0xffffffff


	//   ....[4]....
        /*0058*/ 	.word	0xffffffff


	//   ....[5]....
        /*005c*/ 	.word	0xffffffff


	//   ....[6]....
        /*0060*/ 	.word	0xffffffff


	//----- nvinfo : EIATTR_COOP_GROUP_INSTR_OFFSETS
	.align		4
.L_34:
        /*0064*/ 	.byte	0x04, 0x28
        /*0066*/ 	.short	(.L_36 - .L_35)


	//   ....[0]....
.L_35:
        /*0068*/ 	.word	0x00000070


	//   ....[1]....
        /*006c*/ 	.word	0x00000080


	//   ....[2]....
        /*0070*/ 	.word	0x00000440


	//   ....[3]....
        /*0074*/ 	.word	0x000005d0


	//   ....[4]....
        /*0078*/ 	.word	0x00000800


	//   ....[5]....
        /*007c*/ 	.word	0x00000c80


	//   ....[6]....
        /*0080*/ 	.word	0x00001710


	//----- nvinfo : EIATTR_REG_RECONFIG
	.align		4
.L_36:
        /*0084*/ 	.byte	0x01, 0x54
	.zero		2


	//----- nvinfo : EIATTR_SYSCALL_OFFSETS
	.align		4
        /*0088*/ 	.byte	0x04, 0x46
        /*008a*/ 	.short	(.L_38 - .L_37)


	//   ....[0]....
.L_37:
        /*008c*/ 	.word	0x000018d0


	//   ....[1]....
        /*0090*/ 	.word	0x00002640


	//   ....[2]....
        /*0094*/ 	.word	0x00002730


	//----- nvinfo : EIATTR_MBARRIER_INSTR_OFFSETS
	.align		4
.L_38:
        /*0098*/ 	.byte	0x04, 0x39
        /*009a*/ 	.short	(.L_40 - .L_39)


	//   ....[0]....
.L_39:
        /*009c*/ 	.word	0x00000540
        /*00a0*/ 	.word	0x000000ff
        /*00a4*/ 	.word	0x00000000
        /*00a8*/ 	.short	0x0100
        /*00aa*/ 	.byte	0x08
	.zero		1


	//   ....[1]....
        /*00ac*/ 	.word	0x00000550
        /*00b0*/ 	.word	0x000000ff
        /*00b4*/ 	.word	0x00000020
        /*00b8*/ 	.short	0x0100
        /*00ba*/ 	.byte	0x08
	.zero		1


	//   ....[2]....
        /*00bc*/ 	.word	0x00000560
        /*00c0*/ 	.word	0x000000ff
        /*00c4*/ 	.word	0x00000008
        /*00c8*/ 	.short	0x0100
        /*00ca*/ 	.byte	0x08
	.zero		1


	//   ....[3]....
        /*00cc*/ 	.word	0x00000570
        /*00d0*/ 	.word	0x000000ff
        /*00d4*/ 	.word	0x00000028
        /*00d8*/ 	.short	0x0100
        /*00da*/ 	.byte	0x08
	.zero		1


	//   ....[4]....
        /*00dc*/ 	.word	0x00000580
        /*00e0*/ 	.word	0x000000ff
        /*00e4*/ 	.word	0x00000010
        /*00e8*/ 	.short	0x0100
        /*00ea*/ 	.byte	0x08
	.zero		1


	//   ....[5]....
        /*00ec*/ 	.word	0x00000590
        /*00f0*/ 	.word	0x000000ff
        /*00f4*/ 	.word	0x00000030
        /*00f8*/ 	.short	0x0100
        /*00fa*/ 	.byte	0x08
	.zero		1


	//   ....[6]....
        /*00fc*/ 	.word	0x000005a0
        /*0100*/ 	.word	0x000000ff
        /*0104*/ 	.word	0x00000018
        /*0108*/ 	.short	0x0100
        /*010a*/ 	.byte	0x08
	.zero		1


	//   ....[7]....
        /*010c*/ 	.word	0x000005b0
        /*0110*/ 	.word	0x000000ff
        /*0114*/ 	.word	0x00000038
        /*0118*/ 	.short	0x0100
        /*011a*/ 	.byte	0x08
	.zero		1


	//   ....[8]....
        /*011c*/ 	.word	0x00000710
        /*0120*/ 	.word	0x000000ff
        /*0124*/ 	.word	0x00000040
        /*0128*/ 	.short	0x0100
        /*012a*/ 	.byte	0x08
	.zero		1


	//   ....[9]....
        /*012c*/ 	.word	0x00000720
        /*0130*/ 	.word	0x000000ff
        /*0134*/ 	.word	0x00000060
        /*0138*/ 	.short	0x0100
        /*013a*/ 	.byte	0x08
	.zero		1


	//   ....[10]....
        /*013c*/ 	.word	0x00000730
        /*0140*/ 	.word	0x000000ff
        /*0144*/ 	.word	0x00000048
        /*0148*/ 	.short	0x0100
        /*014a*/ 	.byte	0x08
	.zero		1


	//   ....[11]....
        /*014c*/ 	.word	0x00000740
        /*0150*/ 	.word	0x000000ff
        /*0154*/ 	.word	0x00000068
        /*0158*/ 	.short	0x0100
        /*015a*/ 	.byte	0x08
	.zero		1


	//   ....[12]....
        /*015c*/ 	.word	0x00000750
        /*0160*/ 	.word	0x000000ff
        /*0164*/ 	.word	0x00000050
        /*0168*/ 	.short	0x0100
        /*016a*/ 	.byte	0x08
	.zero		1


	//   ....[13]....
        /*016c*/ 	.word	0x00000760
        /*0170*/ 	.word	0x000000ff
        /*0174*/ 	.word	0x00000070
        /*0178*/ 	.short	0x0100
        /*017a*/ 	.byte	0x08
	.zero		1


	//   ....[14]....
        /*017c*/ 	.word	0x00000770
        /*0180*/ 	.word	0x000000ff
        /*0184*/ 	.word	0x00000058
        /*0188*/ 	.short	0x0100
        /*018a*/ 	.byte	0x08
	.zero		1


	//   ....[15]....
        /*018c*/ 	.word	0x00000780
        /*0190*/ 	.word	0x000000ff
        /*0194*/ 	.word	0x00000078
        /*0198*/ 	.short	0x0100
        /*019a*/ 	.byte	0x08
	.zero		1


	//   ....[16]....
        /*019c*/ 	.word	0x00000bb0
        /*01a0*/ 	.word	0x000000ff
        /*01a4*/ 	.word	0x00000080
        /*01a8*/ 	.short	0x0100
        /*01aa*/ 	.byte	0x06
	.zero		1


	//   ....[17]....
        /*01ac*/ 	.word	0x00000c30
        /*01b0*/ 	.word	0x000000ff
        /*01b4*/ 	.word	0x00000088
        /*01b8*/ 	.short	0x0100
        /*01ba*/ 	.byte	0x06
	.zero		1


	//   ....[18]....
        /*01bc*/ 	.word	0x00001950
        /*01c0*/ 	.word	0x00000003
        /*01c4*/ 	.word	0x00000000
        /*01c8*/ 	.short	0x010a
        /*01ca*/ 	.byte	0x3f
	.zero		1


	//   ....[19]....
        /*01cc*/ 	.word	0x00001990
        /*01d0*/ 	.word	0x00000003
        /*01d4*/ 	.word	0x00000000
        /*01d8*/ 	.short	0x010a
        /*01da*/ 	.byte	0x3f
	.zero		1


	//   ....[20]....
        /*01dc*/ 	.word	0x00001e80
        /*01e0*/ 	.word	0x000000ff
        /*01e4*/ 	.word	0x00000000
        /*01e8*/ 	.short	0x010a
        /*01ea*/ 	.byte	0x07
	.zero		1


	//   ....[21]....
        /*01ec*/ 	.word	0x00001ec0
        /*01f0*/ 	.word	0x000000ff
        /*01f4*/ 	.word	0x00000000
        /*01f8*/ 	.short	0x010a
        /*01fa*/ 	.byte	0x07
	.zero		1


	//   ....[22]....
        /*01fc*/ 	.word	0x000022a0
        /*0200*/ 	.word	0x00000004
        /*0204*/ 	.word	0x00000000
        /*0208*/ 	.short	0x0101
        /*020a*/ 	.byte	0x3f
	.zero		1


	//   ....[23]....
        /*020c*/ 	.word	0x00002490
        /*0210*/ 	.word	0x00000000
        /*0214*/ 	.word	0x00000000
        /*0218*/ 	.short	0x0101
        /*021a*/ 	.byte	0x3f
	.zero		1


	//   ....[24]....
        /*021c*/ 	.word	0x00002bf0
        /*0220*/ 	.word	0x000000ff
        /*0224*/ 	.word	0x00000040
        /*0228*/ 	.short	0x010a
        /*022a*/ 	.byte	0x34
	.zero		1


	//   ....[25]....
        /*022c*/ 	.word	0x00004c50
        /*0230*/ 	.word	0x000000ff
        /*0234*/ 	.word	0x00000000
        /*0238*/ 	.short	0x0101
        /*023a*/ 	.byte	0x04
	.zero		1


	//   ....[26]....
        /*023c*/ 	.word	0x00004d20
        /*0240*/ 	.word	0x00000000
        /*0244*/ 	.word	0x00000040
        /*0248*/ 	.short	0x010a
        /*024a*/ 	.byte	0x3f
	.zero		1


	//   ....[27]....
        /*024c*/ 	.word	0x00006b70
        /*0250*/ 	.word	0x000000ff
        /*0254*/ 	.word	0x00000000
        /*0258*/ 	.short	0x0101
        /*025a*/ 	.byte	0x04
	.zero		1


	//   ....[28]....
        /*025c*/ 	.word	0x00006c60
        /*0260*/ 	.word	0x00000000
        /*0264*/ 	.word	0x00000040
        /*0268*/ 	.short	0x010a
        /*026a*/ 	.byte	0x3f
	.zero		1


	//   ....[29]....
        /*026c*/ 	.word	0x00008ae0
        /*0270*/ 	.word	0x000000ff
        /*0274*/ 	.word	0x00000000
        /*0278*/ 	.short	0x0101
        /*027a*/ 	.byte	0x04
	.zero		1


	//   ....[30]....
        /*027c*/ 	.word	0x00008bb0
        /*0280*/ 	.word	0x00000003
        /*0284*/ 	.word	0x00000040
        /*0288*/ 	.short	0x010a
        /*028a*/ 	.byte	0x3f
	.zero		1


	//   ....[31]....
        /*028c*/ 	.word	0x0000a9f0
        /*0290*/ 	.word	0x000000ff
        /*0294*/ 	.word	0x00000000
        /*0298*/ 	.short	0x0101
        /*029a*/ 	.byte	0x04
	.zero		1


	//   ....[32]....
        /*029c*/ 	.word	0x0000b3d0
        /*02a0*/ 	.word	0x000000ff
        /*02a4*/ 	.word	0x00000000
        /*02a8*/ 	.short	0x0101
        /*02aa*/ 	.byte	0x04
	.zero		1


	//   ....[33]....
        /*02ac*/ 	.word	0x0000b9e0
        /*02b0*/ 	.word	0x000000ff
        /*02b4*/ 	.word	0x00000088
        /*02b8*/ 	.short	0x010a
        /*02ba*/ 	.byte	0x04
	.zero		1


	//   ....[34]....
        /*02bc*/ 	.word	0x0000bdf0
        /*02c0*/ 	.word	0x000000ff
        /*02c4*/ 	.word	0x00000060
        /*02c8*/ 	.short	0x010a
        /*02ca*/ 	.byte	0x05
	.zero		1


	//   ....[35]....
        /*02cc*/ 	.word	0x0000bee0
        /*02d0*/ 	.word	0x000000ff
        /*02d4*/ 	.word	0x00000040
        /*02d8*/ 	.short	0x010b
        /*02da*/ 	.byte	0x05
	.zero		1


	//   ....[36]....
        /*02dc*/ 	.word	0x0000bf40
        /*02e0*/ 	.word	0x000000ff
        /*02e4*/ 	.word	0x00000000
        /*02e8*/ 	.short	0x0101
        /*02ea*/ 	.byte	0x04
	.zero		1


	//   ....[37]....
        /*02ec*/ 	.word	0x0000bf70
        /*02f0*/ 	.word	0x000000ff
        /*02f4*/ 	.word	0x00000068
        /*02f8*/ 	.short	0x010a
        /*02fa*/ 	.byte	0x05
	.zero		1


	//   ....[38]....
        /*02fc*/ 	.word	0x0000c080
        /*0300*/ 	.word	0x000000ff
        /*0304*/ 	.word	0x00000048
        /*0308*/ 	.short	0x010b
        /*030a*/ 	.byte	0x05
	.zero		1


	//   ....[39]....
        /*030c*/ 	.word	0x0000c0f0
        /*0310*/ 	.word	0x000000ff
        /*0314*/ 	.word	0x00000000
        /*0318*/ 	.short	0x0101
        /*031a*/ 	.byte	0x04
	.zero		1


	//   ....[40]....
        /*031c*/ 	.word	0x0000c120
        /*0320*/ 	.word	0x000000ff
        /*0324*/ 	.word	0x00000070
        /*0328*/ 	.short	0x010a
        /*032a*/ 	.byte	0x05
	.zero		1


	//   ....[41]....
        /*032c*/ 	.word	0x0000c220
        /*0330*/ 	.word	0x000000ff
        /*0334*/ 	.word	0x00000050
        /*0338*/ 	.short	0x010b
        /*033a*/ 	.byte	0x05
	.zero		1


	//   ....[42]....
        /*033c*/ 	.word	0x0000c280
        /*0340*/ 	.word	0x000000ff
        /*0344*/ 	.word	0x00000000
        /*0348*/ 	.short	0x0101
        /*034a*/ 	.byte	0x04
	.zero		1


	//   ....[43]....
        /*034c*/ 	.word	0x0000c2b0
        /*0350*/ 	.word	0x000000ff
        /*0354*/ 	.word	0x00000078
        /*0358*/ 	.short	0x010a
        /*035a*/ 	.byte	0x05
	.zero		1


	//   ....[44]....
        /*035c*/ 	.word	0x0000c3b0
        /*0360*/ 	.word	0x000000ff
        /*0364*/ 	.word	0x00000058
        /*0368*/ 	.short	0x010b
        /*036a*/ 	.byte	0x05
	.zero		1


	//   ....[45]....
        /*036c*/ 	.word	0x0000c490
        /*0370*/ 	.word	0x000000ff
        /*0374*/ 	.word	0x00000000
        /*0378*/ 	.short	0x0101
        /*037a*/ 	.byte	0x04
	.zero		1


	//   ....[46]....
        /*037c*/ 	.word	0x0000cae0
        /*0380*/ 	.word	0x00000003
        /*0384*/ 	.word	0x00000060
        /*0388*/ 	.short	0x010a
        /*038a*/ 	.byte	0x3f
	.zero		1


	//   ....[47]....
        /*038c*/ 	.word	0x0000cb20
        /*0390*/ 	.word	0x00000003
        /*0394*/ 	.word	0x00000068
        /*0398*/ 	.short	0x010a
        /*039a*/ 	.byte	0x3f
	.zero		1


	//   ....[48]....
        /*039c*/ 	.word	0x0000cb60
        /*03a0*/ 	.word	0x00000003
        /*03a4*/ 	.word	0x00000070
        /*03a8*/ 	.short	0x010a
        /*03aa*/ 	.byte	0x3f
	.zero		1


	//   ....[49]....
        /*03ac*/ 	.word	0x0000cbb0
        /*03b0*/ 	.word	0x00000003
        /*03b4*/ 	.word	0x00000078
        /*03b8*/ 	.short	0x010a
        /*03ba*/ 	.byte	0x3f
	.zero		1


	//   ....[50]....
        /*03bc*/ 	.word	0x0000cf10
        /*03c0*/ 	.word	0x0000000e
        /*03c4*/ 	.word	0x00000020
        /*03c8*/ 	.short	0x010a
        /*03ca*/ 	.byte	0x3f
	.zero		1


	//   ....[51]....
        /*03cc*/ 	.word	0x0000d2c0
        /*03d0*/ 	.word	0x00000004
        /*03d4*/ 	.word	0x00000088
        /*03d8*/ 	.short	0x0101
        /*03da*/ 	.byte	0x3f
	.zero		1


	//   ....[52]....
        /*03dc*/ 	.word	0x0000d9c0
        /*03e0*/ 	.word	0x00000005
        /*03e4*/ 	.word	0x00000000
        /*03e8*/ 	.short	0x010a
        /*03ea*/ 	.byte	0x3f
	.zero		1


	//   ....[53]....
        /*03ec*/ 	.word	0x0000da40
        /*03f0*/ 	.word	0x00000007
        /*03f4*/ 	.word	0x00000000
        /*03f8*/ 	.short	0x010a
        /*03fa*/ 	.byte	0x3f
	.zero		1


	//   ....[54]....
        /*03fc*/ 	.word	0x0000dad0
        /*0400*/ 	.word	0x00000006
        /*0404*/ 	.word	0x00000000
        /*0408*/ 	.short	0x010a
        /*040a*/ 	.byte	0x3f
	.zero		1


	//   ....[55]....
        /*040c*/ 	.word	0x0000db60
        /*0410*/ 	.word	0x00000003
        /*0414*/ 	.word	0x00000000
        /*0418*/ 	.short	0x010a
        /*041a*/ 	.byte	0x3f
	.zero		1


	//   ....[56]....
        /*041c*/ 	.word	0x0000dbc0
        /*0420*/ 	.word	0x00000003
        /*0424*/ 	.word	0x00000000
        /*0428*/ 	.short	0x010a
        /*042a*/ 	.byte	0x3f
	.zero		1


	//   ....[57]....
        /*042c*/ 	.word	0x0000dc20
        /*0430*/ 	.word	0x00000005
        /*0434*/ 	.word	0x00000000
        /*0438*/ 	.short	0x010a
        /*043a*/ 	.byte	0x3f
	.zero		1


	//   ....[58]....
        /*043c*/ 	.word	0x0000dc80
        /*0440*/ 	.word	0x00000003
        /*0444*/ 	.word	0x00000040
        /*0448*/ 	.short	0x010a
        /*044a*/ 	.byte	0x3f
	.zero		1


	//   ....[59]....
        /*044c*/ 	.word	0x0000dcd0
        /*0450*/ 	.word	0x00000000
        /*0454*/ 	.word	0x00000040
        /*0458*/ 	.short	0x010a
        /*045a*/ 	.byte	0x3f
	.zero		1


	//   ....[60]....
        /*045c*/ 	.word	0x0000dd20
        /*0460*/ 	.word	0x00000000
        /*0464*/ 	.word	0x00000040
        /*0468*/ 	.short	0x010a
        /*046a*/ 	.byte	0x3f
	.zero		1


	//   ....[61]....
        /*046c*/ 	.word	0x0000dd70
        /*0470*/ 	.word	0x00000003
        /*0474*/ 	.word	0x00000040
        /*0478*/ 	.short	0x010a
        /*047a*/ 	.byte	0x3f
	.zero		1


	//   ....[62]....
        /*047c*/ 	.word	0x0000ddd0
        /*0480*/ 	.word	0x00000003
        /*0484*/ 	.word	0x00000088
        /*0488*/ 	.short	0x010a
        /*048a*/ 	.byte	0x3f
	.zero		1


	//   ....[63]....
        /*048c*/ 	.word	0x0000de30
        /*0490*/ 	.word	0x00000005
        /*0494*/ 	.word	0x00000060
        /*0498*/ 	.short	0x010a
        /*049a*/ 	.byte	0x3f
	.zero		1


	//   ....[64]....
        /*049c*/ 	.word	0x0000de90
        /*04a0*/ 	.word	0x00000005
        /*04a4*/ 	.word	0x00000068
        /*04a8*/ 	.short	0x010a
        /*04aa*/ 	.byte	0x3f
	.zero		1


	//   ....[65]....
        /*04ac*/ 	.word	0x0000def0
        /*04b0*/ 	.word	0x00000005
        /*04b4*/ 	.word	0x00000070
        /*04b8*/ 	.short	0x010a
        /*04ba*/ 	.byte	0x3f
	.zero		1


	//   ....[66]....
        /*04bc*/ 	.word	0x0000df50
        /*04c0*/ 	.word	0x00000005
        /*04c4*/ 	.word	0x00000078
        /*04c8*/ 	.short	0x010a
        /*04ca*/ 	.byte	0x3f
	.zero		1


	//   ....[67]....
        /*04cc*/ 	.word	0x0000dfa0
        /*04d0*/ 	.word	0x00000003
        /*04d4*/ 	.word	0x00000060
        /*04d8*/ 	.short	0x010a
        /*04da*/ 	.byte	0x3f
	.zero		1


	//   ....[68]....
        /*04dc*/ 	.word	0x0000dff0
        /*04e0*/ 	.word	0x00000003
        /*04e4*/ 	.word	0x00000068
        /*04e8*/ 	.short	0x010a
        /*04ea*/ 	.byte	0x3f
	.zero		1


	//   ....[69]....
        /*04ec*/ 	.word	0x0000e040
        /*04f0*/ 	.word	0x00000003
        /*04f4*/ 	.word	0x00000070
        /*04f8*/ 	.short	0x010a
        /*04fa*/ 	.byte	0x3f
	.zero		1


	//   ....[70]....
        /*04fc*/ 	.word	0x0000e110
        /*0500*/ 	.word	0x0000000e
        /*0504*/ 	.word	0x00000020
        /*0508*/ 	.short	0x010a
        /*050a*/ 	.byte	0x3f
	.zero		1


	//   ....[71]....
        /*050c*/ 	.word	0x0000e1e0
        /*0510*/ 	.word	0x00000005
        /*0514*/ 	.word	0x00000000
        /*0518*/ 	.short	0x010a
        /*051a*/ 	.byte	0x3f
	.zero		1


	//   ....[72]....
        /*051c*/ 	.word	0x0000e230
        /*0520*/ 	.word	0x00000007
        /*0524*/ 	.word	0x00000000
        /*0528*/ 	.short	0x010a
        /*052a*/ 	.byte	0x3f
	.zero		1


	//   ....[73]....
        /*052c*/ 	.word	0x0000e280
        /*0530*/ 	.word	0x00000006
        /*0534*/ 	.word	0x00000000
        /*0538*/ 	.short	0x010a
        /*053a*/ 	.byte	0x3f
	.zero		1


	//----- nvinfo : EIATTR_NUM_MBARRIERS
	.align		4
.L_40:
        /*053c*/ 	.byte	0x03, 0x38
        /*053e*/ 	.short	0x0012


	//----- nvinfo : EIATTR_EXIT_INSTR_OFFSETS
	.align		4
        /*0540*/ 	.byte	0x04, 0x1c
        /*0542*/ 	.short	(.L_42 - .L_41)


	//   ....[0]....
.L_41:
        /*0544*/ 	.word	0x0000dbb0


	//----- nvinfo : EIATTR_MAX_THREADS
	.align		4
.L_42:
        /*0548*/ 	.byte	0x04, 0x05
        /*054a*/ 	.short	(.L_44 - .L_43)
.L_43:
        /*054c*/ 	.word	0x00000180
        /*0550*/ 	.word	0x00000001
        /*0554*/ 	.word	0x00000001


	//----- nvinfo : EIATTR_CRS_STACK_SIZE
	.align		4
.L_44:
        /*0558*/ 	.byte	0x04, 0x1e
        /*055a*/ 	.short	(.L_46 - .L_45)
.L_45:
        /*055c*/ 	.word	0x00000000


	//----- nvinfo : EIATTR_CBANK_PARAM_SIZE
	.align		4
.L_46:
        /*0560*/ 	.byte	0x03, 0x19
        /*0562*/ 	.short	0x0770


	//----- nvinfo : EIATTR_PARAM_CBANK
	.align		4
        /*0564*/ 	.byte	0x04, 0x0a
        /*0566*/ 	.short	(.L_48 - .L_47)
	.align		4
.L_47:
        /*0568*/ 	.word	index@(.nv.constant0._ZN7cutlass13device_kernelINS_4gemm6kernel13GemmUniversalIN4cute5tupleIJiiiiEEENS1_10collective13CollectiveMmaINS1_34MainloopSm90TmaGmmaWarpSpecializedILi4ENS5_IJNS4_1CILi2EEENSA_ILi1EEESC_EEENS1_35KernelTmaWarpSpecializedCooperativeEEENS5_IJNSA_ILi256EEENSA_ILi64EEESH_EEENS_10bfloat16_tENS5_IJlSC_lEEESJ_SK_NS4_8TiledMMAINS4_8MMA_AtomIJNS4_4SM904GMMA27MMA_64x64x16_F32BF16BF16_SSILNSO_5MajorE0ELSQ_0ELNSO_7ScaleInE1ELSR_1EEEEEENS4_6LayoutISD_NS5_IJSC_NSA_ILi0EEESV_EEEEENS5_IJNS4_10UnderscoreESY_SY_EEEEENS4_13SM90_TMA_LOADENS4_14ComposedLayoutINS4_7SwizzleILi3ELi4ELi3EEENS4_18smem_ptr_flag_bitsILi16EEENSU_INS5_IJNSA_ILi8EEESH_EEENS5_IJSH_SC_EEEEEEEvNS4_8identityENS4_23SM90_TMA_LOAD_MULTICASTES1B_vS1C_EENS_8epilogue10collective18CollectiveEpilogueINS1F_22Sm90TmaWarpSpecializedILi4ELi2ELi16ELb1ELb0EEEJSI_NS5_IJNSA_ILi128EEENSA_ILi32EEEEEESJ_SK_SJ_SK_NS1F_6fusion15FusionCallbacksIS1J_NS1N_13LinCombEltActINS1F_6thread4SiLuESJ_fSJ_fLNS_15FloatRoundStyleE2EEESI_S1M_JEEES11_NS12_INS13_ILi2ELi4ELi3EEES16_NSU_INS5_IJS17_S1L_EEENS5_IJS1L_SC_EEEEEEENS4_17SM75_U32x4_LDSM_NENS4_14SM90_TMA_STOREES1Z_NS4_17SM90_U32x4_STSM_NENS4_9Copy_AtomIJS22_NS_6half_tEEEEvEEEvvEEEEvNT_6ParamsE)
        /*056c*/ 	.short	0x0210
        /*056e*/ 	.short	0x0770


	//----- nvinfo : EIATTR_SW_WAR
	.align		4
.L_48:
        /*0570*/ 	.byte	0x04, 0x36
        /*0572*/ 	.short	(.L_50 - .L_49)
.L_49:
        /*0574*/ 	.word	0x00000008
.L_50:


//--------------------- .nv.callgraph             --------------------------
	.section	.nv.callgraph,"",@"SHT_CUDA_CALLGRAPH"
	.align	4
	.sectionentsize	8
	.align		4
        /*0000*/ 	.word	0x00000000
	.align		4
        /*0004*/ 	.word	0xffffffff
	.align		4
        /*0008*/ 	.word	index@(_ZN7cutlass13device_kernelINS_4gemm6kernel13GemmUniversalIN4cute5tupleIJiiiiEEENS1_10collective13CollectiveMmaINS1_34MainloopSm90TmaGmmaWarpSpecializedILi4ENS5_IJNS4_1CILi2EEENSA_ILi1EEESC_EEENS1_35KernelTmaWarpSpecializedCooperativeEEENS5_IJNSA_ILi256EEENSA_ILi64EEESH_EEENS_10bfloat16_tENS5_IJlSC_lEEESJ_SK_NS4_8TiledMMAINS4_8MMA_AtomIJNS4_4SM904GMMA27MMA_64x64x16_F32BF16BF16_SSILNSO_5MajorE0ELSQ_0ELNSO_7ScaleInE1ELSR_1EEEEEENS4_6LayoutISD_NS5_IJSC_NSA_ILi0EEESV_EEEEENS5_IJNS4_10UnderscoreESY_SY_EEEEENS4_13SM90_TMA_LOADENS4_14ComposedLayoutINS4_7SwizzleILi3ELi4ELi3EEENS4_18smem_ptr_flag_bitsILi16EEENSU_INS5_IJNSA_ILi8EEESH_EEENS5_IJSH_SC_EEEEEEEvNS4_8identityENS4_23SM90_TMA_LOAD_MULTICASTES1B_vS1C_EENS_8epilogue10collective18CollectiveEpilogueINS1F_22Sm90TmaWarpSpecializedILi4ELi2ELi16ELb1ELb0EEEJSI_NS5_IJNSA_ILi128EEENSA_ILi32EEEEEESJ_SK_SJ_SK_NS1F_6fusion15FusionCallbacksIS1J_NS1N_13LinCombEltActINS1F_6thread4SiLuESJ_fSJ_fLNS_15FloatRoundStyleE2EEESI_S1M_JEEES11_NS12_INS13_ILi2ELi4ELi3EEES16_NSU_INS5_IJS17_S1L_EEENS5_IJS1L_SC_EEEEEEENS4_17SM75_U32x4_LDSM_NENS4_14SM90_TMA_STOREES1Z_NS4_17SM90_U32x4_STSM_NENS4_9Copy_AtomIJS22_NS_6half_tEEEEvEEEvvEEEEvNT_6ParamsE)
	.align		4
        /*000c*/ 	.word	index@(__assertfail)
	.align		4
        /*0010*/ 	.word	0x00000000
	.align		4
        /*0014*/ 	.word	0xfffffffe
	.align		4
        /*0018*/ 	.word	0x00000000
	.align		4
        /*001c*/ 	.word	0xfffffffd
	.align		4
        /*0020*/ 	.word	0x00000000
	.align		4
        /*0024*/ 	.word	0xfffffffc


//--------------------- .nv.constant4             --------------------------
	.section	.nv.constant4,"a",@progbits
	.align	8
	.align		8
.nv.constant4:
        /*0000*/ 	.dword	__assertfail
	.align		8
        /*0008*/ 	.dword	__unnamed_1
	.align		8
        /*0010*/ 	.dword	__unnamed_2
	.align		8
        /*0018*/ 	.dword	_ZN39_INTERNAL_5c1a0331_4_k_cu_289aa249_40224cuda3std3__45__cpo5beginE
	.align		8
        /*0020*/ 	.dword	_ZN39_INTERNAL_5c1a0331_4_k_cu_289aa249_40224cuda3std3__45__cpo3endE
	.align		8
        /*0028*/ 	.dword	_ZN39_INTERNAL_5c1a0331_4_k_cu_289aa249_40224cuda3std3__45__cpo6cbeginE
	.align		8
        /*0030*/ 	.dword	_ZN39_INTERNAL_5c1a0331_4_k_cu_289aa249_40224cuda3std3__45__cpo4cendE
	.align		8
        /*0038*/ 	.dword	_ZN39_INTERNAL_5c1a0331_4_k_cu_289aa249_40224cuda3std3__441_GLOBAL__N__5c1a0331_4_k_cu_289aa249_40226ignoreE
	.align		8
        /*0040*/ 	.dword	_ZN39_INTERNAL_5c1a0331_4_k_cu_289aa249_40224cuda3std3__419piecewise_constructE
	.align		8
        /*0048*/ 	.dword	_ZN39_INTERNAL_5c1a0331_4_k_cu_289aa249_40224cuda3std3__48in_placeE
	.align		8
        /*0050*/ 	.dword	_ZN39_INTERNAL_5c1a0331_4_k_cu_289aa249_40224cuda3std6ranges3__45__cpo4swapE
	.align		8
        /*0058*/ 	.dword	_ZN39_INTERNAL_5c1a0331_4_k_cu_289aa249_40224cuda3std6ranges3__45__cpo9iter_moveE
	.align		8
        /*0060*/ 	.dword	_ZN39_INTERNAL_5c1a0331_4_k_cu_289aa249_40224cute7productE
	.align		8
        /*0068*/ 	.dword	_ZN39_INTERNAL_5c1a0331_4_k_cu_289aa249_40224cute1_E
	.align		8
        /*0070*/ 	.dword	$str$22
	.align		8
        /*0078*/ 	.dword	$str$23
	.align		8
        /*0080*/ 	.dword	$str$26
	.align		8
        /*0088*/ 	.dword	$str$27


//--------------------- .text._ZN7cutlass13device_kernelINS_4gemm6kernel13GemmUniversalIN4cute5tupleIJiiiiEEENS1_10collective13CollectiveMmaINS1_34MainloopSm90TmaGmmaWarpSpecializedILi4ENS5_IJNS4_1CILi2EEENSA_ILi1EEESC_EEENS1_35KernelTmaWarpSpecializedCooperativeEEENS5_IJNSA_ILi256EEENSA_ILi64EEESH_EEENS_10bfloat16_tENS5_IJlSC_lEEESJ_SK_NS4_8TiledMMAINS4_8MMA_AtomIJNS4_4SM904GMMA27MMA_64x64x16_F32BF16BF16_SSILNSO_5MajorE0ELSQ_0ELNSO_7ScaleInE1ELSR_1EEEEEENS4_6LayoutISD_NS5_IJSC_NSA_ILi0EEESV_EEEEENS5_IJNS4_10UnderscoreESY_SY_EEEEENS4_13SM90_TMA_LOADENS4_14ComposedLayoutINS4_7SwizzleILi3ELi4ELi3EEENS4_18smem_ptr_flag_bitsILi16EEENSU_INS5_IJNSA_ILi8EEESH_EEENS5_IJSH_SC_EEEEEEEvNS4_8identityENS4_23SM90_TMA_LOAD_MULTICASTES1B_vS1C_EENS_8epilogue10collective18CollectiveEpilogueINS1F_22Sm90TmaWarpSpecializedILi4ELi2ELi16ELb1ELb0EEEJSI_NS5_IJNSA_ILi128EEENSA_ILi32EEEEEESJ_SK_SJ_SK_NS1F_6fusion15FusionCallbacksIS1J_NS1N_13LinCombEltActINS1F_6thread4SiLuESJ_fSJ_fLNS_15FloatRoundStyleE2EEESI_S1M_JEEES11_NS12_INS13_ILi2ELi4ELi3EEES16_NSU_INS5_IJS17_S1L_EEENS5_IJS1L_SC_EEEEEEENS4_17SM75_U32x4_LDSM_NENS4_14SM90_TMA_STOREES1Z_NS4_17SM90_U32x4_STSM_NENS4_9Copy_AtomIJS22_NS_6half_tEEEEvEEEvvEEEEvNT_6ParamsE --------------------------
	.section	.text._ZN7cutlass13device_kernelINS_4gemm6kernel13GemmUniversalIN4cute5tupleIJiiiiEEENS1_10collective13CollectiveMmaINS1_34MainloopSm90TmaGmmaWarpSpecializedILi4ENS5_IJNS4_1CILi2EEENSA_ILi1EEESC_EEENS1_35KernelTmaWarpSpecializedCooperativeEEENS5_IJNSA_ILi256EEENSA_ILi64EEESH_EEENS_10bfloat16_tENS5_IJlSC_lEEESJ_SK_NS4_8TiledMMAINS4_8MMA_AtomIJNS4_4SM904GMMA27MMA_64x64x16_F32BF16BF16_SSILNSO_5MajorE0ELSQ_0ELNSO_7ScaleInE1ELSR_1EEEEEENS4_6LayoutISD_NS5_IJSC_NSA_ILi0EEESV_EEEEENS5_IJNS4_10UnderscoreESY_SY_EEEEENS4_13SM90_TMA_LOADENS4_14ComposedLayoutINS4_7SwizzleILi3ELi4ELi3EEENS4_18smem_ptr_flag_bitsILi16EEENSU_INS5_IJNSA_ILi8EEESH_EEENS5_IJSH_SC_EEEEEEEvNS4_8identityENS4_23SM90_TMA_LOAD_MULTICASTES1B_vS1C_EENS_8epilogue10collective18CollectiveEpilogueINS1F_22Sm90TmaWarpSpecializedILi4ELi2ELi16ELb1ELb0EEEJSI_NS5_IJNSA_ILi128EEENSA_ILi32EEEEEESJ_SK_SJ_SK_NS1F_6fusion15FusionCallbacksIS1J_NS1N_13LinCombEltActINS1F_6thread4SiLuESJ_fSJ_fLNS_15FloatRoundStyleE2EEESI_S1M_JEEES11_NS12_INS13_ILi2ELi4ELi3EEES16_NSU_INS5_IJS17_S1L_EEENS5_IJS1L_SC_EEEEEEENS4_17SM75_U32x4_LDSM_NENS4_14SM90_TMA_STOREES1Z_NS4_17SM90_U32x4_STSM_NENS4_9Copy_AtomIJS22_NS_6half_tEEEEvEEEvvEEEEvNT_6ParamsE,"ax",@progbits
	.align	128
.text._ZN7cutlass13device_kernelINS_4gemm6kernel13GemmUniversalIN4cute5tupleIJiiiiEEENS1_10collective13CollectiveMmaINS1_34MainloopSm90TmaGmmaWarpSpecializedILi4ENS5_IJNS4_1CILi2EEENSA_ILi1EEESC_EEENS1_35KernelTmaWarpSpecializedCooperativeEEENS5_IJNSA_ILi256EEENSA_ILi64EEESH_EEENS_10bfloat16_tENS5_IJlSC_lEEESJ_SK_NS4_8TiledMMAINS4_8MMA_AtomIJNS4_4SM904GMMA27MMA_64x64x16_F32BF16BF16_SSILNSO_5MajorE0ELSQ_0ELNSO_7ScaleInE1ELSR_1EEEEEENS4_6LayoutISD_NS5_IJSC_NSA_ILi0EEESV_EEEEENS5_IJNS4_10UnderscoreESY_SY_EEEEENS4_13SM90_TMA_LOADENS4_14ComposedLayoutINS4_7SwizzleILi3ELi4ELi3EEENS4_18smem_ptr_flag_bitsILi16EEENSU_INS5_IJNSA_ILi8EEESH_EEENS5_IJSH_SC_EEEEEEEvNS4_8identityENS4_23SM90_TMA_LOAD_MULTICASTES1B_vS1C_EENS_8epilogue10collective18CollectiveEpilogueINS1F_22Sm90TmaWarpSpecializedILi4ELi2ELi16ELb1ELb0EEEJSI_NS5_IJNSA_ILi128EEENSA_ILi32EEEEEESJ_SK_SJ_SK_NS1F_6fusion15FusionCallbacksIS1J_NS1N_13LinCombEltActINS1F_6thread4SiLuESJ_fSJ_fLNS_15FloatRoundStyleE2EEESI_S1M_JEEES11_NS12_INS13_ILi2ELi4ELi3EEES16_NSU_INS5_IJS17_S1L_EEENS5_IJS1L_SC_EEEEEEENS4_17SM75_U32x4_LDSM_NENS4_14SM90_TMA_STOREES1Z_NS4_17SM90_U32x4_STSM_NENS4_9Copy_AtomIJS22_NS_6half_tEEEEvEEEvvEEEEvNT_6ParamsE:
        .type           _ZN7cutlass13device_kernelINS_4gemm6kernel13GemmUniversalIN4cute5tupleIJiiiiEEENS1_10collective13CollectiveMmaINS1_34MainloopSm90TmaGmmaWarpSpecializedILi4ENS5_IJNS4_1CILi2EEENSA_ILi1EEESC_EEENS1_35KernelTmaWarpSpecializedCooperativeEEENS5_IJNSA_ILi256EEENSA_ILi64EEESH_EEENS_10bfloat16_tENS5_IJlSC_lEEESJ_SK_NS4_8TiledMMAINS4_8MMA_AtomIJNS4_4SM904GMMA27MMA_64x64x16_F32BF16BF16_SSILNSO_5MajorE0ELSQ_0ELNSO_7ScaleInE1ELSR_1EEEEEENS4_6LayoutISD_NS5_IJSC_NSA_ILi0EEESV_EEEEENS5_IJNS4_10UnderscoreESY_SY_EEEEENS4_13SM90_TMA_LOADENS4_14ComposedLayoutINS4_7SwizzleILi3ELi4ELi3EEENS4_18smem_ptr_flag_bitsILi16EEENSU_INS5_IJNSA_ILi8EEESH_EEENS5_IJSH_SC_EEEEEEEvNS4_8identityENS4_23SM90_TMA_LOAD_MULTICASTES1B_vS1C_EENS_8epilogue10collective18CollectiveEpilogueINS1F_22Sm90TmaWarpSpecializedILi4ELi2ELi16ELb1ELb0EEEJSI_NS5_IJNSA_ILi128EEENSA_ILi32EEEEEESJ_SK_SJ_SK_NS1F_6fusion15FusionCallbacksIS1J_NS1N_13LinCombEltActINS1F_6thread4SiLuESJ_fSJ_fLNS_15FloatRoundStyleE2EEESI_S1M_JEEES11_NS12_INS13_ILi2ELi4ELi3EEES16_NSU_INS5_IJS17_S1L_EEENS5_IJS1L_SC_EEEEEEENS4_17SM75_U32x4_LDSM_NENS4_14SM90_TMA_STOREES1Z_NS4_17SM90_U32x4_STSM_NENS4_9Copy_AtomIJS22_NS_6half_tEEEEvEEEvvEEEEvNT_6ParamsE,@function
        .size           _ZN7cutlass13device_kernelINS_4gemm6kernel13GemmUniversalIN4cute5tupleIJiiiiEEENS1_10collective13CollectiveMmaINS1_34MainloopSm90TmaGmmaWarpSpecializedILi4ENS5_IJNS4_1CILi2EEENSA_ILi1EEESC_EEENS1_35KernelTmaWarpSpecializedCooperativeEEENS5_IJNSA_ILi256EEENSA_ILi64EEESH_EEENS_10bfloat16_tENS5_IJlSC_lEEESJ_SK_NS4_8TiledMMAINS4_8MMA_AtomIJNS4_4SM904GMMA27MMA_64x64x16_F32BF16BF16_SSILNSO_5MajorE0ELSQ_0ELNSO_7ScaleInE1ELSR_1EEEEEENS4_6LayoutISD_NS5_IJSC_NSA_ILi0EEESV_EEEEENS5_IJNS4_10UnderscoreESY_SY_EEEEENS4_13SM90_TMA_LOADENS4_14ComposedLayoutINS4_7SwizzleILi3ELi4ELi3EEENS4_18smem_ptr_flag_bitsILi16EEENSU_INS5_IJNSA_ILi8EEESH_EEENS5_IJSH_SC_EEEEEEEvNS4_8identityENS4_23SM90_TMA_LOAD_MULTICASTES1B_vS1C_EENS_8epilogue10collective18CollectiveEpilogueINS1F_22Sm90TmaWarpSpecializedILi4ELi2ELi16ELb1ELb0EEEJSI_NS5_IJNSA_ILi128EEENSA_ILi32EEEEEESJ_SK_SJ_SK_NS1F_6fusion15FusionCallbacksIS1J_NS1N_13LinCombEltActINS1F_6thread4SiLuESJ_fSJ_fLNS_15FloatRoundStyleE2EEESI_S1M_JEEES11_NS12_INS13_ILi2ELi4ELi3EEES16_NSU_INS5_IJS17_S1L_EEENS5_IJS1L_SC_EEEEEEENS4_17SM75_U32x4_LDSM_NENS4_14SM90_TMA_STOREES1Z_NS4_17SM90_U32x4_STSM_NENS4_9Copy_AtomIJS22_NS_6half_tEEEEvEEEvvEEEEvNT_6ParamsE,(.L_x_387 - _ZN7cutlass13device_kernelINS_4gemm6kernel13GemmUniversalIN4cute5tupleIJiiiiEEENS1_10collective13CollectiveMmaINS1_34MainloopSm90TmaGmmaWarpSpecializedILi4ENS5_IJNS4_1CILi2EEENSA_ILi1EEESC_EEENS1_35KernelTmaWarpSpecializedCooperativeEEENS5_IJNSA_ILi256EEENSA_ILi64EEESH_EEENS_10bfloat16_tENS5_IJlSC_lEEESJ_SK_NS4_8TiledMMAINS4_8MMA_AtomIJNS4_4SM904GMMA27MMA_64x64x16_F32BF16BF16_SSILNSO_5MajorE0ELSQ_0ELNSO_7ScaleInE1ELSR_1EEEEEENS4_6LayoutISD_NS5_IJSC_NSA_ILi0EEESV_EEEEENS5_IJNS4_10UnderscoreESY_SY_EEEEENS4_13SM90_TMA_LOADENS4_14ComposedLayoutINS4_7SwizzleILi3ELi4ELi3EEENS4_18smem_ptr_flag_bitsILi16EEENSU_INS5_IJNSA_ILi8EEESH_EEENS5_IJSH_SC_EEEEEEEvNS4_8identityENS4_23SM90_TMA_LOAD_MULTICASTES1B_vS1C_EENS_8epilogue10collective18CollectiveEpilogueINS1F_22Sm90TmaWarpSpecializedILi4ELi2ELi16ELb1ELb0EEEJSI_NS5_IJNSA_ILi128EEENSA_ILi32EEEEEESJ_SK_SJ_SK_NS1F_6fusion15FusionCallbacksIS1J_NS1N_13LinCombEltActINS1F_6thread4SiLuESJ_fSJ_fLNS_15FloatRoundStyleE2EEESI_S1M_JEEES11_NS12_INS13_ILi2ELi4ELi3EEES16_NSU_INS5_IJS17_S1L_EEENS5_IJS1L_SC_EEEEEEENS4_17SM75_U32x4_LDSM_NENS4_14SM90_TMA_STOREES1Z_NS4_17SM90_U32x4_STSM_NENS4_9Copy_AtomIJS22_NS_6half_tEEEEvEEEvvEEEEvNT_6ParamsE)
        .other          _ZN7cutlass13device_kernelINS_4gemm6kernel13GemmUniversalIN4cute5tupleIJiiiiEEENS1_10collective13CollectiveMmaINS1_34MainloopSm90TmaGmmaWarpSpecializedILi4ENS5_IJNS4_1CILi2EEENSA_ILi1EEESC_EEENS1_35KernelTmaWarpSpecializedCooperativeEEENS5_IJNSA_ILi256EEENSA_ILi64EEESH_EEENS_10bfloat16_tENS5_IJlSC_lEEESJ_SK_NS4_8TiledMMAINS4_8MMA_AtomIJNS4_4SM904GMMA27MMA_64x64x16_F32BF16BF16_SSILNSO_5MajorE0ELSQ_0ELNSO_7ScaleInE1ELSR_1EEEEEENS4_6LayoutISD_NS5_IJSC_NSA_ILi0EEESV_EEEEENS5_IJNS4_10UnderscoreESY_SY_EEEEENS4_13SM90_TMA_LOADENS4_14ComposedLayoutINS4_7SwizzleILi3ELi4ELi3EEENS4_18smem_ptr_flag_bitsILi16EEENSU_INS5_IJNSA_ILi8EEESH_EEENS5_IJSH_SC_EEEEEEEvNS4_8identityENS4_23SM90_TMA_LOAD_MULTICASTES1B_vS1C_EENS_8epilogue10collective18CollectiveEpilogueINS1F_22Sm90TmaWarpSpecializedILi4ELi2ELi16ELb1ELb0EEEJSI_NS5_IJNSA_ILi128EEENSA_ILi32EEEEEESJ_SK_SJ_SK_NS1F_6fusion15FusionCallbacksIS1J_NS1N_13LinCombEltActINS1F_6thread4SiLuESJ_fSJ_fLNS_15FloatRoundStyleE2EEESI_S1M_JEEES11_NS12_INS13_ILi2ELi4ELi3EEES16_NSU_INS5_IJS17_S1L_EEENS5_IJS1L_SC_EEEEEEENS4_17SM75_U32x4_LDSM_NENS4_14SM90_TMA_STOREES1Z_NS4_17SM90_U32x4_STSM_NENS4_9Copy_AtomIJS22_NS_6half_tEEEEvEEEvvEEEEvNT_6ParamsE,@"STO_CUDA_ENTRY STV_DEFAULT"
_ZN7cutlass13device_kernelINS_4gemm6kernel13GemmUniversalIN4cute5tupleIJiiiiEEENS1_10collective13CollectiveMmaINS1_34MainloopSm90TmaGmmaWarpSpecializedILi4ENS5_IJNS4_1CILi2EEENSA_ILi1EEESC_EEENS1_35KernelTmaWarpSpecializedCooperativeEEENS5_IJNSA_ILi256EEENSA_ILi64EEESH_EEENS_10bfloat16_tENS5_IJlSC_lEEESJ_SK_NS4_8TiledMMAINS4_8MMA_AtomIJNS4_4SM904GMMA27MMA_64x64x16_F32BF16BF16_SSILNSO_5MajorE0ELSQ_0ELNSO_7ScaleInE1ELSR_1EEEEEENS4_6LayoutISD_NS5_IJSC_NSA_ILi0EEESV_EEEEENS5_IJNS4_10UnderscoreESY_SY_EEEEENS4_13SM90_TMA_LOADENS4_14ComposedLayoutINS4_7SwizzleILi3ELi4ELi3EEENS4_18smem_ptr_flag_bitsILi16EEENSU_INS5_IJNSA_ILi8EEESH_EEENS5_IJSH_SC_EEEEEEEvNS4_8identityENS4_23SM90_TMA_LOAD_MULTICASTES1B_vS1C_EENS_8epilogue10collective18CollectiveEpilogueINS1F_22Sm90TmaWarpSpecializedILi4ELi2ELi16ELb1ELb0EEEJSI_NS5_IJNSA_ILi128EEENSA_ILi32EEEEEESJ_SK_SJ_SK_NS1F_6fusion15FusionCallbacksIS1J_NS1N_13LinCombEltActINS1F_6thread4SiLuESJ_fSJ_fLNS_15FloatRoundStyleE2EEESI_S1M_JEEES11_NS12_INS13_ILi2ELi4ELi3EEES16_NSU_INS5_IJS17_S1L_EEENS5_IJS1L_SC_EEEEEEENS4_17SM75_U32x4_LDSM_NENS4_14SM90_TMA_STOREES1Z_NS4_17SM90_U32x4_STSM_NENS4_9Copy_AtomIJS22_NS_6half_tEEEEvEEEvvEEEEvNT_6ParamsE:
[----:B------:R-:W1:Y:S01]  /*0000*/  LDC R1, c[0x0][0x28] ;  /* 0x00000a00ff017b82 */ /* 0x000e620000000800 */
[----:B------:R-:W2:Y:S07]  /*0010*/  S2R R18, SR_TID.X ;  /* 0x0000000000127919 */ /* 0x000eae0000002100 */
[----:B------:R-:W3:Y:S01]  /*0020*/  LDC.64 R4, c[0x0][0x588] ;  /* 0x00016200ff047b82 */ /* 0x000ee20000000a00 */
[----:B------:R-:W-:Y:S01]  /*0030*/  ELECT P0, URZ, PT ;  /* 0x00000000003f782f */ /* 0x000fe20003800000 */
[----:B------:R-:W-:Y:S01]  /*0040*/  BSSY B0, `(.L_x_0) ;  /* 0x0000016000007945 */ /* 0x000fe20003800000 */
[----:B--2---:R-:W-:-:S02]  /*0050*/  SHF.R.U32.HI R8, RZ, 0x5, R18 ;  /* 0x00000005ff087819 */ /* 0x004fc40000011612 */
[----:B------:R-:W-:-:S03]  /*0060*/  SHF.R.U32.HI R2, RZ, 0x7, R18 ;  /* 0x00000007ff027819 */ /* 0x000fc60000011612 */
[----:B------:R-:W2:Y:S04]  /*0070*/  SHFL.IDX PT, R0, R8, RZ, 0x1f ;  /* 0x00001fff08007589 */ /* 0x000ea800000e0000 */
[----:B------:R4:W1:Y:S01]  /*0080*/  SHFL.IDX PT, R7, R2, RZ, 0x1f ;  /* 0x00001fff02077589 */ /* 0x00086200000e0000 */
[----:B--2---:R-:W-:Y:S02]  /*0090*/  ISETP.NE.OR P0, PT, R0, RZ, !P0 ;  /* 0x000000ff0000720c */ /* 0x004fe40004705670 */
[----:B------:R-:W-:-:S11]  /*00a0*/  SHF.R.S32.HI R3, RZ, 0x1f, R0 ;  /* 0x0000001fff037819 */ /* 0x000fd60000011400 */
[----:B-1-34-:R-:W-:Y:S05]  /*00b0*/  @P0 BRA `(.L_x_1) ;  /* 0x0000000000380947 */ /* 0x01afea0003800000 */
[----:B------:R-:W-:Y:S02]  /*00c0*/  ULDC.64 UR4, c[0x0][0x198] ;  /* 0x0000660000047ab9 */ /* 0x000fe40000000a00 */
[----:B------:R-:W-:Y:S02]  /*00d0*/  UIADD3 UR6, UP0, UR4, 0xf0, URZ ;  /* 0x000000f004067890 */ /* 0x000fe4000ff1e03f */
[----:B------:R-:W-:Y:S02]  /*00e0*/  UIADD3 UR8, UP1, UR4, 0x1f0, URZ ;  /* 0x000001f004087890 */ /* 0x000fe4000ff3e03f */
[----:B------:R-:W-:Y:S02]  /*00f0*/  UIADD3 UR10, UP2, UR4, 0x3f0, URZ ;  /* 0x000003f0040a7890 */ /* 0x000fe4000ff5e03f */
[----:B------:R-:W-:Y:S02]  /*0100*/  UIADD3 UR4, UP3, UR4, 0x4f0, URZ ;  /* 0x000004f004047890 */ /* 0x000fe4000ff7e03f */
[----:B------:R-:W-:-:S02]  /*0110*/  UIADD3.X UR7, URZ, UR5, URZ, UP0, !UPT ;  /* 0x000000053f077290 */ /* 0x000fc400087fe43f */
[----:B------:R-:W-:Y:S02]  /*0120*/  UIADD3.X UR9, URZ, UR5, URZ, UP1, !UPT ;  /* 0x000000053f097290 */ /* 0x000fe40008ffe43f */
[----:B------:R-:W-:Y:S02]  /*0130*/  UIADD3.X UR11, URZ, UR5, URZ, UP2, !UPT ;  /* 0x000000053f0b7290 */ /* 0x000fe400097fe43f */
[----:B------:R-:W-:-:S03]  /*0140*/  UIADD3.X UR5, URZ, UR5, URZ, UP3, !UPT ;  /* 0x000000053f057290 */ /* 0x000fc60009ffe43f */
[----:B------:R1:W-:Y:S02]  /*0150*/  UTMACCTL.PF [UR6] ;  /* 0x00000000060079b9 */ /* 0x0003e40008040000 */
[----:B------:R1:W-:Y:S02]  /*0160*/  UTMACCTL.PF [UR8] ;  /* 0x00000000080079b9 */ /* 0x0003e40008040000 */
[----:B------:R1:W-:Y:S02]  /*0170*/  UTMACCTL.PF [UR10] ;  /* 0x000000000a0079b9 */ /* 0x0003e40008040000 */
[----:B------:R1:W-:Y:S02]  /*0180*/  UTMACCTL.PF [UR4] ;  /* 0x00000000040079b9 */ /* 0x0003e40008040000 */
[----:B-1----:R-:W-:Y:S01]  /*0190*/  NOP ;  /* 0x0000000000007918 */ /* 0x002fe20000000000 */
.L_x_1:
[----:B------:R-:W-:Y:S05]  /*01a0*/  BSYNC B0 ;  /* 0x0000000000007941 */ /* 0x000fea0003800000 */
.L_x_0:
[----:B------:R-:W-:Y:S01]  /*01b0*/  ULDC.64 UR4, c[0x0][0x590] ;  /* 0x0001640000047ab9 */ /* 0x000fe20000000a00 */
[----:B------:R-:W-:Y:S01]  /*01c0*/  LEA.HI R3, R3, R0, RZ, 0x2 ;  /* 0x0000000003037211 */ /* 0x000fe200078f10ff */
[----:B------:R-:W-:Y:S01]  /*01d0*/  ULDC.64 UR40, c[0x0][0x208] ;  /* 0x0000820000287ab9 */ /* 0x000fe20000000a00 */
[----:B------:R-:W-:Y:S01]  /*01e0*/  ISETP.NE.U32.AND P2, PT, RZ, UR4, PT ;  /* 0x00000004ff007c0c */ /* 0x000fe2000bf45070 */
[----:B------:R-:W-:Y:S01]  /*01f0*/  IMAD.MOV.U32 R2, RZ, RZ, R4 ;  /* 0x000000ffff027224 */ /* 0x000fe200078e0004 */
[----:B------:R-:W-:Y:S02]  /*0200*/  LOP3.LUT R3, R3, 0xfffffffc, RZ, 0xc0, !PT ;  /* 0xfffffffc03037812 */ /* 0x000fe400078ec0ff */
[----:B------:R-:W-:Y:S02]  /*0210*/  ISETP.NE.AND.EX P3, PT, RZ, UR5, PT, P2 ;  /* 0x00000005ff007c0c */ /* 0x000fe4000bf65320 */
[----:B------:R-:W-:Y:S02]  /*0220*/  IADD3 R0, R0, -R3, RZ ;  /* 0x8000000300007210 */ /* 0x000fe40007ffe0ff */
[----:B------:R-:W-:-:S02]  /*0230*/  PRMT R6, RZ, 0x7610, R6 ;  /* 0x00007610ff067816 */ /* 0x000fc40000000006 */
[----:B------:R-:W-:-:S07]  /*0240*/  MOV R3, R5 ;  /* 0x0000000500037202 */ /* 0x000fce0000000f00 */
[----:B------:R-:W-:Y:S05]  /*0250*/  @P3 BRA `(.L_x_2) ;  /* 0x0000000000303947 */ /* 0x000fea0003800000 */
[----:B------:R-:W-:Y:S02]  /*0260*/  ULDC.64 UR6, c[0x0][0x588] ;  /* 0x0001620000067ab9 */ /* 0x000fe40000000a00 */
[----:B------:R-:W-:-:S04]  /*0270*/  ISETP.NE.U32.AND P0, PT, RZ, UR6, PT ;  /* 0x00000006ff007c0c */ /* 0x000fc8000bf05070 */
[----:B------:R-:W-:-:S13]  /*0280*/  ISETP.NE.AND.EX P0, PT, RZ, UR7, PT, P0 ;  /* 0x00000007ff007c0c */ /* 0x000fda000bf05300 */
[----:B------:R-:W-:Y:S05]  /*0290*/  @!P0 BRA `(.L_x_3) ;  /* 0x0000000000108947 */ /* 0x000fea0003800000 */
[----:B------:R-:W2:Y:S02]  /*02a0*/  LDG.E R6, desc[UR40][R2.64] ;  /* 0x0000002802067981 */ /* 0x000ea4000c1e1900 */
[----:B--2---:R-:W-:Y:S01]  /*02b0*/  FSETP.NEU.AND P1, PT, R6, RZ, PT ;  /* 0x000000ff0600720b */ /* 0x004fe20003f2d000 */
[----:B------:R-:W-:Y:S01]  /*02c0*/  IMAD.MOV.U32 R6, RZ, RZ, 0x1 ;  /* 0x00000001ff067424 */ /* 0x000fe200078e00ff */
[----:B------:R-:W-:Y:S11]  /*02d0*/  BRA `(.L_x_2) ;  /* 0x0000000000107947 */ /* 0x000ff60003800000 */
.L_x_3:
[----:B------:R-:W-:Y:S01]  /*02e0*/  ULDC UR6, c[0x0][0x580] ;  /* 0x0001600000067ab9 */ /* 0x000fe20000000800 */
[----:B------:R-:W-:Y:S02]  /*02f0*/  MOV R6, 0x1 ;  /* 0x0000000100067802 */ /* 0x000fe40000000f00 */
[----:B------:R-:W-:Y:S02]  /*0300*/  CS2R R2, SRZ ;  /* 0x0000000000027805 */ /* 0x000fe4000001ff00 */
[----:B------:R-:W-:-:S13]  /*0310*/  FSETP.NEU.AND P1, PT, RZ, UR6, PT ;  /* 0x00000006ff007c0b */ /* 0x000fda000bf2d000 */
.L_x_2:
[----:B------:R-:W-:Y:S02]  /*0320*/  ISETP.NE.U32.AND P4, PT, R2, RZ, PT ;  /* 0x000000ff0200720c */ /* 0x000fe40003f85070 */
[----:B------:R-:W-:Y:S02]  /*0330*/  ISETP.NE.AND.EX P5, PT, RZ, UR5, PT, P2 ;  /* 0x00000005ff007c0c */ /* 0x000fe4000bfa5320 */
[----:B------:R-:W-:Y:S02]  /*0340*/  ISETP.NE.AND.EX P2, PT, R3, RZ, PT, P4 ;  /* 0x000000ff0300720c */ /* 0x000fe40003f45340 */
[----:B------:R-:W-:-:S11]  /*0350*/  PLOP3.LUT P0, PT, PT, PT, PT, 0x8, 0x0 ;  /* 0x000000000000781c */ /* 0x000fd60003f0e170 */
[----:B------:R-:W-:Y:S05]  /*0360*/  @P2 BRA P5, `(.L_x_4) ;  /* 0x0000000000342947 */ /* 0x000fea0002800000 */
[----:B------:R-:W-:-:S04]  /*0370*/  ISETP.NE.U32.AND P0, PT, RZ, UR4, PT ;  /* 0x00000004ff007c0c */ /* 0x000fc8000bf05070 */
[----:B------:R-:W-:-:S13]  /*0380*/  ISETP.NE.AND.EX P0, PT, RZ, UR5, PT, P0 ;  /* 0x00000005ff007c0c */ /* 0x000fda000bf05300 */
[----:B------:R-:W-:Y:S05]  /*0390*/  @!P0 BRA `(.L_x_5) ;  /* 0x0000000000248947 */ /* 0x000fea0003800000 */
[----:B------:R-:W-:Y:S02]  /*03a0*/  PRMT R6, R6, 0x9910, RZ ;  /* 0x0000991006067816 */ /* 0x000fe400000000ff */
[----:B------:R-:W-:Y:S02]  /*03b0*/  ISETP.NE.U32.AND P0, PT, R2, RZ, PT ;  /* 0x000000ff0200720c */ /* 0x000fe40003f05070 */
[----:B------:R-:W-:Y:S02]  /*03c0*/  ISETP.NE.AND P2, PT, R6, RZ, PT ;  /* 0x000000ff0600720c */ /* 0x000fe40003f45270 */
[----:B------:R-:W-:Y:S02]  /*03d0*/  ISETP.NE.AND.EX P0, PT, R3, RZ, PT, P0 ;  /* 0x000000ff0300720c */ /* 0x000fe40003f05300 */
[----:B------:R-:W-:-:S09]  /*03e0*/  SEL R2, RZ, 0xffffffff, P1 ;  /* 0xffffffffff027807 */ /* 0x000fd20000800000 */
[----:B------:R-:W-:-:S04]  /*03f0*/  @!P2 SEL R2, RZ, 0xffffffff, P0 ;  /* 0xffffffffff02a807 */ /* 0x000fc80000000000 */
[----:B------:R-:W-:-:S04]  /*0400*/  LOP3.LUT R2, R2, 0x1, RZ, 0xc0, !PT ;  /* 0x0000000102027812 */ /* 0x000fc800078ec0ff */
[----:B------:R-:W-:Y:S01]  /*0410*/  ISETP.EQ.U32.AND P0, PT, R2, 0x1, PT ;  /* 0x000000010200780c */ /* 0x000fe20003f02070 */
[----:B------:R-:W-:-:S12]  /*0420*/  BRA `(.L_x_4) ;  /* 0x0000000000047947 */ /* 0x000fd80003800000 */
.L_x_5:
[----:B------:R-:W-:-:S13]  /*0430*/  PLOP3.LUT P0, PT, P1, PT, PT, 0x8, 0x0 ;  /* 0x000000000000781c */ /* 0x000fda0000f0e170 */
.L_x_4:
[----:B------:R-:W1:Y:S02]  /*0440*/  SHFL.IDX PT, R2, R8, RZ, 0x1f ;  /* 0x00001fff08027589 */ /* 0x000e6400000e0000 */
[----:B-1----:R-:W-:-:S13]  /*0450*/  ISETP.NE.AND P1, PT, R2, RZ, PT ;  /* 0x000000ff0200720c */ /* 0x002fda0003f25270 */
[----:B------:R-:W-:Y:S05]  /*0460*/  @P1 BRA `(.L_x_6) ;  /* 0x0000000000581947 */ /* 0x000fea0003800000 */
[----:B------:R-:W1:Y:S01]  /*0470*/  S2UR UR8, SR_CgaCtaId ;  /* 0x00000000000879c3 */ /* 0x000e620000008800 */
[----:B------:R-:W-:Y:S01]  /*0480*/  UMOV UR4, 0x400 ;  /* 0x0000040000047882 */ /* 0x000fe20000000000 */
[----:B------:R-:W-:Y:S01]  /*0490*/  UMOV UR5, 0x1 ;  /* 0x0000000100057882 */ /* 0x000fe20000000000 */
[----:B------:R-:W-:Y:S01]  /*04a0*/  UMOV UR6, 0x4 ;  /* 0x0000000400067882 */ /* 0x000fe20000000000 */
[----:B------:R-:W-:Y:S01]  /*04b0*/  ELECT P1, URZ, PT ;  /* 0x00000000003f782f */ /* 0x000fe20003820000 */
[----:B------:R-:W-:-:S04]  /*04c0*/  UIADD3 UR6, -UR6, 0x100000, URZ ;  /* 0x0010000006067890 */ /* 0x000fc8000fffe13f */
[----:B------:R-:W-:Y:S02]  /*04d0*/  USHF.L.U32 UR7, UR6, 0xb, URZ ;  /* 0x0000000b06077899 */ /* 0x000fe4000800063f */
[----:B------:R-:W-:Y:S02]  /*04e0*/  USHF.L.U32 UR6, UR6, 0x1, URZ ;  /* 0x0000000106067899 */ /* 0x000fe4000800063f */
[----:B-1----:R-:W-:Y:S02]  /*04f0*/  ULEA UR8, UR8, UR4, 0x18 ;  /* 0x0000000408087291 */ /* 0x002fe4000f8ec03f */
[----:B------:R-:W-:-:S04]  /*0500*/  UIADD3 UR4, -UR5, 0x100000, URZ ;  /* 0x0010000005047890 */ /* 0x000fc8000fffe13f */
[----:B------:R-:W-:Y:S02]  /*0510*/  USHF.L.U32 UR5, UR4, 0xb, URZ ;  /* 0x0000000b04057899 */ /* 0x000fe4000800063f */
[----:B------:R-:W-:Y:S01]  /*0520*/  USHF.L.U32 UR4, UR4, 0x1, URZ ;  /* 0x0000000104047899 */ /* 0x000fe2000800063f */
[----:B------:R-:W1:Y:S11]  /*0530*/  FENCE.VIEW.ASYNC.S ;  /* 0x00000000000073c6 */ /* 0x000e760000000000 */
[----:B-1----:R1:W2:Y:S01]  /*0540*/  SYNCS.EXCH.64 URZ, [UR8], UR4 ;  /* 0x00000004083f75b2 */ /* 0x0022a20008000100 */
[----:B------:R1:W3:Y:S01]  /*0550*/  SYNCS.EXCH.64 URZ, [UR8+0x20], UR6 ;  /* 0x00002006083f75b2 */ /* 0x0002e20008000100 */
[----:B------:R1:W4:Y:S01]  /*0560*/  SYNCS.EXCH.64 URZ, [UR8+0x8], UR4 ;  /* 0x00000804083f75b2 */ /* 0x0003220008000100 */
[----:B------:R1:W1:Y:S01]  /*0570*/  SYNCS.EXCH.64 URZ, [UR8+0x28], UR6 ;  /* 0x00002806083f75b2 */ /* 0x0002620008000100 */
[----:B------:R1:W1:Y:S01]  /*0580*/  SYNCS.EXCH.64 URZ, [UR8+0x10], UR4 ;  /* 0x00001004083f75b2 */ /* 0x0002620008000100 */
[----:B------:R1:W1:Y:S01]  /*0590*/  SYNCS.EXCH.64 URZ, [UR8+0x30], UR6 ;  /* 0x00003006083f75b2 */ /* 0x0002620008000100 */
[----:B------:R1:W1:Y:S01]  /*05a0*/  SYNCS.EXCH.64 URZ, [UR8+0x18], UR4 ;  /* 0x00001804083f75b2 */ /* 0x0002620008000100 */
[----:B------:R1:W1:Y:S01]  /*05b0*/  SYNCS.EXCH.64 URZ, [UR8+0x38], UR6 ;  /* 0x00003806083f75b2 */ /* 0x0002620008000100 */
[----:B------:R-:W-:Y:S01]  /*05c0*/  NOP ;  /* 0x0000000000007918 */ /* 0x000fe20000000000 */
.L_x_6:
[----:B------:R-:W5:Y:S01]  /*05d0*/  SHFL.IDX PT, R3, R8, RZ, 0x1f ;  /* 0x00001fff08037589 */ /* 0x000f6200000e0000 */
[----:B------:R-:W1:Y:S01]  /*05e0*/  S2UR UR9, SR_CTAID.X ;  /* 0x00000000000979c3 */ /* 0x000e620000002500 */
[----:B------:R-:W-:Y:S01]  /*05f0*/  NOP ;  /* 0x0000000000007918 */ /* 0x000fe20000000000 */
[----:B-----5:R-:W-:Y:S02]  /*0600*/  ISETP.NE.AND P1, PT, R3, RZ, PT ;  /* 0x000000ff0300720c */ /* 0x020fe40003f25270 */
[----:B------:R-:W-:-:S04]  /*0610*/  SHF.R.S32.HI R3, RZ, 0x1f, R18 ;  /* 0x0000001fff037819 */ /* 0x000fc80000011412 */
[----:B------:R-:W-:-:S07]  /*0620*/  LEA.HI R3, R3, R18, RZ, 0x7 ;  /* 0x0000001203037211 */ /* 0x000fce00078f38ff */
[----:B-1----:R-:W-:Y:S05]  /*0630*/  @P1 BRA `(.L_x_7) ;  /* 0x0000000000581947 */ /* 0x002fea0003800000 */
[----:B------:R-:W1:Y:S01]  /*0640*/  S2UR UR5, SR_CgaCtaId ;  /* 0x00000000000579c3 */ /* 0x000e620000008800 */
[----:B------:R-:W-:Y:S01]  /*0650*/  UMOV UR4, 0x400 ;  /* 0x0000040000047882 */ /* 0x000fe20000000000 */
[----:B------:R-:W-:Y:S01]  /*0660*/  UMOV UR6, 0x20 ;  /* 0x0000002000067882 */ /* 0x000fe20000000000 */
[----:B------:R-:W-:Y:S01]  /*0670*/  UMOV UR7, 0x100 ;  /* 0x0000010000077882 */ /* 0x000fe20000000000 */
[----:B------:R-:W-:Y:S01]  /*0680*/  ELECT P1, URZ, PT ;  /* 0x00000000003f782f */ /* 0x000fe20003820000 */
[----:B-1----:R-:W-:Y:S02]  /*0690*/  ULEA UR8, UR5, UR4, 0x18 ;  /* 0x0000000405087291 */ /* 0x002fe4000f8ec03f */
[----:B------:R-:W-:-:S04]  /*06a0*/  UIADD3 UR4, -UR6, 0x100000, URZ ;  /* 0x0010000006047890 */ /* 0x000fc8000fffe13f */
[----:B------:R-:W-:Y:S02]  /*06b0*/  USHF.L.U32 UR5, UR4, 0xb, URZ ;  /* 0x0000000b04057899 */ /* 0x000fe4000800063f */
[----:B------:R-:W-:Y:S02]  /*06c0*/  USHF.L.U32 UR4, UR4, 0x1, URZ ;  /* 0x0000000104047899 */ /* 0x000fe4000800063f */
[----:B------:R-:W-:-:S04]  /*06d0*/  UIADD3 UR6, -UR7, 0x100000, URZ ;  /* 0x0010000007067890 */ /* 0x000fc8000fffe13f */
[----:B------:R-:W-:Y:S02]  /*06e0*/  USHF.L.U32 UR7, UR6, 0xb, URZ ;  /* 0x0000000b06077899 */ /* 0x000fe4000800063f */
[----:B------:R-:W-:Y:S01]  /*06f0*/  USHF.L.U32 UR6, UR6, 0x1, URZ ;  /* 0x0000000106067899 */ /* 0x000fe2000800063f */
[----:B------:R-:W1:Y:S03]  /*0700*/  FENCE.VIEW.ASYNC.S ;  /* 0x00000000000073c6 */ /* 0x000e660000000000 */
[----:B-1----:R1:W1:Y:S08]  /*0710*/  SYNCS.EXCH.64 URZ, [UR8+0x40], UR4 ;  /* 0x00004004083f75b2 */ /* 0x0022700008000100 */
[----:B------:R1:W1:Y:S01]  /*0720*/  SYNCS.EXCH.64 URZ, [UR8+0x60], UR6 ;  /* 0x00006006083f75b2 */ /* 0x0002620008000100 */
[----:B------:R1:W1:Y:S01]  /*0730*/  SYNCS.EXCH.64 URZ, [UR8+0x48], UR4 ;  /* 0x00004804083f75b2 */ /* 0x0002620008000100 */
[----:B------:R1:W1:Y:S01]  /*0740*/  SYNCS.EXCH.64 URZ, [UR8+0x68], UR6 ;  /* 0x00006806083f75b2 */ /* 0x0002620008000100 */
[----:B------:R1:W1:Y:S01]  /*0750*/  SYNCS.EXCH.64 URZ, [UR8+0x50], UR4 ;  /* 0x00005004083f75b2 */ /* 0x0002620008000100 */
[----:B------:R1:W1:Y:S01]  /*0760*/  SYNCS.EXCH.64 URZ, [UR8+0x70], UR6 ;  /* 0x00007006083f75b2 */ /* 0x0002620008000100 */
[----:B------:R1:W1:Y:S01]  /*0770*/  SYNCS.EXCH.64 URZ, [UR8+0x58], UR4 ;  /* 0x00005804083f75b2 */ /* 0x0002620008000100 */
[----:B------:R1:W1:Y:S01]  /*0780*/  SYNCS.EXCH.64 URZ, [UR8+0x78], UR6 ;  /* 0x00007806083f75b2 */ /* 0x0002620008000100 */
[----:B------:R-:W-:Y:S01]  /*0790*/  NOP ;  /* 0x0000000000007918 */ /* 0x000fe20000000000 */
.L_x_7:
[----:B------:R-:W-:Y:S01]  /*07a0*/  LOP3.LUT R3, R3, 0xffffff80, RZ, 0xc0, !PT ;  /* 0xffffff8003037812 */ /* 0x000fe200078ec0ff */
[----:B------:R-:W5:Y:S01]  /*07b0*/  S2R R6, SR_CTAID.Y ;  /* 0x0000000000067919 */ /* 0x000f620000002600 */
[----:B------:R-:W-:Y:S01]  /*07c0*/  I2FP.F32.U32 R13, UR9 ;  /* 0x00000009000d7c45 */ /* 0x000fe20008201000 */
[----:B-1----:R-:W-:Y:S01]  /*07d0*/  ULDC UR4, c[0x0][0x150] ;  /* 0x0000540000047ab9 */ /* 0x002fe20000000800 */
[----:B------:R-:W-:Y:S01]  /*07e0*/  SHF.R.S32.HI R11, RZ, 0x1f, R2 ;  /* 0x0000001fff0b7819 */ /* 0x000fe20000011402 */
[----:B------:R-:W-:Y:S01]  /*07f0*/  IMAD.IADD R10, R18, 0x1, -R3 ;  /* 0x00000001120a7824 */ /* 0x000fe200078e0a03 */
[----:B------:R1:W2:Y:S01]  /*0800*/  SHFL.IDX PT, R12, R8, RZ, 0x1f ;  /* 0x00001fff080c7589 */ /* 0x0002a200000e0000 */
[----:B------:R-:W-:Y:S01]  /*0810*/  FMUL R13, R13, UR4 ;  /* 0x000000040d0d7c20 */ /* 0x000fe20008400000 */
[----:B------:R-:W3:Y:S01]  /*0820*/  LDC R14, c[0x0][0x144] ;  /* 0x00005100ff0e7b82 */ /* 0x000ee20000000800 */
[----:B------:R-:W-:Y:S02]  /*0830*/  LEA.HI R11, R11, R2, RZ, 0x2 ;  /* 0x000000020b0b7211 */ /* 0x000fe400078f10ff */
[----:B------:R-:W-:-:S02]  /*0840*/  ELECT P1, URZ, PT ;  /* 0x00000000003f782f */ /* 0x000fc40003820000 */
[----:B------:R-:W-:Y:S01]  /*0850*/  SHF.R.S32.HI R3, RZ, 0x1f, R10 ;  /* 0x0000001fff037819 */ /* 0x000fe2000001140a */
[----:B------:R-:W-:Y:S01]  /*0860*/  ULDC UR4, c[0x0][0x154] ;  /* 0x0000550000047ab9 */ /* 0x000fe20000000800 */
[----:B------:R-:W-:Y:S01]  /*0870*/  LOP3.LUT R11, R11, 0x3ffffffc, RZ, 0xc0, !PT ;  /* 0x3ffffffc0b0b7812 */ /* 0x000fe200078ec0ff */
[----:B------:R-:W4:Y:S01]  /*0880*/  F2I.U32.TRUNC.NTZ R13, R13 ;  /* 0x0000000d000d7305 */ /* 0x000f22000020f000 */
[----:B------:R-:W-:Y:S01]  /*0890*/  LEA.HI R3, R3, R10, RZ, 0x3 ;  /* 0x0000000a03037211 */ /* 0x000fe200078f18ff */
[----:B------:R-:W-:Y:S01]  /*08a0*/  IMAD.MOV.U32 R88, RZ, RZ, 0x1 ;  /* 0x00000001ff587424 */ /* 0x000fe200078e00ff */
[----:B------:R-:W-:Y:S01]  /*08b0*/  IADD3 R11, R2, -R11, RZ ;  /* 0x8000000b020b7210 */ /* 0x000fe20007ffe0ff */
[----:B------:R-:W-:Y:S01]  /*08c0*/  NOP ;  /* 0x0000000000007918 */ /* 0x000fe20000000000 */
[--C-:B------:R-:W-:Y:S02]  /*08d0*/  SHF.R.S32.HI R9, RZ, 0x3, R3.reuse ;  /* 0x00000003ff097819 */ /* 0x100fe40000011403 */
[----:B-1----:R-:W-:-:S02]  /*08e0*/  SHF.R.S32.HI R8, RZ, 0x1f, R3 ;  /* 0x0000001fff087819 */ /* 0x002fc40000011403 */
[----:B------:R-:W-:Y:S02]  /*08f0*/  ISETP.NE.AND P4, PT, R0, RZ, PT ;  /* 0x000000ff0000720c */ /* 0x000fe40003f85270 */
[----:B------:R-:W-:Y:S02]  /*0900*/  LEA.HI R8, R8, R9, RZ, 0x2 ;  /* 0x0000000908087211 */ /* 0x000fe400078f10ff */
[----:B------:R-:W-:Y:S02]  /*0910*/  ISETP.EQ.OR P2, PT, R0, 0x3, !P4 ;  /* 0x000000030000780c */ /* 0x000fe40006742670 */
[----:B------:R-:W-:Y:S01]  /*0920*/  LOP3.LUT R8, R8, 0xfffffffc, RZ, 0xc0, !PT ;  /* 0xfffffffc08087812 */ /* 0x000fe200078ec0ff */
[----:B----4-:R-:W-:Y:S01]  /*0930*/  IMAD.MOV R15, RZ, RZ, -R13 ;  /* 0x000000ffff0f7224 */ /* 0x010fe200078e0a0d */
[----:B--2---:R-:W-:Y:S01]  /*0940*/  ISETP.NE.OR P1, PT, R12, RZ, !P1 ;  /* 0x000000ff0c00720c */ /* 0x004fe20004f25670 */
[----:B------:R-:W1:Y:S01]  /*0950*/  LDC R13, c[0x0][0x140] ;  /* 0x00005000ff0d7b82 */ /* 0x000e620000000800 */
[----:B-----5:R-:W-:Y:S01]  /*0960*/  I2FP.F32.U32 R3, R6 ;  /* 0x0000000600037245 */ /* 0x020fe20000201000 */
[----:B------:R-:W-:Y:S01]  /*0970*/  IMAD.IADD R8, R9, 0x1, -R8 ;  /* 0x0000000109087824 */ /* 0x000fe200078e0a08 */
[----:B------:R-:W-:-:S03]  /*0980*/  ISETP.EQ.AND P2, PT, R7, RZ, P2 ;  /* 0x000000ff0700720c */ /* 0x000fc60001742270 */
[----:B------:R-:W-:Y:S01]  /*0990*/  FMUL R12, R3, UR4 ;  /* 0x00000004030c7c20 */ /* 0x000fe20008400000 */
[----:B------:R-:W-:Y:S01]  /*09a0*/  LEA R8, R11, R8, 0x2 ;  /* 0x000000080b087211 */ /* 0x000fe200078e10ff */
[----:B------:R-:W2:Y:S01]  /*09b0*/  LDC R9, c[0x0][0x148] ;  /* 0x00005200ff097b82 */ /* 0x000ea20000000800 */
[----:B---3--:R-:W-:Y:S01]  /*09c0*/  IMAD R3, R14, R15, UR9 ;  /* 0x000000090e037e24 */ /* 0x008fe2000f8e020f */
[----:B------:R-:W-:Y:S01]  /*09d0*/  UMOV UR4, 0x20 ;  /* 0x0000002000047882 */ /* 0x000fe20000000000 */
[C---:B------:R-:W-:Y:S01]  /*09e0*/  LEA.HI R2, R8.reuse, R8, RZ, 0x1 ;  /* 0x0000000808027211 */ /* 0x040fe200078f08ff */
[----:B------:R-:W-:Y:S01]  /*09f0*/  VOTEU.ALL UP0, P1 ;  /* 0x00000000003f7886 */ /* 0x000fe20000800000 */
[----:B------:R-:W3:Y:S01]  /*0a00*/  F2I.U32.TRUNC.NTZ R12, R12 ;  /* 0x0000000c000c7305 */ /* 0x000ee2000020f000 */
[----:B------:R-:W-:Y:S01]  /*0a10*/  IMAD.SHL.U32 R89, R8, 0x4, RZ ;  /* 0x0000000408597824 */ /* 0x000fe200078e00ff */
[----:B------:R-:W-:Y:S01]  /*0a20*/  LOP3.LUT R11, R2, 0xfffffffe, RZ, 0xc0, !PT ;  /* 0xfffffffe020b7812 */ /* 0x000fe200078ec0ff */
[----:B------:R-:W-:Y:S01]  /*0a30*/  VOTEU.ALL UP1, P1 ;  /* 0x00000000003f7886 */ /* 0x000fe20000820000 */
[----:B------:R-:W4:Y:S01]  /*0a40*/  @!UP0 S2UR UR7, SR_CgaCtaId ;  /* 0x00000000000789c3 */ /* 0x000f220000008800 */
[----:B------:R-:W-:Y:S01]  /*0a50*/  @!UP0 UMOV UR6, 0x400 ;  /* 0x0000040000068882 */ /* 0x000fe20000000000 */
[----:B------:R-:W-:Y:S01]  /*0a60*/  IADD3 R2, R8, -R11, RZ ;  /* 0x8000000b08027210 */ /* 0x000fe20007ffe0ff */
[----:B------:R-:W-:-:S04]  /*0a70*/  @!UP0 UIADD3 UR4, -UR4, 0x100000, URZ ;  /* 0x0010000004048890 */ /* 0x000fc8000fffe13f */
[----:B------:R-:W-:Y:S02]  /*0a80*/  @!UP0 USHF.L.U32 UR5, UR4, 0xb, URZ ;  /* 0x0000000b04058899 */ /* 0x000fe4000800063f */
[----:B------:R-:W-:Y:S01]  /*0a90*/  @!UP0 USHF.L.U32 UR4, UR4, 0x1, URZ ;  /* 0x0000000104048899 */ /* 0x000fe2000800063f */
[----:B------:R-:W-:Y:S02]  /*0aa0*/  LOP3.LUT R89, R8, 0xc, R89, 0x78, !PT ;  /* 0x0000000c08597812 */ /* 0x000fe400078e7859 */
[----:B------:R-:W-:Y:S02]  /*0ab0*/  ISETP.NE.AND P5, PT, R2, R3, PT ;  /* 0x000000030200720c */ /* 0x000fe40003fa5270 */
[----:B------:R-:W-:Y:S02]  /*0ac0*/  SEL R22, RZ, 0x1, !P2 ;  /* 0x00000001ff167807 */ /* 0x000fe40005000000 */
[----:B-1----:R-:W-:Y:S02]  /*0ad0*/  ISETP.EQ.U32.AND P2, PT, R13, 0x1, PT ;  /* 0x000000010d00780c */ /* 0x002fe40003f42070 */
[----:B---3--:R-:W-:-:S02]  /*0ae0*/  IADD3 R24, -R12, RZ, RZ ;  /* 0x000000ff0c187210 */ /* 0x008fc40007ffe1ff */
[----:B------:R-:W-:-:S03]  /*0af0*/  IADD3 R8, R7, -0x1, RZ ;  /* 0xffffffff07087810 */ /* 0x000fc60007ffe0ff */
[----:B--2---:R-:W-:Y:S02]  /*0b00*/  IMAD R11, R9, R24, R6 ;  /* 0x00000018090b7224 */ /* 0x004fe400078e0206 */
[----:B------:R-:W-:-:S04]  /*0b10*/  @P5 LEA.HI R2, R89, R89, RZ, 0x1 ;  /* 0x0000005959025211 */ /* 0x000fc800078f08ff */
[----:B------:R-:W-:Y:S01]  /*0b20*/  @P5 SHF.R.S32.HI R2, RZ, 0x1, R2 ;  /* 0x00000001ff025819 */ /* 0x000fe20000011402 */
[----:B----4-:R-:W-:Y:S01]  /*0b30*/  @!UP0 ULEA UR6, UR7, UR6, 0x18 ;  /* 0x0000000607068291 */ /* 0x010fe2000f8ec03f */
[----:B------:R-:W-:Y:S02]  /*0b40*/  VOTEU.ALL UP0, P1 ;  /* 0x00000000003f7886 */ /* 0x000fe40000800000 */
[----:B------:R-:W-:Y:S02]  /*0b50*/  @P5 ISETP.NE.AND P6, PT, R2, R11, PT ;  /* 0x0000000b0200520c */ /* 0x000fe40003fc5270 */
[----:B------:R-:W-:Y:S02]  /*0b60*/  LOP3.LUT P1, RZ, R10, 0x7, RZ, 0xc0, !PT ;  /* 0x000000070aff7812 */ /* 0x000fe4000782c0ff */
[----:B------:R-:W-:Y:S02]  /*0b70*/  @P5 SEL R88, RZ, 0x1, P6 ;  /* 0x00000001ff585807 */ /* 0x000fe40003000000 */
[----:B------:R-:W-:-:S02]  /*0b80*/  ISETP.NE.AND P5, PT, R7, RZ, PT ;  /* 0x000000ff0700720c */ /* 0x000fc40003fa5270 */
[----:B------:R-:W-:Y:S01]  /*0b90*/  ISETP.LT.U32.AND P1, PT, R89, 0x2, !P1 ;  /* 0x000000025900780c */ /* 0x000fe20004f21070 */
[----:B------:R-:W1:Y:S02]  /*0ba0*/  FENCE.VIEW.ASYNC.S ;  /* 0x00000000000073c6 */ /* 0x000e640000000000 */
[----:B-1----:R1:W2:Y:S01]  /*0bb0*/  @!UP0 SYNCS.EXCH.64 URZ, [UR6+0x80], UR4 ;  /* 0x00008004063f85b2 */ /* 0x0022a20008000100 */
[----:B------:R-:W-:Y:S02]  /*0bc0*/  ISETP.EQ.AND P6, PT, R0, 0x2, !P5 ;  /* 0x000000020000780c */ /* 0x000fe40006fc2270 */
[----:B------:R-:W-:Y:S02]  /*0bd0*/  SEL R11, RZ, 0x1, !P1 ;  /* 0x00000001ff0b7807 */ /* 0x000fe40004800000 */
[----:B------:R-:W-:Y:S02]  /*0be0*/  ISETP.GE.U32.AND P1, PT, R8, 0x2, PT ;  /* 0x000000020800780c */ /* 0x000fe40003f26070 */
[----:B------:R-:W-:-:S02]  /*0bf0*/  SEL R19, RZ, 0x1, !P6 ;  /* 0x00000001ff137807 */ /* 0x000fc40007000000 */
[----:B------:R-:W-:Y:S02]  /*0c00*/  LOP3.LUT R88, R88, R11, RZ, 0xc0, !PT ;  /* 0x0000000b58587212 */ /* 0x000fe400078ec0ff */
[----:B------:R-:W-:Y:S02]  /*0c10*/  SEL R19, R19, 0x2, P1 ;  /* 0x0000000213137807 */ /* 0x000fe40000800000 */
[----:B------:R-:W-:Y:S01]  /*0c20*/  SEL R22, R22, 0x2, P1 ;  /* 0x0000000216167807 */ /* 0x000fe20000800000 */
[----:B------:R1:W3:Y:S01]  /*0c30*/  @!UP1 SYNCS.EXCH.64 URZ, [UR6+0x88], UR4 ;  /* 0x00008804063f95b2 */ /* 0x0002e20008000100 */
[----:B------:R-:W-:Y:S01]  /*0c40*/  NOP ;  /* 0x0000000000007918 */ /* 0x000fe20000000000 */
[----:B------:R-:W-:Y:S05]  /*0c50*/  @!P2 BRA `(.L_x_8) ;  /* 0x000000000008a947 */ /* 0x000fea0003800000 */
[----:B--23--:R-:W-:Y:S01]  /*0c60*/  UCGABAR_ARV ;  /* 0x00000000000079c7 */ /* 0x00cfe20008000000 */
[----:B------:R-:W-:Y:S05]  /*0c70*/  BRA `(.L_x_9) ;  /* 0x0000000000047947 */ /* 0x000fea0003800000 */
.L_x_8:
[----:B--23--:R-:W-:Y:S01]  /*0c80*/  NOP ;  /* 0x0000000000007918 */ /* 0x00cfe20000000000 */
.L_x_9:
[----:B------:R-:W2:Y:S01]  /*0c90*/  LDC R2, c[0x0][0x904] ;  /* 0x00024100ff027b82 */ /* 0x000ea20000000800 */
[----:B------:R-:W-:Y:S02]  /*0ca0*/  IMAD.U32 R10, RZ, RZ, UR9 ;  /* 0x00000009ff0a7e24 */ /* 0x000fe4000f8e00ff */
[----:B------:R-:W-:Y:S01]  /*0cb0*/  IMAD.MOV.U32 R11, RZ, RZ, RZ ;  /* 0x000000ffff0b7224 */ /* 0x000fe200078e00ff */
[----:B--2---:R-:W-:-:S04]  /*0cc0*/  ISETP.NE.AND P1, PT, R2, 0x1, PT ;  /* 0x000000010200780c */ /* 0x004fc80003f25270 */
[----:B------:R-:W-:-:S09]  /*0cd0*/  P2R R7, PR, RZ, 0x2 ;  /* 0x00000002ff077803 */ /* 0x000fd20000000000 */
[----:B------:R-:W2:Y:S01]  /*0ce0*/  @P1 LDC R17, c[0x0][0x10] ;  /* 0x00000400ff111b82 */ /* 0x000ea20000000800 */
[----:B------:R-:W-:Y:S02]  /*0cf0*/  @P1 MOV R7, RZ ;  /* 0x000000ff00071202 */ /* 0x000fe40000000f00 */
[----:B------:R-:W-:-:S05]  /*0d00*/  @P1 MOV R15, RZ ;  /* 0x000000ff000f1202 */ /* 0x000fca0000000f00 */
[----:B------:R-:W3:Y:S01]  /*0d10*/  @!P1 LDC R13, c[0x0][0xc] ;  /* 0x00000300ff0d9b82 */ /* 0x000ee20000000800 */
[----:B-1----:R-:W-:Y:S01]  /*0d20*/  ULDC UR4, c[0x0][0xc] ;  /* 0x0000030000047ab9 */ /* 0x002fe20000000800 */
[----:B------:R-:W-:Y:S01]  /*0d30*/  ULDC UR5, c[0x0][0x10] ;  /* 0x0000040000057ab9 */ /* 0x000fe20000000800 */
[----:B------:R-:W-:Y:S01]  /*0d40*/  ULDC UR6, c[0x0][0x14] ;  /* 0x0000050000067ab9 */ /* 0x000fe20000000800 */
[----:B------:R-:W-:-:S04]  /*0d50*/  UIMAD.WIDE.U32 UR4, UR4, UR5, URZ ;  /* 0x00000005040472a5 */ /* 0x000fc8000f8e003f */
[----:B------:R-:W-:Y:S02]  /*0d60*/  UIMAD.WIDE.U32 UR38, UR4, UR6, URZ ;  /* 0x00000006042672a5 */ /* 0x000fe4000f8e003f */
[----:B------:R-:W-:-:S04]  /*0d70*/  UIMAD UR37, UR5, UR6, URZ ;  /* 0x00000006052572a4 */ /* 0x000fc8000f8e023f */
[----:B------:R-:W-:Y:S01]  /*0d80*/  UIADD3 UR37, UR39, UR37, URZ ;  /* 0x0000002527257290 */ /* 0x000fe2000fffe03f */
[----:B--2---:R-:W-:-:S04]  /*0d90*/  @P1 IMAD.WIDE.U32 R16, R17, UR9, R6 ;  /* 0x0000000911101c25 */ /* 0x004fc8000f8e0006 */
[----:B------:R-:W-:Y:S02]  /*0da0*/  @P1 IMAD.IADD R17, R17, 0x1, R15 ;  /* 0x0000000111111824 */ /* 0x000fe400078e020f */
[----:B---3--:R-:W-:-:S04]  /*0db0*/  @!P1 IMAD.WIDE.U32 R10, R6, R13, R10 ;  /* 0x0000000d060a9225 */ /* 0x008fc800078e000a */
[----:B------:R-:W-:Y:S01]  /*0dc0*/  @!P1 IMAD.MOV.U32 R17, RZ, RZ, R11 ;  /* 0x000000ffff119224 */ /* 0x000fe200078e000b */
[----:B------:R-:W-:Y:S01]  /*0dd0*/  @!P1 MOV R16, R10 ;  /* 0x0000000a00109202 */ /* 0x000fe20000000f00 */
[----:B------:R-:W-:Y:S06]  /*0de0*/  @!P2 BRA `(.L_x_10) ;  /* 0x00000000000ca947 */ /* 0x000fec0003800000 */
[----:B------:R-:W-:Y:S01]  /*0df0*/  UCGABAR_WAIT ;  /* 0x0000000000007dc7 */ /* 0x000fe20008000000 */
[----:B------:R-:W-:Y:S01]  /*0e00*/  CCTL.IVALL ;  /* 0x00000000ff00798f */ /* 0x000fe20002000000 */
[----:B------:R-:W-:Y:S05]  /*0e10*/  BRA `(.L_x_11) ;  /* 0x0000000000047947 */ /* 0x000fea0003800000 */
.L_x_10:
[----:B------:R-:W-:Y:S06]  /*0e20*/  BAR.SYNC.DEFER_BLOCKING 0x0 ;  /* 0x0000000000007b1d */ /* 0x000fec0000010000 */
.L_x_11:
[----:B------:R-:W1:Y:S01]  /*0e30*/  S2UR UR36, SR_CgaCtaId ;  /* 0x00000000002479c3 */ /* 0x000e620000008800 */
[----:B------:R-:W-:Y:S04]  /*0e40*/  BSSY B6, `(.L_x_12) ;  /* 0x0000cd6000067945 */ /* 0x000fe80003800000 */
[----:B------:R-:W-:Y:S05]  /*0e50*/  @!P5 BRA `(.L_x_13) ;  /* 0x000000a40064d947 */ /* 0x000fea0003800000 */
[----:B------:R-:W-:-:S13]  /*0e60*/  ISETP.GT.U32.AND P0, PT, R8, 0x1, PT ;  /* 0x000000010800780c */ /* 0x000fda0003f04070 */
[----:B------:R-:W-:Y:S05]  /*0e70*/  @P0 BRA `(.L_x_14) ;  /* 0x000000cc00480947 */ /* 0x000fea0003800000 */
[----:B------:R-:W-:Y:S01]  /*0e80*/  ULDC.64 UR4, c[0x0][0x8f8] ;  /* 0x00023e0000047ab9 */ /* 0x000fe20000000a00 */
[----:B------:R-:W-:Y:S01]  /*0e90*/  UMOV UR47, 0xffffffff ;  /* 0xffffffff002f7882 */ /* 0x000fe20000000000 */
[----:B------:R-:W-:Y:S01]  /*0ea0*/  ISETP.GE.U32.AND P0, PT, R16, UR4, PT ;  /* 0x0000000410007c0c */ /* 0x000fe2000bf06070 */
[----:B------:R-:W-:Y:S01]  /*0eb0*/  IMAD.MOV.U32 R94, RZ, RZ, -0x1 ;  /* 0xffffffffff5e7424 */ /* 0x000fe200078e00ff */
[----:B------:R-:W-:Y:S02]  /*0ec0*/  PRMT R90, RZ, 0x7610, R90 ;  /* 0x00007610ff5a7816 */ /* 0x000fe4000000005a */
[----:B------:R-:W-:Y:S02]  /*0ed0*/  ISETP.GE.U32.AND.EX P0, PT, R17, UR5, PT, P0 ;  /* 0x0000000511007c0c */ /* 0x000fe4000bf06100 */
[----:B------:R-:W-:Y:S02]  /*0ee0*/  MOV R23, 0xffffffff ;  /* 0xffffffff00177802 */ /* 0x000fe40000000f00 */
[----:B------:R-:W-:-:S09]  /*0ef0*/  PRMT R0, RZ, 0x7610, R0 ;  /* 0x00007610ff007816 */ /* 0x000fd20000000000 */
[----:B------:R-:W-:Y:S05]  /*0f00*/  @P0 BRA `(.L_x_15) ;  /* 0x00000004002c0947 */ /* 0x000fea0003800000 */
[----:B------:R-:W2:Y:S01]  /*0f10*/  LDC.64 R20, c[0x0][0x8d0] ;  /* 0x00023400ff147b82 */ /* 0x000ea20000000a00 */
[----:B------:R-:W-:Y:S01]  /*0f20*/  MOV R4, R16 ;  /* 0x0000001000047202 */ /* 0x000fe20000000f00 */
[----:B------:R-:W-:-:S06]  /*0f30*/  IMAD.MOV.U32 R5, RZ, RZ, R17 ;  /* 0x000000ffff057224 */ /* 0x000fcc00078e0011 */
[----:B------:R-:W3:Y:S08]  /*0f40*/  LDC R0, c[0x0][0x8d8] ;  /* 0x00023600ff007b82 */ /* 0x000ef00000000800 */
[----:B------:R-:W4:Y:S01]  /*0f50*/  LDC.64 R26, c[0x0][0x8c8] ;  /* 0x00023200ff1a7b82 */ /* 0x000f220000000a00 */
[----:B--2---:R-:W-:-:S04]  /*0f60*/  ISETP.NE.U32.AND P0, PT, R20, RZ, PT ;  /* 0x000000ff1400720c */ /* 0x004fc80003f05070 */
[----:B------:R-:W-:-:S13]  /*0f70*/  ISETP.NE.AND.EX P0, PT, R21, RZ, PT, P0 ;  /* 0x000000ff1500720c */ /* 0x000fda0003f05300 */
[----:B---34-:R-:W-:Y:S05]  /*0f80*/  @!P0 BRA `(.L_x_16) ;  /* 0x0000000000288947 */ /* 0x018fea0003800000 */
[----:B------:R-:W2:Y:S02]  /*0f90*/  LDC R13, c[0x0][0x8dc] ;  /* 0x00023700ff0d7b82 */ /* 0x000ea40000000800 */
[----:B--2---:R-:W-:-:S04]  /*0fa0*/  IADD3 R13, P0, R16, R13, RZ ;  /* 0x0000000d100d7210 */ /* 0x004fc80007f1e0ff */
[----:B------:R-:W-:-:S05]  /*0fb0*/  IADD3.X R15, RZ, R17, RZ, P0, !PT ;  /* 0x00000011ff0f7210 */ /* 0x000fca00007fe4ff */
[----:B------:R-:W-:-:S04]  /*0fc0*/  IMAD.WIDE.U32 R4, R15, R20, RZ ;  /* 0x000000140f047225 */ /* 0x000fc800078e00ff */
[----:B------:R-:W-:-:S04]  /*0fd0*/  IMAD.WIDE.U32 R10, P0, R13, R21, R4 ;  /* 0x000000150d0a7225 */ /* 0x000fc80007800004 */
[----:B------:R-:W-:Y:S01]  /*0fe0*/  IMAD.WIDE.U32 R4, R13, R20, RZ ;  /* 0x000000140d047225 */ /* 0x000fe200078e00ff */
[----:B------:R-:W-:-:S03]  /*0ff0*/  MOV R12, R11 ;  /* 0x0000000b000c7202 */ /* 0x000fc60000000f00 */
[----:B------:R-:W-:Y:S01]  /*1000*/  IMAD.X R13, RZ, RZ, RZ, P0 ;  /* 0x000000ffff0d7224 */ /* 0x000fe200000e06ff */
[----:B------:R-:W-:-:S05]  /*1010*/  IADD3 RZ, P0, R5, R10, RZ ;  /* 0x0000000a05ff7210 */ /* 0x000fca0007f1e0ff */
[----:B------:R-:W-:-:S08]  /*1020*/  IMAD.WIDE.U32.X R4, R15, R21, R12, P0 ;  /* 0x000000150f047225 */ /* 0x000fd000000e040c */
.L_x_16:
[----:B------:R-:W2:Y:S01]  /*1030*/  LDC.64 R28, c[0x0][0x8e8] ;  /* 0x00023a00ff1c7b82 */ /* 0x000ea20000000a00 */
[-CC-:B------:R-:W-:Y:S02]  /*1040*/  SHF.R.U64 R25, R4, R0.reuse, R5.reuse ;  /* 0x0000000004197219 */ /* 0x180fe40000001205 */
[----:B------:R-:W-:Y:S02]  /*1050*/  SHF.R.U32.HI R0, RZ, R0, R5 ;  /* 0x00000000ff007219 */ /* 0x000fe40000011605 */
[----:B------:R-:W-:Y:S02]  /*1060*/  IADD3 R7, P0, RZ, -R25, RZ ;  /* 0x80000019ff077210 */ /* 0x000fe40007f1e0ff */
[----:B------:R-:W-:Y:S01]  /*1070*/  MOV R30, 0x1 ;  /* 0x00000001001e7802 */ /* 0x000fe20000000f00 */
[----:B------:R-:W3:Y:S02]  /*1080*/  LDC R8, c[0x0][0x8c0] ;  /* 0x00023000ff087b82 */ /* 0x000ee40000000800 */
[----:B------:R-:W-:-:S04]  /*1090*/  IMAD.X R5, RZ, RZ, ~R0, P0 ;  /* 0x000000ffff057224 */ /* 0x000fc800000e0e00 */
[-C--:B------:R-:W-:Y:S02]  /*10a0*/  IMAD R0, R5, R26.reuse, RZ ;  /* 0x0000001a05007224 */ /* 0x080fe400078e02ff */
[----:B------:R-:W4:Y:S01]  /*10b0*/  LDC R11, c[0x0][0x8b0] ;  /* 0x00022c00ff0b7b82 */ /* 0x000f220000000800 */
[----:B------:R-:W-:-:S04]  /*10c0*/  IMAD.WIDE.U32 R4, R7, R26, R16 ;  /* 0x0000001a07047225 */ /* 0x000fc800078e0010 */
[----:B------:R-:W-:Y:S02]  /*10d0*/  IMAD R7, R7, R27, R0 ;  /* 0x0000001b07077224 */ /* 0x000fe400078e0200 */
[----:B------:R-:W-:Y:S01]  /*10e0*/  IMAD.MOV.U32 R0, RZ, RZ, -0x1 ;  /* 0xffffffffff007424 */ /* 0x000fe200078e00ff */
[----:B------:R-:W5:Y:S01]  /*10f0*/  LDC R21, c[0x0][0x900] ;  /* 0x00024000ff157b82 */ /* 0x000f620000000800 */
[----:B--2---:R-:W-:Y:S01]  /*1100*/  ISETP.NE.U32.AND P0, PT, R28, RZ, PT ;  /* 0x000000ff1c00720c */ /* 0x004fe20003f05070 */
[----:B------:R-:W-:Y:S01]  /*1110*/  IMAD R26, R9, R24, R6 ;  /* 0x00000018091a7224 */ /* 0x000fe200078e0206 */
[----:B------:R-:W-:Y:S02]  /*1120*/  IADD3 R5, R5, R7, RZ ;  /* 0x0000000705057210 */ /* 0x000fe40007ffe0ff */
[----:B------:R-:W-:-:S03]  /*1130*/  ISETP.NE.AND.EX P0, PT, R29, RZ, PT, P0 ;  /* 0x000000ff1d00720c */ /* 0x000fc60003f05300 */
[----:B------:R-:W2:Y:S01]  /*1140*/  LDC R15, c[0x0][0x8a8] ;  /* 0x00022a00ff0f7b82 */ /* 0x000ea20000000800 */
[-CC-:B---3--:R-:W-:Y:S02]  /*1150*/  SHF.R.U64 R13, R4, R8.reuse, R5.reuse ;  /* 0x00000008040d7219 */ /* 0x188fe40000001205 */
[----:B------:R-:W-:-:S05]  /*1160*/  SHF.R.U32.HI R4, RZ, R8, R5 ;  /* 0x00000008ff047219 */ /* 0x000fca0000011605 */
[----:B------:R-:W3:Y:S01]  /*1170*/  LDC R12, c[0x0][0x8f0] ;  /* 0x00023c00ff0c7b82 */ /* 0x000ee20000000800 */
[-CC-:B----4-:R-:W-:Y:S02]  /*1180*/  SHF.R.U64 R23, R13, R11.reuse, R4.reuse ;  /* 0x0000000b0d177219 */ /* 0x190fe40000001204 */
[----:B------:R-:W-:-:S05]  /*1190*/  SHF.R.U32.HI R4, RZ, R11, R4 ;  /* 0x0000000bff047219 */ /* 0x000fca0000011604 */
[----:B------:R-:W4:Y:S01]  /*11a0*/  LDC R14, c[0x0][0x8e0] ;  /* 0x00023800ff0e7b82 */ /* 0x000f220000000800 */
[-CC-:B-----5:R-:W-:Y:S02]  /*11b0*/  SHF.R.U64 R24, R23, R21.reuse, R4.reuse ;  /* 0x0000001517187219 */ /* 0x1a0fe40000001204 */
[-C--:B------:R-:W-:Y:S02]  /*11c0*/  SHF.L.U32 R0, R0, R21.reuse, RZ ;  /* 0x0000001500007219 */ /* 0x080fe400000006ff */
[----:B------:R-:W-:Y:S01]  /*11d0*/  SHF.R.U32.HI R5, RZ, R21, R4 ;  /* 0x00000015ff057219 */ /* 0x000fe20000011604 */
[----:B------:R-:W-:Y:S01]  /*11e0*/  IMAD.MOV.U32 R4, RZ, RZ, R24 ;  /* 0x000000ffff047224 */ /* 0x000fe200078e0018 */
[----:B------:R-:W-:Y:S01]  /*11f0*/  LOP3.LUT R10, RZ, R0, RZ, 0x33, !PT ;  /* 0x00000000ff0a7212 */ /* 0x000fe200078e33ff */
[----:B------:R-:W1:Y:S01]  /*1200*/  LDC R20, c[0x0][0x8b8] ;  /* 0x00022e00ff147b82 */ /* 0x000e620000000800 */
[----:B------:R-:W-:Y:S05]  /*1210*/  @!P0 BRA `(.L_x_17) ;  /* 0x0000000000288947 */ /* 0x000fea0003800000 */
[----:B------:R-:W5:Y:S02]  /*1220*/  LDC R9, c[0x0][0x8f4] ;  /* 0x00023d00ff097b82 */ /* 0x000f640000000800 */
[----:B-----5:R-:W-:-:S04]  /*1230*/  IADD3 R9, P0, R24, R9, RZ ;  /* 0x0000000918097210 */ /* 0x020fc80007f1e0ff */
        /* <DEDUP_REMOVED lines=8> */
.L_x_17:
[----:B---3--:R-:W-:Y:S01]  /*12c0*/  SHF.R.U64 R4, R4, R12, R5 ;  /* 0x0000000c04047219 */ /* 0x008fe20000001205 */
[----:B--2---:R-:W-:Y:S01]  /*12d0*/  VIADD R6, R15, 0xffffffff ;  /* 0xffffffff0f067836 */ /* 0x004fe20000000000 */
[----:B------:R-:W-:Y:S02]  /*12e0*/  SHF.L.U32 R0, R30, R21, RZ ;  /* 0x000000151e007219 */ /* 0x000fe400000006ff */
[----:B------:R-:W-:Y:S02]  /*12f0*/  LOP3.LUT R5, R23, R10, RZ, 0xc0, !PT ;  /* 0x0000000a17057212 */ /* 0x000fe400078ec0ff */
[----:B------:R-:W-:Y:S02]  /*1300*/  IADD3 R7, -R4, RZ, RZ ;  /* 0x000000ff04077210 */ /* 0x000fe40007ffe1ff */
[----:B------:R-:W-:Y:S01]  /*1310*/  SEL R3, R3, R26, !P1 ;  /* 0x0000001a03037207 */ /* 0x000fe20004800000 */
[----:B------:R-:W-:Y:S01]  /*1320*/  IMAD R4, R0, R4, R5 ;  /* 0x0000000400047224 */ /* 0x000fe200078e0205 */
[----:B------:R-:W-:Y:S01]  /*1330*/  LOP3.LUT R6, R13, R6, RZ, 0xc0, !PT ;  /* 0x000000060d067212 */ /* 0x000fe200078ec0ff */
[----:B----4-:R-:W-:Y:S01]  /*1340*/  IMAD R0, R7, R14, R24 ;  /* 0x0000000e07007224 */ /* 0x010fe200078e0218 */
[----:B------:R-:W-:Y:S01]  /*1350*/  R2UR UR47, R25 ;  /* 0x00000000192f72ca */ /* 0x000fe200000e0000 */
[----:B-1----:R-:W-:-:S02]  /*1360*/  IMAD R3, R4, R20, R3 ;  /* 0x0000001404037224 */ /* 0x002fc400078e0203 */
[----:B------:R-:W-:Y:S02]  /*1370*/  IMAD R0, R0, R15, R6 ;  /* 0x0000000f00007224 */ /* 0x000fe400078e0206 */
[----:B------:R-:W-:-:S03]  /*1380*/  IMAD.MOV.U32 R4, RZ, RZ, 0x1 ;  /* 0x00000001ff047424 */ /* 0x000fc600078e00ff */
[----:B------:R-:W-:Y:S02]  /*1390*/  SEL R94, R0, R3, !P1 ;  /* 0x00000003005e7207 */ /* 0x000fe40004800000 */
[----:B------:R-:W-:Y:S02]  /*13a0*/  SEL R23, R3, R0, !P1 ;  /* 0x0000000003177207 */ /* 0x000fe40004800000 */
[----:B------:R-:W-:-:S07]  /*13b0*/  PRMT R0, R4, 0x7610, R0 ;  /* 0x0000761004007816 */ /* 0x000fce0000000000 */
.L_x_15:
[----:B------:R-:W-:-:S08]  /*13c0*/  NOP ;  /* 0x0000000000007918 */ /* 0x000fd00000000000 */
[----:B------:R-:W2:Y:S02]  /*13d0*/  USETMAXREG.TRY_ALLOC.CTAPOOL UP0, 0xe8 ;  /* 0x000000e8000079c8 */ /* 0x000ea40008000600 */
[----:B--2---:R-:W-:-:S13]  /*13e0*/  PLOP3.LUT P0, PT, PT, PT, UP0, 0x80, 0x0 ;  /* 0x000000000000781c */ /* 0x004fda0003f0f008 */
[----:B------:R-:W-:Y:S05]  /*13f0*/  @!P0 BRA `(.L_x_15) ;  /* 0xfffffffc00f08947 */ /* 0x000fea000383ffff */
[----:B------:R-:W-:Y:S02]  /*1400*/  ULDC.64 UR4, c[0x0][0x590] ;  /* 0x0001640000047ab9 */ /* 0x000fe40000000a00 */
[----:B------:R-:W-:-:S04]  /*1410*/  ISETP.NE.U32.AND P0, PT, RZ, UR4, PT ;  /* 0x00000004ff007c0c */ /* 0x000fc8000bf05070 */
[----:B------:R-:W-:-:S13]  /*1420*/  ISETP.NE.AND.EX P0, PT, RZ, UR5, PT, P0 ;  /* 0x00000005ff007c0c */ /* 0x000fda000bf05300 */
[----:B------:R-:W-:Y:S05]  /*1430*/  @P0 BRA `(.L_x_18) ;  /* 0x00000000002c0947 */ /* 0x000fea0003800000 */
[----:B------:R-:W-:Y:S02]  /*1440*/  ULDC.64 UR4, c[0x0][0x588] ;  /* 0x0001620000047ab9 */ /* 0x000fe40000000a00 */
[----:B------:R-:W-:-:S04]  /*1450*/  ISETP.NE.U32.AND P0, PT, RZ, UR4, PT ;  /* 0x00000004ff007c0c */ /* 0x000fc8000bf05070 */
[----:B------:R-:W-:-:S13]  /*1460*/  ISETP.NE.AND.EX P0, PT, RZ, UR5, PT, P0 ;  /* 0x00000005ff007c0c */ /* 0x000fda000bf05300 */
[----:B------:R-:W-:Y:S05]  /*1470*/  @!P0 BRA `(.L_x_19) ;  /* 0x0000000000108947 */ /* 0x000fea0003800000 */
[----:B------:R-:W2:Y:S02]  /*1480*/  LDC.64 R4, c[0x0][0x588] ;  /* 0x00016200ff047b82 */ /* 0x000ea40000000a00 */
[----:B--2---:R2:W5:Y:S01]  /*1490*/  LDG.E R91, desc[UR40][R4.64] ;  /* 0x00000028045b7981 */ /* 0x004562000c1e1900 */
[----:B------:R-:W-:Y:S01]  /*14a0*/  MOV R90, 0x1 ;  /* 0x00000001005a7802 */ /* 0x000fe20000000f00 */
[----:B------:R-:W-:Y:S06]  /*14b0*/  BRA `(.L_x_18) ;  /* 0x00000000000c7947 */ /* 0x000fec0003800000 */
.L_x_19:
[----:B------:R-:W-:Y:S01]  /*14c0*/  ULDC UR4, c[0x0][0x580] ;  /* 0x0001600000047ab9 */ /* 0x000fe20000000800 */
[----:B------:R-:W-:Y:S01]  /*14d0*/  IMAD.MOV.U32 R90, RZ, RZ, 0x1 ;  /* 0x00000001ff5a7424 */ /* 0x000fe200078e00ff */
[----:B------:R-:W-:-:S07]  /*14e0*/  MOV R91, UR4 ;  /* 0x00000004005b7c02 */ /* 0x000fce0008000f00 */
.L_x_18:
        /* <DEDUP_REMOVED lines=8> */
[----:B------:R-:W3:Y:S02]  /*1570*/  LDC.64 R92, c[0x0][0x5a8] ;  /* 0x00016a00ff5c7b82 */ /* 0x000ee40000000a00 */
[----:B---3--:R3:W5:Y:S01]  /*1580*/  LDG.E R92, desc[UR40][R92.64] ;  /* 0x000000285c5c7981 */ /* 0x008762000c1e1900 */
[----:B------:R-:W-:Y:S05]  /*1590*/  BRA `(.L_x_20) ;  /* 0x0000000000087947 */ /* 0x000fea0003800000 */
.L_x_21:
[----:B------:R-:W-:Y:S02]  /*15a0*/  ULDC UR4, c[0x0][0x5a0] ;  /* 0x0001680000047ab9 */ /* 0x000fe40000000800 */
[----:B------:R-:W-:-:S07]  /*15b0*/  IMAD.U32 R92, RZ, RZ, UR4 ;  /* 0x00000004ff5c7e24 */ /* 0x000fce000f8e00ff */
.L_x_20:
[----:B------:R-:W-:Y:S01]  /*15c0*/  LOP3.LUT P1, RZ, R0, 0xff, RZ, 0xc0, !PT ;  /* 0x000000ff00ff7812 */ /* 0x000fe2000782c0ff */
[----:B------:R-:W-:Y:S01]  /*15d0*/  UMOV UR42, URZ ;  /* 0x0000003f002a7c82 */ /* 0x000fe20008000000 */
[----:B------:R-:W-:-:S11]  /*15e0*/  PLOP3.LUT P0, PT, PT, PT, PT, 0x80, 0x0 ;  /* 0x000000000000781c */ /* 0x000fd60003f0f070 */
[----:B------:R-:W-:Y:S05]  /*15f0*/  @!P1 BRA `(.L_x_22) ;  /* 0x0000009800dc9947 */ /* 0x000fea0003800000 */
[----:B------:R-:W-:Y:S01]  /*1600*/  ULDC UR4, c[0x0][0x28c] ;  /* 0x0000a30000047ab9 */ /* 0x000fe20000000800 */
[----:B------:R-:W-:Y:S01]  /*1610*/  LOP3.LUT R104, R22, 0x1, RZ, 0xfc, !PT ;  /* 0x0000000116687812 */ /* 0x000fe200078efcff */
[----:B------:R-:W-:Y:S01]  /*1620*/  UIADD3 UR4, UR4, 0x3f, URZ ;  /* 0x0000003f04047890 */ /* 0x000fe2000fffe03f */
[----:B------:R-:W-:Y:S01]  /*1630*/  LOP3.LUT R106, R19, 0x1, RZ, 0xfc, !PT ;  /* 0x00000001136a7812 */ /* 0x000fe200078efcff */
[----:B------:R-:W-:Y:S01]  /*1640*/  ULDC.64 UR54, c[0x0][0x198] ;  /* 0x0000660000367ab9 */ /* 0x000fe20000000a00 */
[----:B---3--:R-:W-:Y:S01]  /*1650*/  MOV R93, 0x1 ;  /* 0x00000001005d7802 */ /* 0x008fe20000000f00 */
[----:B------:R-:W-:Y:S01]  /*1660*/  USHF.R.S32.HI UR5, URZ, 0x1f, UR4 ;  /* 0x0000001f3f057899 */ /* 0x000fe20008011404 */
[----:B------:R-:W-:Y:S01]  /*1670*/  UMOV UR43, URZ ;  /* 0x0000003f002b7c82 */ /* 0x000fe20008000000 */
[----:B------:R-:W-:Y:S02]  /*1680*/  UMOV UR48, URZ ;  /* 0x0000003f00307c82 */ /* 0x000fe40008000000 */
[----:B------:R-:W-:Y:S01]  /*1690*/  ULEA.HI UR5, UR5, UR4, URZ, 0x6 ;  /* 0x0000000405057291 */ /* 0x000fe2000f8f303f */
[----:B------:R-:W-:Y:S01]  /*16a0*/  UMOV UR49, URZ ;  /* 0x0000003f00317c82 */ /* 0x000fe20008000000 */
[----:B------:R-:W-:-:S02]  /*16b0*/  UMOV UR42, URZ ;  /* 0x0000003f002a7c82 */ /* 0x000fc40008000000 */
[----:B------:R-:W-:-:S12]  /*16c0*/  USHF.R.S32.HI UR50, URZ, 0x6, UR5 ;  /* 0x000000063f327899 */ /* 0x000fd80008011405 */
.L_x_288:
[----:B------:R-:W-:Y:S01]  /*16d0*/  LOP3.LUT R0, R18, 0x80, RZ, 0xc0, !PT ;  /* 0x0000008012007812 */ /* 0x000fe200078ec0ff */
[----:B------:R-:W3:Y:S01]  /*16e0*/  S2UR UR51, SR_CgaCtaId ;  /* 0x00000000003379c3 */ /* 0x000ee20000008800 */
[----:B------:R-:W-:Y:S02]  /*16f0*/  UMOV UR52, 0x400 ;  /* 0x0000040000347882 */ /* 0x000fe40000000000 */
[----:B------:R-:W-:-:S06]  /*1700*/  SHF.R.U32.HI R0, RZ, 0x7, R0 ;  /* 0x00000007ff007819 */ /* 0x000fcc0000011600 */
[----:B------:R-:W4:Y:S01]  /*1710*/  SHFL.IDX PT, R0, R0, RZ, 0x1f ;  /* 0x00001fff00007589 */ /* 0x000f2200000e0000 */
[----:B---3--:R-:W-:Y:S01]  /*1720*/  ULEA UR52, UR51, UR52, 0x18 ;  /* 0x0000003433347291 */ /* 0x008fe2000f8ec03f */
[----:B----4-:R-:W-:-:S13]  /*1730*/  R2UR UR4, R0 ;  /* 0x00000000000472ca */ /* 0x010fda00000e0000 */
[----:B------:R-:W-:-:S04]  /*1740*/  ULEA.HI UR5, UR4, UR4, URZ, 0x1 ;  /* 0x0000000404057291 */ /* 0x000fc8000f8f083f */
[----:B------:R-:W-:-:S04]  /*1750*/  ULOP3.LUT UR5, UR5, 0x7fffe, URZ, 0xc0, !UPT ;  /* 0x0007fffe05057892 */ /* 0x000fc8000f8ec03f */
[----:B------:R-:W-:-:S03]  /*1760*/  UIADD3 UR5, UR4, -UR5, URZ ;  /* 0x8000000504057290 */ /* 0x000fc6000fffe03f */
[----:B------:R-:W-:Y:S01]  /*1770*/  ULDC UR4, c[0x0][0x28c] ;  /* 0x0000a30000047ab9 */ /* 0x000fe20000000800 */
[----:B------:R-:W-:Y:S01]  /*1780*/  ULEA UR5, UR5, UR52, 0xd ;  /* 0x0000003405057291 */ /* 0x000fe2000f8e683f */
[----:B------:R-:W-:-:S03]  /*1790*/  ISETP.LT.AND P0, PT, RZ, UR4, PT ;  /* 0x00000004ff007c0c */ /* 0x000fc6000bf01270 */
[----:B------:R-:W-:-:S04]  /*17a0*/  UIADD3 UR5, UR5, 0x8400, URZ ;  /* 0x0000840005057890 */ /* 0x000fc8000fffe03f */
[----:B------:R-:W-:-:S04]  /*17b0*/  USHF.R.U32.HI UR5, URZ, 0x4, UR5 ;  /* 0x000000043f057899 */ /* 0x000fc80008011605 */
[----:B------:R-:W-:Y:S02]  /*17c0*/  ULOP3.LUT UR44, UR5, 0x3fff, URZ, 0xc0, !UPT ;  /* 0x00003fff052c7892 */ /* 0x000fe4000f8ec03f */
[----:B-1----:R-:W-:Y:S10]  /*17d0*/  @P0 BRA `(.L_x_23) ;  /* 0x0000000000400947 */ /* 0x002ff40003800000 */
[----:B------:R-:W-:Y:S01]  /*17e0*/  MOV R0, 0x0 ;  /* 0x0000000000007802 */ /* 0x000fe20000000f00 */
[----:B------:R-:W-:Y:S01]  /*17f0*/  ULDC.64 UR4, c[0x4][0x70] ;  /* 0x01001c0000047ab9 */ /* 0x000fe20000000a00 */
[----:B------:R-:W-:Y:S01]  /*1800*/  ULDC.64 UR6, c[0x4][0x8] ;  /* 0x0100020000067ab9 */ /* 0x000fe20000000a00 */
[----:B--2---:R-:W-:Y:S01]  /*1810*/  IMAD.U32 R4, RZ, RZ, UR4 ;  /* 0x00000004ff047e24 */ /* 0x004fe2000f8e00ff */
[----:B------:R2:W3:Y:S01]  /*1820*/  LDC.64 R14, c[0x4][R0] ;  /* 0x01000000000e7b82 */ /* 0x0004e20000000a00 */
[----:B------:R-:W-:Y:S01]  /*1830*/  MOV R5, UR5 ;  /* 0x0000000500057c02 */ /* 0x000fe20008000f00 */
[----:B------:R-:W-:Y:S01]  /*1840*/  ULDC.64 UR4, c[0x4][0x78] ;  /* 0x01001e0000047ab9 */ /* 0x000fe20000000a00 */
[----:B------:R-:W-:Y:S01]  /*1850*/  IMAD.U32 R10, RZ, RZ, UR6 ;  /* 0x00000006ff0a7e24 */ /* 0x000fe2000f8e00ff */
[----:B------:R-:W-:Y:S01]  /*1860*/  MOV R7, UR5 ;  /* 0x0000000500077c02 */ /* 0x000fe20008000f00 */
[----:B------:R-:W-:Y:S01]  /*1870*/  IMAD.U32 R6, RZ, RZ, UR4 ;  /* 0x00000004ff067e24 */ /* 0x000fe2000f8e00ff */
[----:B------:R-:W-:Y:S01]  /*1880*/  MOV R11, UR7 ;  /* 0x00000007000b7c02 */ /* 0x000fe20008000f00 */
[----:B------:R-:W-:Y:S01]  /*1890*/  IMAD.MOV.U32 R8, RZ, RZ, 0x1e1 ;  /* 0x000001e1ff087424 */ /* 0x000fe200078e00ff */
[----:B------:R-:W-:Y:S01]  /*18a0*/  MOV R12, 0x1 ;  /* 0x00000001000c7802 */ /* 0x000fe20000000f00 */
[----:B--2---:R-:W-:-:S07]  /*18b0*/  IMAD.MOV.U32 R13, RZ, RZ, RZ ;  /* 0x000000ffff0d7224 */ /* 0x004fce00078e00ff */
[----:B------:R-:W-:-:S07]  /*18c0*/  LEPC R20, `(.L_x_23) ;  /* 0x000000001014794e */ /* 0x000fce0000000000 */
[----:B-1-3-5:R-:W-:Y:S05]  /*18d0*/  CALL.ABS.NOINC R14 ;  /* 0x000000000e007343 */ /* 0x02afea0003c00000 */
.L_x_23:
[----:B------:R-:W-:-:S13]  /*18e0*/  ISETP.NE.AND P0, PT, R104, 0x3, PT ;  /* 0x000000036800780c */ /* 0x000fda0003f05270 */
[----:B------:R-:W-:Y:S05]  /*18f0*/  @!P0 BRA `(.L_x_24) ;  /* 0x0000000000048947 */ /* 0x000fea0003800000 */
[----:B-1----:R-:W-:Y:S01]  /*1900*/  BPT.TRAP 0x1 ;  /* 0x000000040000795c */ /* 0x002fe20000300000 */
.L_x_24:
[----:B------:R-:W-:Y:S01]  /*1910*/  IMAD.U32 R0, RZ, RZ, UR48 ;  /* 0x00000030ff007e24 */ /* 0x000fe2000f8e00ff */
[----:B------:R-:W-:-:S04]  /*1920*/  MOV R3, UR49 ;  /* 0x0000003100037c02 */ /* 0x000fc80008000f00 */
[----:B------:R-:W-:Y:S02]  /*1930*/  LEA R3, R3, UR52, 0x3 ;  /* 0x0000003403037c11 */ /* 0x000fe4000f8e18ff */
[----:B------:R-:W-:-:S04]  /*1940*/  SHF.L.U32 R0, R0, 0x1f, RZ ;  /* 0x0000001f00007819 */ /* 0x000fc800000006ff */
[----:B------:R3:W4:Y:S01]  /*1950*/  SYNCS.PHASECHK.TRANS64.TRYWAIT P1, [R3+URZ], R0 ;  /* 0x00000000030075a7 */ /* 0x000722000802017f */
[----:B------:R-:W-:Y:S05]  /*1960*/  @!P0 BRA `(.L_x_25) ;  /* 0x0000000000048947 */ /* 0x000fea0003800000 */
[----:B-1----:R-:W-:Y:S01]  /*1970*/  BPT.TRAP 0x1 ;  /* 0x000000040000795c */ /* 0x002fe20000300000 */
.L_x_25:
[----:B----4-:R-:W-:Y:S05]  /*1980*/  @P1 BRA `(.L_x_26) ;  /* 0x0000000000081947 */ /* 0x010fea0003800000 */
[----:B------:R-:W4:Y:S02]  /*1990*/  SYNCS.PHASECHK.TRANS64.TRYWAIT P1, [R3+URZ], R0 ;  /* 0x00000000030075a7 */ /* 0x000f24000802017f */
[----:B----4-:R-:W-:Y:S05]  /*19a0*/  @!P1 BRA `(.L_x_27) ;  /* 0x000000c000849947 */ /* 0x010fea0003800000 */
.L_x_26:
[----:B------:R-:W-:-:S04]  /*19b0*/  UISETP.LT.AND UP0, UPT, UR50, 0x1, UPT ;  /* 0x000000013200788c */ /* 0x000fc8000bf01270 */
[----:B------:R-:W-:-:S06]  /*19c0*/  USEL UR4, UR50, 0x1, UP0 ;  /* 0x0000000132047887 */ /* 0x000fcc0008000000 */
[----:B---34-:R-:W-:Y:S01]  /*19d0*/  MOV R0, UR4 ;  /* 0x0000000400007c02 */ /* 0x018fe20008000f00 */
[----:B------:R-:W-:Y:S05]  /*19e0*/  WARPSYNC.ALL ;  /* 0x0000000000007948 */ /* 0x000fea0003800000 */
[----:B------:R-:W-:-:S04]  /*19f0*/  IADD3 R0, -R0, UR50, RZ ;  /* 0x0000003200007c10 */ /* 0x000fc8000fffe1ff */
[----:B------:R-:W-:Y:S01]  /*1a00*/  ISETP.GE.AND P1, PT, R0, 0x1, PT ;  /* 0x000000010000780c */ /* 0x000fe20003f26270 */
[----:B------:R-:W-:Y:S01]  /*1a10*/  UIADD3 UR4, UR52, 0x28400, URZ ;  /* 0x0002840034047890 */ /* 0x000fe2000fffe03f */
[----:B------:R-:W-:Y:S01]  /*1a20*/  WARPGROUP.ARRIVE ;  /* 0x00000000000079c5 */ /* 0x000fe20000000000 */
[----:B------:R-:W-:Y:S01]  /*1a30*/  UMOV UR9, 0x40000040 ;  /* 0x4000004000097882 */ /* 0x000fe20000000000 */
[----:B------:R-:W-:Y:S01]  /*1a40*/  UMOV UR11, 0x40000040 ;  /* 0x40000040000b7882 */ /* 0x000fe20000000000 */
[----:B------:R-:W-:-:S04]  /*1a50*/  USHF.R.U32.HI UR4, URZ, 0x4, UR4 ;  /* 0x000000043f047899 */ /* 0x000fc80008011604 */
[----:B------:R-:W-:Y:S02]  /*1a60*/  ULOP3.LUT UR5, UR4, 0x3fff, URZ, 0xc0, !UPT ;  /* 0x00003fff04057892 */ /* 0x000fe4000f8ec03f */
[----:B------:R-:W-:Y:S02]  /*1a70*/  ULOP3.LUT UR4, UR44, 0x10000, URZ, 0xfc, !UPT ;  /* 0x000100002c047892 */ /* 0x000fe4000f8efc3f */
[----:B------:R-:W-:Y:S02]  /*1a80*/  ULOP3.LUT UR5, UR5, 0x10000, URZ, 0xfc, !UPT ;  /* 0x0001000005057892 */ /* 0x000fe4000f8efc3f */
[----:B------:R-:W-:Y:S02]  /*1a90*/  ULEA UR7, UR49, UR4, 0xb ;  /* 0x0000000431077291 */ /* 0x000fe4000f8e583f */
[----:B------:R-:W-:Y:S02]  /*1aa0*/  ULEA UR6, UR49, UR5, 0x9 ;  /* 0x0000000531067291 */ /* 0x000fe4000f8e483f */
[----:B------:R-:W-:-:S03]  /*1ab0*/  UIADD3 UR12, UR7, 0x400, URZ ;  /* 0x00000400070c7890 */ /* 0x000fc6000fffe03f */
[----:B------:R-:W-:Y:S02]  /*1ac0*/  UMOV UR8, UR7 ;  /* 0x0000000700087c82 */ /* 0x000fe40008000000 */
[----:B------:R-:W-:Y:S02]  /*1ad0*/  UMOV UR10, UR6 ;  /* 0x00000006000a7c82 */ /* 0x000fe40008000000 */
[----:B------:R-:W-:Y:S01]  /*1ae0*/  HGMMA.64x64x16.F32.BF16 R56, gdesc[UR8], RZ, !UPT, gsb0 ;  /* 0x00e00000083879f0 */ /* 0x000fe2000c0018ff */
[----:B------:R-:W-:Y:S01]  /*1af0*/  UMOV UR8, UR12 ;  /* 0x0000000c00087c82 */ /* 0x000fe20008000000 */
[----:B------:R-:W-:Y:S01]  /*1b00*/  UMOV UR9, 0x40000040 ;  /* 0x4000004000097882 */ /* 0x000fe20000000000 */
[----:B------:R-:W-:Y:S01]  /*1b10*/  UIADD3 UR12, UR7, 0x402, URZ ;  /* 0x00000402070c7890 */ /* 0x000fe2000fffe03f */
[----:B------:R-:W-:Y:S02]  /*1b20*/  WARPGROUP.DEPBAR.LE gsb0, 0x0 ;  /* 0x00008000000079c5 */ /* 0x000fe40000010000 */
[----:B------:R-:W-:-:S06]  /*1b30*/  WARPGROUP.ARRIVE ;  /* 0x00000000000079c5 */ /* 0x000fcc0000000000 */
[----:B------:R-:W-:Y:S01]  /*1b40*/  HGMMA.64x64x16.F32.BF16 R24, gdesc[UR8], RZ, !UPT, gsb0 ;  /* 0x00e00000081879f0 */ /* 0x000fe2000c0018ff */
[----:B------:R-:W-:Y:S02]  /*1b50*/  UIADD3 UR8, UR7, 0x2, URZ ;  /* 0x0000000207087890 */ /* 0x000fe4000fffe03f */
[----:B------:R-:W-:Y:S01]  /*1b60*/  UIADD3 UR10, UR6, 0x2, URZ ;  /* 0x00000002060a7890 */ /* 0x000fe2000fffe03f */
[----:B------:R-:W-:Y:S01]  /*1b70*/  UMOV UR9, 0x40000040 ;  /* 0x4000004000097882 */ /* 0x000fe20000000000 */
[----:B------:R-:W-:Y:S01]  /*1b80*/  UMOV UR11, 0x40000040 ;  /* 0x40000040000b7882 */ /* 0x000fe20000000000 */
[----:B------:R-:W-:Y:S02]  /*1b90*/  WARPGROUP.DEPBAR.LE gsb0, 0x0 ;  /* 0x00008000000079c5 */ /* 0x000fe40000010000 */
[----:B------:R-:W-:-:S06]  /*1ba0*/  WARPGROUP.ARRIVE ;  /* 0x00000000000079c5 */ /* 0x000fcc0000000000 */
[----:B------:R-:W-:Y:S01]  /*1bb0*/  HGMMA.64x64x16.F32.BF16 R56, gdesc[UR8], R56, gsb0 ;  /* 0x00e00000083879f0 */ /* 0x000fe20008001838 */
[----:B------:R-:W-:Y:S01]  /*1bc0*/  UMOV UR8, UR12 ;  /* 0x0000000c00087c82 */ /* 0x000fe20008000000 */
[----:B------:R-:W-:Y:S01]  /*1bd0*/  UMOV UR9, 0x40000040 ;  /* 0x4000004000097882 */ /* 0x000fe20000000000 */
[----:B------:R-:W-:Y:S01]  /*1be0*/  UIADD3 UR12, UR7, 0x404, URZ ;  /* 0x00000404070c7890 */ /* 0x000fe2000fffe03f */
[----:B------:R-:W-:Y:S02]  /*1bf0*/  WARPGROUP.DEPBAR.LE gsb0, 0x0 ;  /* 0x00008000000079c5 */ /* 0x000fe40000010000 */
[----:B------:R-:W-:-:S06]  /*1c00*/  WARPGROUP.ARRIVE ;  /* 0x00000000000079c5 */ /* 0x000fcc0000000000 */
[----:B------:R-:W-:Y:S01]  /*1c10*/  HGMMA.64x64x16.F32.BF16 R24, gdesc[UR8], R24, gsb0 ;  /* 0x00e00000081879f0 */ /* 0x000fe20008001818 */
        /* <DEDUP_REMOVED lines=9> */
[----:B------:R-:W-:Y:S02]  /*1cb0*/  WARPGROUP.DEPBAR.LE gsb0, 0x0 ;  /* 0x00008000000079c5 */ /* 0x000fe40000010000 */
[----:B------:R-:W-:-:S06]  /*1cc0*/  WARPGROUP.ARRIVE ;  /* 0x00000000000079c5 */ /* 0x000fcc0000000000 */
[----:B------:R-:W-:Y:S01]  /*1cd0*/  HGMMA.64x64x16.F32.BF16 R24, gdesc[UR8], R24, gsb0 ;  /* 0x00e00000081879f0 */ /* 0x000fe20008001818 */
[----:B------:R-:W-:Y:S02]  /*1ce0*/  UIADD3 UR8, UR7, 0x6, URZ ;  /* 0x0000000607087890 */ /* 0x000fe4000fffe03f */
[----:B------:R-:W-:Y:S01]  /*1cf0*/  UIADD3 UR10, UR6, 0x6, URZ ;  /* 0x00000006060a7890 */ /* 0x000fe2000fffe03f */
[----:B------:R-:W-:Y:S01]  /*1d00*/  UMOV UR9, 0x40000040 ;  /* 0x4000004000097882 */ /* 0x000fe20000000000 */
[----:B------:R-:W-:Y:S01]  /*1d10*/  UMOV UR11, 0x40000040 ;  /* 0x40000040000b7882 */ /* 0x000fe20000000000 */
[----:B------:R-:W-:Y:S01]  /*1d20*/  UIADD3 UR7, UR7, 0x406, URZ ;  /* 0x0000040607077890 */ /* 0x000fe2000fffe03f */
[----:B------:R-:W-:Y:S02]  /*1d30*/  WARPGROUP.DEPBAR.LE gsb0, 0x0 ;  /* 0x00008000000079c5 */ /* 0x000fe40000010000 */
[----:B------:R-:W-:-:S06]  /*1d40*/  WARPGROUP.ARRIVE ;  /* 0x00000000000079c5 */ /* 0x000fcc0000000000 */
[----:B------:R-:W-:Y:S01]  /*1d50*/  HGMMA.64x64x16.F32.BF16 R56, gdesc[UR8], R56, gsb0 ;  /* 0x00e00000083879f0 */ /* 0x000fe20008001838 */
[----:B------:R-:W-:Y:S01]  /*1d60*/  UMOV UR8, UR7 ;  /* 0x0000000700087c82 */ /* 0x000fe20008000000 */
[----:B------:R-:W-:Y:S01]  /*1d70*/  UMOV UR9, 0x40000040 ;  /* 0x4000004000097882 */ /* 0x000fe20000000000 */
[----:B------:R-:W-:Y:S02]  /*1d80*/  WARPGROUP.DEPBAR.LE gsb0, 0x0 ;  /* 0x00008000000079c5 */ /* 0x000fe40000010000 */
[----:B------:R-:W-:-:S06]  /*1d90*/  WARPGROUP.ARRIVE ;  /* 0x00000000000079c5 */ /* 0x000fcc0000000000 */
[----:B------:R-:W-:Y:S03]  /*1da0*/  HGMMA.64x64x16.F32.BF16 R24, gdesc[UR8], R24, gsb0 ;  /* 0x00e00000081879f0 */ /* 0x000fe60008001818 */
[----:B------:R-:W-:Y:S02]  /*1db0*/  WARPGROUP.DEPBAR.LE gsb0, 0x0 ;  /* 0x00008000000079c5 */ /* 0x000fe40000010000 */
[----:B------:R-:W-:Y:S05]  /*1dc0*/  @!P1 BRA `(.L_x_28) ;  /* 0x0000000400709947 */ /* 0x000fea0003800000 */
[----:B------:R-:W-:Y:S02]  /*1dd0*/  UIADD3 UR6, UR49, 0x1, URZ ;  /* 0x0000000131067890 */ /* 0x000fe4000fffe03f */
[----:B------:R-:W-:Y:S02]  /*1de0*/  IMAD.U32 R3, RZ, RZ, UR49 ;  /* 0x00000031ff037e24 */ /* 0x000fe4000f8e00ff */
[----:B------:R-:W-:-:S04]  /*1df0*/  UISETP.NE.AND UP0, UPT, UR6, 0x4, UPT ;  /* 0x000000040600788c */ /* 0x000fc8000bf05270 */
[----:B------:R-:W-:Y:S02]  /*1e00*/  USEL UR7, URZ, 0x1, UP0 ;  /* 0x000000013f077887 */ /* 0x000fe40008000000 */
[----:B------:R-:W-:Y:S02]  /*1e10*/  USEL UR6, UR6, URZ, UP0 ;  /* 0x0000003f06067287 */ /* 0x000fe40008000000 */
[----:B------:R-:W-:-:S06]  /*1e20*/  ULOP3.LUT UR7, UR48, UR7, URZ, 0x3c, !UPT ;  /* 0x0000000730077292 */ /* 0x000fcc000f8e3c3f */
[----:B------:R-:W-:-:S07]  /*1e30*/  MOV R6, UR7 ;  /* 0x0000000700067c02 */ /* 0x000fce0008000f00 */
.L_x_35:
[----:B------:R-:W-:Y:S05]  /*1e40*/  @!P0 BRA `(.L_x_29) ;  /* 0x0000000000048947 */ /* 0x000fea0003800000 */
[----:B-1----:R-:W-:Y:S01]  /*1e50*/  BPT.TRAP 0x1 ;  /* 0x000000040000795c */ /* 0x002fe20000300000 */
.L_x_29:
[----:B------:R-:W-:Y:S01]  /*1e60*/  ULEA UR7, UR6, UR52, 0x3 ;  /* 0x0000003406077291 */ /* 0x000fe2000f8e183f */
[----:B--2---:R-:W-:-:S08]  /*1e70*/  SHF.L.U32 R4, R6, 0x1f, RZ ;  /* 0x0000001f06047819 */ /* 0x004fd000000006ff */
[----:B------:R2:W3:Y:S01]  /*1e80*/  SYNCS.PHASECHK.TRANS64.TRYWAIT P1, [UR7], R4 ;  /* 0x00000004ff0075a7 */ /* 0x0004e20008020147 */
[----:B------:R-:W-:Y:S05]  /*1e90*/  @!P0 BRA `(.L_x_30) ;  /* 0x0000000000048947 */ /* 0x000fea0003800000 */
[----:B-1----:R-:W-:Y:S01]  /*1ea0*/  BPT.TRAP 0x1 ;  /* 0x000000040000795c */ /* 0x002fe20000300000 */
.L_x_30:
[----:B---3--:R-:W-:Y:S05]  /*1eb0*/  @P1 BRA `(.L_x_31) ;  /* 0x0000000000081947 */ /* 0x008fea0003800000 */
[----:B------:R-:W3:Y:S02]  /*1ec0*/  SYNCS.PHASECHK.TRANS64.TRYWAIT P1, [UR7], R4 ;  /* 0x00000004ff0075a7 */ /* 0x000ee40008020147 */
[----:B---3--:R-:W-:Y:S05]  /*1ed0*/  @!P1 BRA `(.L_x_32) ;  /* 0x000000bc004c9947 */ /* 0x008fea0003800000 */
.L_x_31:
[----:B------:R-:W-:Y:S01]  /*1ee0*/  ULEA UR7, UR6, UR5, 0x9 ;  /* 0x0000000506077291 */ /* 0x000fe2000f8e483f */
[----:B------:R-:W-:Y:S01]  /*1ef0*/  WARPGROUP.ARRIVE ;  /* 0x00000000000079c5 */ /* 0x000fe20000000000 */
[----:B------:R-:W-:Y:S01]  /*1f00*/  ULEA UR12, UR6, UR4, 0xb ;  /* 0x00000004060c7291 */ /* 0x000fe2000f8e583f */
[----:B------:R-:W-:Y:S01]  /*1f10*/  UMOV UR11, 0x40000040 ;  /* 0x40000040000b7882 */ /* 0x000fe20000000000 */
[----:B------:R-:W-:Y:S02]  /*1f20*/  UMOV UR9, 0x40000040 ;  /* 0x4000004000097882 */ /* 0x000fe40000000000 */
[----:B------:R-:W-:Y:S01]  /*1f30*/  UIADD3 UR13, UR12, 0x400, URZ ;  /* 0x000004000c0d7890 */ /* 0x000fe2000fffe03f */
[----:B------:R-:W-:Y:S02]  /*1f40*/  UMOV UR10, UR7 ;  /* 0x00000007000a7c82 */ /* 0x000fe40008000000 */
[----:B------:R-:W-:Y:S02]  /*1f50*/  UMOV UR8, UR12 ;  /* 0x0000000c00087c82 */ /* 0x000fe40008000000 */
[----:B------:R-:W-:Y:S01]  /*1f60*/  HGMMA.64x64x16.F32.BF16 R56, gdesc[UR8], R56, gsb0 ;  /* 0x00e00000083879f0 */ /* 0x000fe20008001838 */
[----:B------:R-:W-:Y:S01]  /*1f70*/  UMOV UR9, 0x40000040 ;  /* 0x4000004000097882 */ /* 0x000fe20000000000 */
[----:B------:R-:W-:Y:S01]  /*1f80*/  UMOV UR8, UR13 ;  /* 0x0000000d00087c82 */ /* 0x000fe20008000000 */
[----:B------:R-:W-:Y:S01]  /*1f90*/  UIADD3 UR13, UR12, 0x402, URZ ;  /* 0x000004020c0d7890 */ /* 0x000fe2000fffe03f */
[----:B------:R-:W-:-:S02]  /*1fa0*/  WARPGROUP.DEPBAR.LE gsb0, 0x0 ;  /* 0x00008000000079c5 */ /* 0x000fc40000010000 */
        /* <DEDUP_REMOVED lines=42> */
[----:B-1----:R-:W-:Y:S01]  /*2250*/  BPT.TRAP 0x1 ;  /* 0x000000040000795c */ /* 0x002fe20000300000 */
.L_x_33:
[----:B------:R-:W-:-:S13]  /*2260*/  ISETP.NE.AND P1, PT, R88, RZ, PT ;  /* 0x000000ff5800720c */ /* 0x000fda0003f25270 */
[----:B--23--:R-:W-:-:S05]  /*2270*/  @P1 LEA R4, R3, UR52, 0x3 ;  /* 0x0000003403041c11 */ /* 0x00cfca000f8e18ff */
[----:B------:R-:W-:-:S05]  /*2280*/  @P1 VIADD R4, R4, 0x20 ;  /* 0x0000002004041836 */ /* 0x000fca0000000000 */
[----:B------:R-:W-:-:S04]  /*2290*/  @P1 PRMT R4, R89, 0x654, R4 ;  /* 0x0000065459041816 */ /* 0x000fc80000000004 */
[----:B------:R2:W-:Y:S01]  /*22a0*/  @P1 SYNCS.ARRIVE.TRANS64.RED.A1T0 RZ, [R4+URZ], RZ ;  /* 0x000000ff04ff19a7 */ /* 0x0005e2000810043f */
[----:B------:R-:W-:-:S13]  /*22b0*/  ISETP.GT.U32.AND P1, PT, R22, 0x1, PT ;  /* 0x000000011600780c */ /* 0x000fda0003f24070 */
[----:B--2---:R-:W-:Y:S05]  /*22c0*/  @P1 BRA `(.L_x_34) ;  /* 0x0000000000041947 */ /* 0x004fea0003800000 */
[----:B-1----:R-:W-:Y:S01]  /*22d0*/  BPT.TRAP 0x1 ;  /* 0x000000040000795c */ /* 0x002fe20000300000 */
.L_x_34:
[----:B------:R-:W-:Y:S01]  /*22e0*/  UIADD3 UR6, UR6, 0x1, URZ ;  /* 0x0000000106067890 */ /* 0x000fe2000fffe03f */
[C---:B------:R-:W-:Y:S01]  /*22f0*/  ISETP.GT.AND P2, PT, R0.reuse, 0x1, PT ;  /* 0x000000010000780c */ /* 0x040fe20003f44270 */
[----:B------:R-:W-:Y:S01]  /*2300*/  VIADD R0, R0, 0xffffffff ;  /* 0xffffffff00007836 */ /* 0x000fe20000000000 */
[----:B------:R-:W-:Y:S01]  /*2310*/  IADD3 R3, R3, 0x1, RZ ;  /* 0x0000000103037810 */ /* 0x000fe20007ffe0ff */
[----:B------:R-:W-:-:S03]  /*2320*/  UISETP.NE.AND UP0, UPT, UR6, 0x4, UPT ;  /* 0x000000040600788c */ /* 0x000fc6000bf05270 */
[C---:B------:R-:W-:Y:S01]  /*2330*/  ISETP.NE.AND P1, PT, R3.reuse, 0x4, PT ;  /* 0x000000040300780c */ /* 0x040fe20003f25270 */
[----:B------:R-:W-:Y:S02]  /*2340*/  USEL UR7, URZ, 0x1, UP0 ;  /* 0x000000013f077887 */ /* 0x000fe40008000000 */
[----:B------:R-:W-:Y:S01]  /*2350*/  USEL UR6, UR6, URZ, UP0 ;  /* 0x0000003f06067287 */ /* 0x000fe20008000000 */
[----:B------:R-:W-:-:S03]  /*2360*/  SEL R3, R3, RZ, P1 ;  /* 0x000000ff03037207 */ /* 0x000fc60000800000 */
[----:B------:R-:W-:Y:S01]  /*2370*/  LOP3.LUT R6, R6, UR7, RZ, 0x3c, !PT ;  /* 0x0000000706067c12 */ /* 0x000fe2000f8e3cff */
[----:B------:R-:W-:Y:S07]  /*2380*/  @P2 BRA `(.L_x_35) ;  /* 0xfffffff800ac2947 */ /* 0x000fee000383ffff */
.L_x_28:
[----:B------:R-:W3:Y:S02]  /*2390*/  LDC R0, c[0x0][0x28c] ;  /* 0x0000a300ff007b82 */ /* 0x000ee40000000800 */
[----:B---3--:R-:W-:-:S13]  /*23a0*/  ISETP.GE.AND P1, PT, R0, 0x1, PT ;  /* 0x000000010000780c */ /* 0x008fda0003f26270 */
[----:B------:R-:W-:Y:S05]  /*23b0*/  @!P1 BRA `(.L_x_36) ;  /* 0x0000000000449947 */ /* 0x000fea0003800000 */
[----:B------:R-:W-:Y:S05]  /*23c0*/  @!P0 BRA `(.L_x_37) ;  /* 0x0000000000048947 */ /* 0x000fea0003800000 */
[----:B-1----:R-:W-:Y:S01]  /*23d0*/  BPT.TRAP 0x1 ;  /* 0x000000040000795c */ /* 0x002fe20000300000 */
.L_x_37:
[----:B------:R-:W-:Y:S01]  /*23e0*/  ISETP.NE.AND P0, PT, R88, RZ, PT ;  /* 0x000000ff5800720c */ /* 0x000fe20003f05270 */
[----:B------:R-:W-:Y:S01]  /*23f0*/  UISETP.LT.AND UP1, UPT, UR50, 0x1, UPT ;  /* 0x000000013200788c */ /* 0x000fe2000bf21270 */
[----:B------:R-:W-:-:S11]  /*2400*/  MOV R3, UR52 ;  /* 0x0000003400037c02 */ /* 0x000fd60008000f00 */
[----:B------:R-:W-:-:S05]  /*2410*/  VOTEU.ANY UP0, P0 ;  /* 0x00000000003f7886 */ /* 0x000fca0000000100 */
[----:B------:R-:W-:-:S04]  /*2420*/  @UP0 USEL UR4, UR50, 0x1, UP1 ;  /* 0x0000000132040887 */ /* 0x000fc80008800000 */
[----:B------:R-:W-:-:S06]  /*2430*/  @UP0 UIADD3 UR4, UR49, UR50, -UR4 ;  /* 0x0000003231040290 */ /* 0x000fcc000fffe804 */
[----:B------:R-:W-:-:S05]  /*2440*/  MOV R0, UR4 ;  /* 0x0000000400007c02 */ /* 0x000fca0008000f00 */
[----:B------:R-:W-:-:S05]  /*2450*/  @P0 IMAD.SHL.U32 R0, R0, 0x8, RZ ;  /* 0x0000000800000824 */ /* 0x000fca00078e00ff */
[----:B------:R-:W-:-:S04]  /*2460*/  @P0 LOP3.LUT R0, R0, 0x18, RZ, 0xc0, !PT ;  /* 0x0000001800000812 */ /* 0x000fc800078ec0ff */
[----:B------:R-:W-:-:S04]  /*2470*/  @P0 IADD3 R0, R3, 0x20, R0 ;  /* 0x0000002003000810 */ /* 0x000fc80007ffe000 */
[----:B------:R-:W-:-:S04]  /*2480*/  @P0 PRMT R0, R89, 0x654, R0 ;  /* 0x0000065459000816 */ /* 0x000fc80000000000 */
[----:B------:R3:W-:Y:S01]  /*2490*/  @P0 SYNCS.ARRIVE.TRANS64.RED.A1T0 RZ, [R0+URZ], RZ ;  /* 0x000000ff00ff09a7 */ /* 0x0007e2000810043f */
[----:B------:R-:W-:-:S13]  /*24a0*/  ISETP.GT.U32.AND P0, PT, R22, 0x1, PT ;  /* 0x000000011600780c */ /* 0x000fda0003f04070 */
[----:B---3--:R-:W-:Y:S05]  /*24b0*/  @P0 BRA `(.L_x_36) ;  /* 0x0000000000040947 */ /* 0x008fea0003800000 */
[----:B-1----:R-:W-:Y:S01]  /*24c0*/  BPT.TRAP 0x1 ;  /* 0x000000040000795c */ /* 0x002fe20000300000 */
.L_x_36:
[----:B------:R-:W-:Y:S01]  /*24d0*/  UIADD3 UR4, UR52, 0x200, URZ ;  /* 0x0000020034047890 */ /* 0x000fe2000fffe03f */
[----:B------:R-:W-:Y:S02]  /*24e0*/  R2UR UR46, R23 ;  /* 0x00000000172e72ca */ /* 0x000fe400000e0000 */
[----:B------:R-:W-:Y:S01]  /*24f0*/  R2UR UR45, R94 ;  /* 0x000000005e2d72ca */ /* 0x000fe200000e0000 */
[----:B------:R-:W-:-:S06]  /*2500*/  ULOP3.LUT UP0, URZ, UR4, 0x1bf, URZ, 0xc0, !UPT ;  /* 0x000001bf043f7892 */ /* 0x000fcc000f80c03f */
[----:B------:R-:W-:-:S04]  /*2510*/  PLOP3.LUT P0, PT, PT, PT, UP0, 0x80, 0x0 ;  /* 0x000000000000781c */ /* 0x000fc80003f0f008 */
[----:B------:R-:W-:Y:S02]  /*2520*/  USHF.L.U32 UR46, UR46, 0x8, URZ ;  /* 0x000000082e2e7899 */ /* 0x000fe4000800063f */
[----:B------:R-:W-:-:S07]  /*2530*/  USHF.L.U32 UR45, UR45, 0x6, URZ ;  /* 0x000000062d2d7899 */ /* 0x000fce000800063f */
[----:B------:R-:W-:Y:S05]  /*2540*/  @!P0 BRA `(.L_x_38) ;  /* 0x00000000007c8947 */ /* 0x000fea0003800000 */
        /* <DEDUP_REMOVED lines=16> */
.L_x_39:
[----:B------:R1:W2:Y:S01]  /*2650*/  LDC.64 R14, c[0x4][R23] ;  /* 0x01000000170e7b82 */ /* 0x0002a20000000a00 */
[----:B------:R-:W-:Y:S01]  /*2660*/  ULDC.64 UR4, c[0x4][0x80] ;  /* 0x0100200000047ab9 */ /* 0x000fe20000000a00 */
[----:B------:R-:W-:Y:S01]  /*2670*/  ULDC.64 UR6, c[0x4][0x10] ;  /* 0x0100040000067ab9 */ /* 0x000fe20000000a00 */
[----:B------:R-:W-:Y:S01]  /*2680*/  MOV R4, UR4 ;  /* 0x0000000400047c02 */ /* 0x000fe20008000f00 */
[----:B------:R-:W-:Y:S01]  /*2690*/  IMAD.U32 R5, RZ, RZ, UR5 ;  /* 0x00000005ff057e24 */ /* 0x000fe2000f8e00ff */
[----:B------:R-:W-:Y:S01]  /*26a0*/  ULDC.64 UR4, c[0x4][0x88] ;  /* 0x0100220000047ab9 */ /* 0x000fe20000000a00 */
[----:B------:R-:W-:Y:S01]  /*26b0*/  MOV R10, UR6 ;  /* 0x00000006000a7c02 */ /* 0x000fe20008000f00 */
[----:B------:R-:W-:Y:S01]  /*26c0*/  IMAD.U32 R7, RZ, RZ, UR5 ;  /* 0x00000005ff077e24 */ /* 0x000fe2000f8e00ff */
[----:B------:R-:W-:Y:S01]  /*26d0*/  MOV R6, UR4 ;  /* 0x0000000400067c02 */ /* 0x000fe20008000f00 */
[----:B------:R-:W-:Y:S01]  /*26e0*/  IMAD.U32 R11, RZ, RZ, UR7 ;  /* 0x00000007ff0b7e24 */ /* 0x000fe2000f8e00ff */
[----:B------:R-:W-:Y:S01]  /*26f0*/  MOV R8, 0x70 ;  /* 0x0000007000087802 */ /* 0x000fe20000000f00 */
[----:B------:R-:W-:Y:S01]  /*2700*/  IMAD.MOV.U32 R12, RZ, RZ, 0x1 ;  /* 0x00000001ff0c7424 */ /* 0x000fe200078e00ff */
[----:B-1----:R-:W-:-:S07]  /*2710*/  MOV R13, RZ ;  /* 0x000000ff000d7202 */ /* 0x002fce0000000f00 */
[----:B------:R-:W-:-:S07]  /*2720*/  LEPC R20, `(.L_x_38) ;  /* 0x000000001014794e */ /* 0x000fce0000000000 */
[----:B--2---:R-:W-:Y:S05]  /*2730*/  CALL.ABS.NOINC R14 ;  /* 0x000000000e007343 */ /* 0x004fea0003c00000 */
.L_x_38:
[----:B------:R-:W3:Y:S02]  /*2740*/  LDC.64 R8, c[0x0][0x590] ;  /* 0x00016400ff087b82 */ /* 0x000ee40000000a00 */
[----:B---3--:R-:W-:-:S04]  /*2750*/  ISETP.NE.U32.AND P2, PT, R8, RZ, PT ;  /* 0x000000ff0800720c */ /* 0x008fc80003f45070 */
[----:B------:R-:W-:-:S13]  /*2760*/  ISETP.NE.AND.EX P2, PT, R9, RZ, PT, P2 ;  /* 0x000000ff0900720c */ /* 0x000fda0003f45320 */
[----:B------:R-:W-:Y:S05]  /*2770*/  @!P2 BRA `(.L_x_40) ;  /* 0x000000000034a947 */ /* 0x000fea0003800000 */
[----:B------:R-:W-:Y:S02]  /*2780*/  ULDC.64 UR4, c[0x0][0x588] ;  /* 0x0001620000047ab9 */ /* 0x000fe40000000a00 */
[----:B------:R-:W-:-:S04]  /*2790*/  ISETP.NE.U32.AND P0, PT, RZ, UR4, PT ;  /* 0x00000004ff007c0c */ /* 0x000fc8000bf05070 */
[----:B------:R-:W-:-:S13]  /*27a0*/  ISETP.NE.AND.EX P0, PT, RZ, UR5, PT, P0 ;  /* 0x00000005ff007c0c */ /* 0x000fda000bf05300 */
[----:B------:R-:W-:Y:S05]  /*27b0*/  @!P0 BRA `(.L_x_41) ;  /* 0x0000000000188947 */ /* 0x000fea0003800000 */
[----:B--2---:R-:W2:Y:S01]  /*27c0*/  LDC.64 R4, c[0x0][0x588] ;  /* 0x00016200ff047b82 */ /* 0x004ea20000000a00 */
[----:B------:R-:W-:-:S04]  /*27d0*/  IMAD R3, R8, UR47, RZ ;  /* 0x0000002f08037c24 */ /* 0x000fc8000f8e02ff */
[----:B--2---:R-:W-:-:S05]  /*27e0*/  IMAD.WIDE R4, R3, 0x4, R4 ;  /* 0x0000000403047825 */ /* 0x004fca00078e0204 */
[----:B-----5:R3:W5:Y:S01]  /*27f0*/  LDG.E R91, desc[UR40][R4.64] ;  /* 0x00000028045b7981 */ /* 0x020762000c1e1900 */
[----:B------:R-:W-:Y:S01]  /*2800*/  IMAD.MOV.U32 R90, RZ, RZ, 0x1 ;  /* 0x00000001ff5a7424 */ /* 0x000fe200078e00ff */
[----:B------:R-:W-:Y:S06]  /*2810*/  BRA `(.L_x_40) ;  /* 0x00000000000c7947 */ /* 0x000fec0003800000 */
.L_x_41:
[----:B------:R-:W-:Y:S01]  /*2820*/  ULDC UR4, c[0x0][0x580] ;  /* 0x0001600000047ab9 */ /* 0x000fe20000000800 */
[----:B------:R-:W-:Y:S01]  /*2830*/  MOV R90, 0x1 ;  /* 0x00000001005a7802 */ /* 0x000fe20000000f00 */
[----:B-----5:R-:W-:-:S07]  /*2840*/  IMAD.U32 R91, RZ, RZ, UR4 ;  /* 0x00000004ff5b7e24 */ /* 0x020fce000f8e00ff */
.L_x_40:
[----:B------:R-:W4:Y:S02]  /*2850*/  LDC.64 R6, c[0x0][0x5b0] ;  /* 0x00016c00ff067b82 */ /* 0x000f240000000a00 */
[----:B----4-:R-:W-:-:S04]  /*2860*/  ISETP.NE.U32.AND P0, PT, R6, RZ, PT ;  /* 0x000000ff0600720c */ /* 0x010fc80003f05070 */
[----:B------:R-:W-:-:S13]  /*2870*/  ISETP.NE.AND.EX P0, PT, R7, RZ, PT, P0 ;  /* 0x000000ff0700720c */ /* 0x000fda0003f05300 */
[----:B------:R-:W-:Y:S05]  /*2880*/  @!P0 BRA `(.L_x_42) ;  /* 0x00000000002c8947 */ /* 0x000fea0003800000 */
[----:B------:R-:W-:Y:S02]  /*2890*/  ULDC.64 UR4, c[0x0][0x5a8] ;  /* 0x00016a0000047ab9 */ /* 0x000fe40000000a00 */
[----:B------:R-:W-:-:S04]  /*28a0*/  ISETP.NE.U32.AND P0, PT, RZ, UR4, PT ;  /* 0x00000004ff007c0c */ /* 0x000fc8000bf05070 */
[----:B------:R-:W-:-:S13]  /*28b0*/  ISETP.NE.AND.EX P0, PT, RZ, UR5, PT, P0 ;  /* 0x00000005ff007c0c */ /* 0x000fda000bf05300 */
[----:B------:R-:W-:Y:S05]  /*28c0*/  @!P0 BRA `(.L_x_43) ;  /* 0x0000000000148947 */ /* 0x000fea0003800000 */
[----:B--23--:R-:W2:Y:S01]  /*28d0*/  LDC.64 R4, c[0x0][0x5a8] ;  /* 0x00016a00ff047b82 */ /* 0x00cea20000000a00 */
[----:B------:R-:W-:-:S04]  /*28e0*/  IMAD R3, R6, UR47, RZ ;  /* 0x0000002f06037c24 */ /* 0x000fc8000f8e02ff */
[----:B--2---:R-:W-:-:S05]  /*28f0*/  IMAD.WIDE R4, R3, 0x4, R4 ;  /* 0x0000000403047825 */ /* 0x004fca00078e0204 */
[----:B-----5:R4:W5:Y:S01]  /*2900*/  LDG.E R92, desc[UR40][R4.64] ;  /* 0x00000028045c7981 */ /* 0x020962000c1e1900 */
[----:B------:R-:W-:Y:S05]  /*2910*/  BRA `(.L_x_42) ;  /* 0x0000000000087947 */ /* 0x000fea0003800000 */
.L_x_43:
[----:B------:R-:W-:Y:S02]  /*2920*/  ULDC UR4, c[0x0][0x5a0] ;  /* 0x0001680000047ab9 */ /* 0x000fe40000000800 */
[----:B-----5:R-:W-:-:S07]  /*2930*/  MOV R92, UR4 ;  /* 0x00000004005c7c02 */ /* 0x020fce0008000f00 */
.L_x_42:
[----:B------:R-:W-:Y:S01]  /*2940*/  ULDC.64 UR4, c[0x0][0x588] ;  /* 0x0001620000047ab9 */ /* 0x000fe20000000a00 */
[----:B------:R-:W-:Y:S01]  /*2950*/  ISETP.NE.U32.AND P3, PT, R8, RZ, PT ;  /* 0x000000ff0800720c */ /* 0x000fe20003f65070 */
[----:B------:R-:W-:Y:S02]  /*2960*/  UISETP.NE.U32.AND UP0, UPT, UR4, URZ, UPT ;  /* 0x0000003f0400728c */ /* 0x000fe4000bf05070 */
[----:B------:R-:W-:Y:S02]  /*2970*/  ISETP.NE.U32.AND P4, PT, RZ, UR4, PT ;  /* 0x00000004ff007c0c */ /* 0x000fe4000bf85070 */
[----:B------:R-:W-:Y:S01]  /*2980*/  ISETP.NE.AND.EX P3, PT, R9, RZ, PT, P3 ;  /* 0x000000ff0900720c */ /* 0x000fe20003f65330 */
[----:B------:R-:W-:Y:S02]  /*2990*/  UISETP.NE.AND.EX UP0, UPT, UR5, URZ, UPT, UP0 ;  /* 0x0000003f0500728c */ /* 0x000fe4000bf05300 */
[----:B------:R-:W-:Y:S02]  /*29a0*/  ISETP.NE.AND.EX P4, PT, RZ, UR5, PT, P4 ;  /* 0x00000005ff007c0c */ /* 0x000fe4000bf85340 */
[----:B------:R-:W-:-:S02]  /*29b0*/  PLOP3.LUT P0, PT, PT, PT, PT, 0x8, 0x0 ;  /* 0x000000000000781c */ /* 0x000fc40003f0e170 */
[----:B------:R-:W-:-:S04]  /*29c0*/  PLOP3.LUT P1, PT, PT, PT, UP0, 0x80, 0x0 ;  /* 0x000000000000781c */ /* 0x000fc80003f2f008 */
[----:B------:R-:W-:-:S05]  /*29d0*/  PLOP3.LUT P1, PT, P1, PT, PT, 0x8, 0x0 ;  /* 0x000000000000781c */ /* 0x000fca0000f2e170 */
[----:B------:R-:W-:Y:S08]  /*29e0*/  @P4 BRA P3, `(.L_x_44) ;  /* 0x0000000000244947 */ /* 0x000ff00001800000 */
[----:B------:R-:W-:Y:S04]  /*29f0*/  BSSY B0, `(.L_x_44) ;  /* 0x0000008000007945 */ /* 0x000fe80003800000 */
[----:B------:R-:W-:Y:S05]  /*2a00*/  @!P2 BRA `(.L_x_45) ;  /* 0x000000000014a947 */ /* 0x000fea0003800000 */
[----:B------:R-:W-:Y:S02]  /*2a10*/  LOP3.LUT P3, RZ, R90, 0xff, RZ, 0xc0, !PT ;  /* 0x000000ff5aff7812 */ /* 0x000fe4000786c0ff */
[----:B------:R-:W-:-:S11]  /*2a20*/  PLOP3.LUT P0, PT, P1, PT, PT, 0x80, 0x0 ;  /* 0x000000000000781c */ /* 0x000fd60000f0f070 */
[----:B------:R-:W-:Y:S05]  /*2a30*/  @!P3 BRA `(.L_x_46) ;  /* 0x00000000000cb947 */ /* 0x000fea0003800000 */
[----:B-----5:R-:W-:Y:S01]  /*2a40*/  FSETP.EQ.AND P0, PT, R91, RZ, PT ;  /* 0x000000ff5b00720b */ /* 0x020fe20003f02000 */
[----:B------:R-:W-:-:S12]  /*2a50*/  BRA `(.L_x_46) ;  /* 0x0000000000047947 */ /* 0x000fd80003800000 */
.L_x_45:
[----:B-----5:R-:W-:-:S13]  /*2a60*/  FSETP.EQ.AND P0, PT, R91, RZ, PT ;  /* 0x000000ff5b00720b */ /* 0x020fda0003f02000 */
.L_x_46:
[----:B-1----:R-:W-:Y:S05]  /*2a70*/  BSYNC B0 ;  /* 0x0000000000007941 */ /* 0x002fea0003800000 */
.L_x_44:
[----:B------:R-:W-:Y:S04]  /*2a80*/  BSSY B0, `(.L_x_47) ;  /* 0x0000007000007945 */ /* 0x000fe80003800000 */
[----:B------:R-:W-:Y:S05]  /*2a90*/  @!P2 BRA `(.L_x_48) ;  /* 0x000000000010a947 */ /* 0x000fea0003800000 */
[----:B------:R-:W-:-:S13]  /*2aa0*/  LOP3.LUT P2, RZ, R90, 0xff, RZ, 0xc0, !PT ;  /* 0x000000ff5aff7812 */ /* 0x000fda000784c0ff */
[----:B------:R-:W-:Y:S05]  /*2ab0*/  @!P2 BRA `(.L_x_49) ;  /* 0x00000000000ca947 */ /* 0x000fea0003800000 */
[----:B-----5:R-:W-:Y:S01]  /*2ac0*/  FSETP.EQ.AND P1, PT, R91, RZ, PT ;  /* 0x000000ff5b00720b */ /* 0x020fe20003f22000 */
[----:B------:R-:W-:-:S12]  /*2ad0*/  BRA `(.L_x_49) ;  /* 0x0000000000047947 */ /* 0x000fd80003800000 */
.L_x_48:
[----:B-----5:R-:W-:-:S13]  /*2ae0*/  FSETP.EQ.AND P1, PT, R91, RZ, PT ;  /* 0x000000ff5b00720b */ /* 0x020fda0003f22000 */
.L_x_49:
[----:B-1----:R-:W-:Y:S05]  /*2af0*/  BSYNC B0 ;  /* 0x0000000000007941 */ /* 0x002fea0003800000 */
.L_x_47:
[----:B------:R-:W-:Y:S01]  /*2b00*/  BSSY B0, `(.L_x_50) ;  /* 0x0000029000007945 */ /* 0x000fe20003800000 */
[----:B------:R-:W-:Y:S01]  /*2b10*/  LOP3.LUT R93, R93, 0x1, RZ, 0x3c, !PT ;  /* 0x000000015d5d7812 */ /* 0x000fe200078e3cff */
[----:B------:R-:W-:Y:S01]  /*2b20*/  IMAD.MOV.U32 R6, RZ, RZ, RZ ;  /* 0x000000ffff067224 */ /* 0x000fe200078e00ff */
[----:B------:R-:W-:Y:S02]  /*2b30*/  CS2R R10, SRZ ;  /* 0x00000000000a7805 */ /* 0x000fe4000001ff00 */
[----:B------:R-:W-:Y:S02]  /*2b40*/  CS2R R8, SRZ ;  /* 0x0000000000087805 */ /* 0x000fe4000001ff00 */
[----:B------:R-:W-:Y:S02]  /*2b50*/  CS2R R14, SRZ ;  /* 0x00000000000e7805 */ /* 0x000fe4000001ff00 */
[----:B------:R-:W-:Y:S01]  /*2b60*/  CS2R R12, SRZ ;  /* 0x00000000000c7805 */ /* 0x000fe2000001ff00 */
[----:B------:R-:W-:Y:S06]  /*2b70*/  @P0 BRA `(.L_x_51) ;  /* 0x0000000000840947 */ /* 0x000fec0003800000 */
[----:B------:R-:W-:-:S13]  /*2b80*/  ISETP.NE.AND P2, PT, R106, 0x3, PT ;  /* 0x000000036a00780c */ /* 0x000fda0003f45270 */
[----:B------:R-:W-:Y:S05]  /*2b90*/  @!P2 BRA `(.L_x_52) ;  /* 0x000000000004a947 */ /* 0x000fea0003800000 */
[----:B------:R-:W-:Y:S01]  /*2ba0*/  BPT.TRAP 0x1 ;  /* 0x000000040000795c */ /* 0x000fe20000300000 */
.L_x_52:
[----:B------:R-:W-:Y:S01]  /*2bb0*/  SHF.L.U32 R0, R93, 0x1f, RZ ;  /* 0x0000001f5d007819 */ /* 0x000fe200000006ff */
[----:B------:R-:W-:Y:S01]  /*2bc0*/  BSSY B1, `(.L_x_53) ;  /* 0x0000005000017945 */ /* 0x000fe20003800000 */
[----:B------:R-:W-:Y:S01]  /*2bd0*/  MOV R6, 0x1 ;  /* 0x0000000100067802 */ /* 0x000fe20000000f00 */
[----:B------:R-:W-:Y:S01]  /*2be0*/  IMAD.MOV.U32 R10, RZ, RZ, RZ ;  /* 0x000000ffff0a7224 */ /* 0x000fe200078e00ff */
[----:B------:R-:W1:Y:S02]  /*2bf0*/  SYNCS.PHASECHK.TRANS64.TRYWAIT P2, [UR52+0x40], R0 ;  /* 0x00004000ff0075a7 */ /* 0x000e640008040174 */
[----:B-1----:R-:W-:Y:S05]  /*2c00*/  @!P2 BRA `(.L_x_54) ;  /* 0x000000b00018a947 */ /* 0x002fea0003800000 */
.L_x_361:
[----:B------:R-:W-:Y:S05]  /*2c10*/  BSYNC B1 ;  /* 0x0000000000017941 */ /* 0x000fea0003800000 */
.L_x_53:
[----:B------:R-:W-:Y:S02]  /*2c20*/  CS2R R8, SRZ ;  /* 0x0000000000087805 */ /* 0x000fe4000001ff00 */
[----:B------:R-:W-:Y:S02]  /*2c30*/  CS2R R14, SRZ ;  /* 0x00000000000e7805 */ /* 0x000fe4000001ff00 */
[----:B------:R-:W-:Y:S01]  /*2c40*/  CS2R R12, SRZ ;  /* 0x00000000000c7805 */ /* 0x000fe2000001ff00 */
[----:B------:R-:W-:Y:S06]  /*2c50*/  @P1 BRA `(.L_x_51) ;  /* 0x00000000004c1947 */ /* 0x000fec0003800000 */
[C---:B------:R-:W-:Y:S01]  /*2c60*/  IMAD.SHL.U32 R3, R18.reuse, 0x20, RZ ;  /* 0x0000002012037824 */ /* 0x040fe200078e00ff */
[----:B------:R-:W-:Y:S01]  /*2c70*/  SHF.L.U32 R0, R18, 0x4, RZ ;  /* 0x0000000412007819 */ /* 0x000fe200000006ff */
[----:B------:R-:W-:Y:S05]  /*2c80*/  WARPSYNC.ALL ;  /* 0x0000000000007948 */ /* 0x000fea0003800000 */
[----:B--234-:R-:W-:Y:S02]  /*2c90*/  SHF.R.U32.HI R5, RZ, 0x1, R18 ;  /* 0x00000001ff057819 */ /* 0x01cfe40000011612 */
[----:B------:R-:W-:Y:S02]  /*2ca0*/  LOP3.LUT R0, R0, 0xe00, RZ, 0xc0, !PT ;  /* 0x00000e0000007812 */ /* 0x000fe400078ec0ff */
[----:B------:R-:W-:-:S02]  /*2cb0*/  LOP3.LUT R4, R3, 0xc0, RZ, 0xc0, !PT ;  /* 0x000000c003047812 */ /* 0x000fc400078ec0ff */
[----:B------:R-:W-:Y:S02]  /*2cc0*/  SHF.L.U32 R7, R18, 0x2, RZ ;  /* 0x0000000212077819 */ /* 0x000fe400000006ff */
[----:B------:R-:W-:Y:S02]  /*2cd0*/  LOP3.LUT R0, R0, 0x20, R3, 0xf8, !PT ;  /* 0x0000002000007812 */ /* 0x000fe400078ef803 */
[----:B------:R-:W-:Y:S02]  /*2ce0*/  LOP3.LUT R4, R4, 0x8, R5, 0xf8, !PT ;  /* 0x0000000804047812 */ /* 0x000fe400078ef805 */
[----:B------:R-:W-:Y:S02]  /*2cf0*/  LOP3.LUT R0, R0, 0x100, R3, 0xf8, !PT ;  /* 0x0000010000007812 */ /* 0x000fe400078ef803 */
[----:B------:R-:W-:Y:S02]  /*2d00*/  LOP3.LUT R7, R4, 0x18, R7, 0x78, !PT ;  /* 0x0000001804077812 */ /* 0x000fe400078e7807 */
[----:B------:R-:W-:-:S02]  /*2d10*/  LOP3.LUT P2, RZ, R18, 0x4, RZ, 0xc0, !PT ;  /* 0x0000000412ff7812 */ /* 0x000fc4000784c0ff */
[----:B------:R-:W-:-:S04]  /*2d20*/  LOP3.LUT R0, R0, R7, RZ, 0xfc, !PT ;  /* 0x0000000700007212 */ /* 0x000fc800078efcff */
[----:B------:R-:W-:-:S04]  /*2d30*/  LEA R0, R0, UR52, 0x1 ;  /* 0x0000003400007c11 */ /* 0x000fc8000f8e08ff */
[C---:B------:R-:W-:Y:S01]  /*2d40*/  IADD3 R8, R0.reuse, 0x220, RZ ;  /* 0x0000022000087810 */ /* 0x040fe20007ffe0ff */
[----:B------:R-:W-:Y:S01]  /*2d50*/  VIADD R3, R0, 0x200 ;  /* 0x0000020000037836 */ /* 0x000fe20000000000 */
[----:B------:R1:W2:Y:S03]  /*2d60*/  LDSM.16.M88.4 R12, [R0+0x200] ;  /* 0x00020000000c783b */ /* 0x0002a60000000200 */
[----:B------:R-:W-:-:S06]  /*2d70*/  @P2 VIADD R8, R3, 0xffffffe0 ;  /* 0xffffffe003082836 */ /* 0x000fcc0000000000 */
[----:B-1----:R-:W3:Y:S02]  /*2d80*/  LDSM.16.M88.4 R8, [R8] ;  /* 0x000000000808783b */ /* 0x002ee40000000200 */
.L_x_51:
[----:B------:R-:W-:Y:S05]  /*2d90*/  BSYNC B0 ;  /* 0x0000000000007941 */ /* 0x000fea0003800000 */
.L_x_50:
[----:B--234-:R-:W-:Y:S01]  /*2da0*/  SHF.L.U32 R4, R12, 0x10, RZ ;  /* 0x000000100c047819 */ /* 0x01cfe200000006ff */
[----:B------:R-:W-:Y:S01]  /*2db0*/  IMAD.U32 R20, R13, 0x10000, RZ ;  /* 0x000100000d147824 */ /* 0x000fe200078e00ff */
[----:B------:R-:W-:Y:S01]  /*2dc0*/  LOP3.LUT R0, R18, 0xff, RZ, 0xc0, !PT ;  /* 0x000000ff12007812 */ /* 0x000fe200078ec0ff */
[C---:B------:R-:W-:Y:S01]  /*2dd0*/  IMAD.U32 R110, R9.reuse, 0x10000, RZ ;  /* 0x00010000096e7824 */ /* 0x040fe200078e00ff */
[----:B------:R-:W-:Y:S01]  /*2de0*/  LOP3.LUT R112, R9, 0xffff0000, RZ, 0xc0, !PT ;  /* 0xffff000009707812 */ /* 0x000fe200078ec0ff */
[----:B-----5:R-:W-:Y:S01]  /*2df0*/  FMUL R7, R91, R4 ;  /* 0x000000045b077220 */ /* 0x020fe20000400000 */
[----:B------:R-:W-:Y:S01]  /*2e00*/  LOP3.LUT R94, R13, 0xffff0000, RZ, 0xc0, !PT ;  /* 0xffff00000d5e7812 */ /* 0x000fe200078ec0ff */
[----:B------:R-:W-:Y:S01]  /*2e10*/  FMUL R9, R91, R20 ;  /* 0x000000145b097220 */ /* 0x000fe20000400000 */
[----:B------:R-:W-:Y:S01]  /*2e20*/  SHF.L.U32 R96, R14, 0x10, RZ ;  /* 0x000000100e607819 */ /* 0x000fe200000006ff */
[----:B------:R-:W-:Y:S01]  /*2e30*/  VIADD R0, R0, 0x1f ;  /* 0x0000001f00007836 */ /* 0x000fe20000000000 */
[----:B------:R-:W-:Y:S01]  /*2e40*/  LOP3.LUT R12, R12, 0xffff0000, RZ, 0xc0, !PT ;  /* 0xffff00000c0c7812 */ /* 0x000fe200078ec0ff */
[----:B------:R-:W-:Y:S01]  /*2e50*/  IMAD.MOV.U32 R127, RZ, RZ, 0x3bbb989d ;  /* 0x3bbb989dff7f7424 */ /* 0x000fe200078e00ff */
[----:B------:R-:W-:Y:S01]  /*2e60*/  LOP3.LUT R14, R14, 0xffff0000, RZ, 0xc0, !PT ;  /* 0xffff00000e0e7812 */ /* 0x000fe200078ec0ff */
[C---:B------:R-:W-:Y:S01]  /*2e70*/  FFMA R56, R92.reuse, R56, R7 ;  /* 0x000000385c387223 */ /* 0x040fe20000000007 */
[C---:B------:R-:W-:Y:S01]  /*2e80*/  SHF.L.U32 R118, R11.reuse, 0x10, RZ ;  /* 0x000000100b767819 */ /* 0x040fe200000006ff */
[----:B------:R-:W-:Y:S01]  /*2e90*/  FFMA R58, R92, R58, R9 ;  /* 0x0000003a5c3a7223 */ /* 0x000fe20000000009 */
[----:B------:R-:W-:Y:S01]  /*2ea0*/  LOP3.LUT R120, R11, 0xffff0000, RZ, 0xc0, !PT ;  /* 0xffff00000b787812 */ /* 0x000fe200078ec0ff */
[----:B------:R-:W-:Y:S01]  /*2eb0*/  FMUL R11, R91, R94 ;  /* 0x0000005e5b0b7220 */ /* 0x000fe20000400000 */
[C---:B------:R-:W-:Y:S01]  /*2ec0*/  IMAD.U32 R98, R15.reuse, 0x10000, RZ ;  /* 0x000100000f627824 */ /* 0x040fe200078e00ff */
[----:B------:R-:W-:Y:S01]  /*2ed0*/  LOP3.LUT R100, R15, 0xffff0000, RZ, 0xc0, !PT ;  /* 0xffff00000f647812 */ /* 0x000fe200078ec0ff */
[C---:B------:R-:W-:Y:S01]  /*2ee0*/  FMUL R15, R91.reuse, R14 ;  /* 0x0000000e5b0f7220 */ /* 0x040fe20000400000 */
[----:B------:R-:W-:Y:S01]  /*2ef0*/  SHF.L.U32 R102, R8, 0x10, RZ ;  /* 0x0000001008667819 */ /* 0x000fe200000006ff */
[-C--:B------:R-:W-:Y:S01]  /*2f00*/  FFMA.SAT R14, -R58, R127.reuse, 0.5 ;  /* 0x3f0000003a0e7423 */ /* 0x080fe2000000217f */
[----:B------:R-:W-:Y:S01]  /*2f10*/  LOP3.LUT R108, R8, 0xffff0000, RZ, 0xc0, !PT ;  /* 0xffff0000086c7812 */ /* 0x000fe200078ec0ff */
[C---:B------:R-:W-:Y:S01]  /*2f20*/  FMUL R8, R91.reuse, R12 ;  /* 0x0000000c5b087220 */ /* 0x040fe20000400000 */
[----:B------:R-:W-:Y:S01]  /*2f30*/  ISETP.GT.U32.AND P5, PT, R0, 0x3e, PT ;  /* 0x0000003e0000780c */ /* 0x000fe20003fa4070 */
[----:B------:R-:W-:Y:S01]  /*2f40*/  FFMA.SAT R0, -R56, R127, 0.5 ;  /* 0x3f00000038007423 */ /* 0x000fe2000000217f */
[----:B------:R-:W-:Y:S01]  /*2f50*/  MOV R129, 0x437c0000 ;  /* 0x437c000000817802 */ /* 0x000fe20000000f00 */
[C---:B------:R-:W-:Y:S01]  /*2f60*/  FMUL R13, R91.reuse, R96 ;  /* 0x000000605b0d7220 */ /* 0x040fe20000400000 */
[----:B------:R-:W-:Y:S01]  /*2f70*/  FFMA R12, R92, R59, R11 ;  /* 0x0000003b5c0c7223 */ /* 0x000fe2000000000b */
[C---:B------:R-:W-:Y:S01]  /*2f80*/  SHF.L.U32 R114, R10.reuse, 0x10, RZ ;  /* 0x000000100a727819 */ /* 0x040fe200000006ff */
[C---:B------:R-:W-:Y:S01]  /*2f90*/  FMUL R21, R91.reuse, R98 ;  /* 0x000000625b157220 */ /* 0x040fe20000400000 */
[----:B------:R-:W-:Y:S01]  /*2fa0*/  LOP3.LUT R116, R10, 0xffff0000, RZ, 0xc0, !PT ;  /* 0xffff00000a747812 */ /* 0x000fe200078ec0ff */
[----:B------:R-:W-:Y:S01]  /*2fb0*/  FFMA R10, R92, R57, R8 ;  /* 0x000000395c0a7223 */ /* 0x000fe20000000008 */
[-C--:B------:R-:W-:Y:S01]  /*2fc0*/  FFMA.RM R0, R0, R129.reuse, 12582913 ;  /* 0x4b40000100007423 */ /* 0x080fe20000004081 */
[----:B------:R-:W-:Y:S01]  /*2fd0*/  FFMA.RM R94, R14, R129, 12582913 ;  /* 0x4b4000010e5e7423 */ /* 0x000fe20000004081 */
[-C--:B------:R-:W-:Y:S01]  /*2fe0*/  FFMA.SAT R14, -R12, R127.reuse, 0.5 ;  /* 0x3f0000000c0e7423 */ /* 0x080fe2000000217f */
[----:B------:R-:W-:Y:S01]  /*2ff0*/  FFMA R60, R92, R60, R13 ;  /* 0x0000003c5c3c7223 */ /* 0x000fe2000000000d */
[----:B------:R-:W-:Y:S01]  /*3000*/  FFMA.SAT R4, -R10, R127, 0.5 ;  /* 0x3f0000000a047423 */ /* 0x000fe2000000217f */
[----:B------:R-:W-:Y:S01]  /*3010*/  FADD R3, R0, -12583039 ;  /* 0xcb40007f00037421 */ /* 0x000fe20000000000 */
[----:B------:R-:W-:Y:S01]  /*3020*/  FADD R97, R94, -12583039 ;  /* 0xcb40007f5e617421 */ /* 0x000fe20000000000 */
[C---:B------:R-:W-:Y:S01]  /*3030*/  FMUL R95, R91.reuse, R108 ;  /* 0x0000006c5b5f7220 */ /* 0x040fe20000400000 */
[----:B------:R-:W-:Y:S01]  /*3040*/  FFMA.RM R96, R14, R129, 12582913 ;  /* 0x4b4000010e607423 */ /* 0x000fe20000004081 */
[----:B------:R-:W-:Y:S01]  /*3050*/  FFMA.SAT R98, -R60, R127, 0.5 ;  /* 0x3f0000003c627423 */ /* 0x000fe2000000217f */
[-C--:B------:R-:W-:Y:S01]  /*3060*/  FFMA.RM R4, R4, R129.reuse, 12582913 ;  /* 0x4b40000104047423 */ /* 0x080fe20000004081 */
[----:B------:R-:W-:Y:S01]  /*3070*/  FFMA R3, -R56, 1.4426950216293334961, -R3 ;  /* 0x3fb8aa3b38037823 */ /* 0x000fe20000000903 */
[----:B------:R-:W-:Y:S01]  /*3080*/  FFMA R99, -R58, 1.4426950216293334961, -R97 ;  /* 0x3fb8aa3b3a637823 */ /* 0x000fe20000000961 */
[----:B------:R-:W-:Y:S01]  /*3090*/  FADD R101, R96, -12583039 ;  /* 0xcb40007f60657421 */ /* 0x000fe20000000000 */
[----:B------:R-:W-:Y:S01]  /*30a0*/  FFMA.RM R98, R98, R129, 12582913 ;  /* 0x4b40000162627423 */ /* 0x000fe20000004081 */
[C---:B------:R-:W-:Y:S01]  /*30b0*/  FFMA R65, R92.reuse, R65, R95 ;  /* 0x000000415c417223 */ /* 0x040fe2000000005f */
[----:B------:R-:W-:Y:S01]  /*30c0*/  FFMA R62, R92, R62, R21 ;  /* 0x0000003e5c3e7223 */ /* 0x000fe20000000015 */
[----:B------:R-:W-:Y:S01]  /*30d0*/  FADD R5, R4, -12583039 ;  /* 0xcb40007f04057421 */ /* 0x000fe20000000000 */
[----:B------:R-:W-:Y:S01]  /*30e0*/  FFMA R3, -R56, 1.925963033500011079e-08, R3 ;  /* 0x32a5706038037823 */ /* 0x000fe20000000103 */
[C---:B------:R-:W-:Y:S01]  /*30f0*/  FMUL R59, R91.reuse, R110 ;  /* 0x0000006e5b3b7220 */ /* 0x040fe20000400000 */
[C---:B------:R-:W-:Y:S01]  /*3100*/  FMUL R97, R91.reuse, R112 ;  /* 0x000000705b617220 */ /* 0x040fe20000400000 */
[----:B------:R-:W-:Y:S01]  /*3110*/  FFMA R20, -R58, 1.925963033500011079e-08, R99 ;  /* 0x32a570603a147823 */ /* 0x000fe20000000163 */
[----:B------:R-:W-:Y:S01]  /*3120*/  FMUL R57, R91, R102 ;  /* 0x000000665b397220 */ /* 0x000fe20000400000 */
[----:B------:R-:W-:Y:S01]  /*3130*/  FFMA R101, -R12, 1.4426950216293334961, -R101 ;  /* 0x3fb8aa3b0c657823 */ /* 0x000fe20000000965 */
[----:B------:R-:W-:Y:S01]  /*3140*/  FADD R99, R98, -12583039 ;  /* 0xcb40007f62637421 */ /* 0x000fe20000000000 */
[-C--:B------:R-:W-:Y:S01]  /*3150*/  FFMA.SAT R112, -R65, R127.reuse, 0.5 ;  /* 0x3f00000041707423 */ /* 0x080fe2000000217f */
[----:B------:R-:W-:Y:S01]  /*3160*/  FFMA.SAT R102, -R62, R127, 0.5 ;  /* 0x3f0000003e667423 */ /* 0x000fe2000000217f */
[----:B------:R-:W-:Y:S01]  /*3170*/  FFMA R5, -R10, 1.4426950216293334961, -R5 ;  /* 0x3fb8aa3b0a057823 */ /* 0x000fe20000000905 */
[----:B------:R-:W-:Y:S01]  /*3180*/  FFMA R66, R92, R66, R59 ;  /* 0x000000425c427223 */ /* 0x000fe2000000003b */
[----:B------:R-:W1:Y:S01]  /*3190*/  MUFU.EX2 R3, R3 ;  /* 0x0000000300037308 */ /* 0x000e620000000800 */
[----:B------:R-:W-:Y:S01]  /*31a0*/  FFMA R101, -R12, 1.925963033500011079e-08, R101 ;  /* 0x32a570600c657823 */ /* 0x000fe20000000165 */
[----:B------:R-:W-:Y:S01]  /*31b0*/  FFMA R107, -R60, 1.4426950216293334961, -R99 ;  /* 0x3fb8aa3b3c6b7823 */ /* 0x000fe20000000963 */
[-C--:B------:R-:W-:Y:S01]  /*31c0*/  FFMA.RM R112, R112, R129.reuse, 12582913 ;  /* 0x4b40000170707423 */ /* 0x080fe20000004081 */
[C---:B------:R-:W-:Y:S01]  /*31d0*/  FMUL R99, R91.reuse, R116 ;  /* 0x000000745b637220 */ /* 0x040fe20000400000 */
[----:B------:R-:W-:Y:S01]  /*31e0*/  FFMA.RM R102, R102, R129, 12582913 ;  /* 0x4b40000166667423 */ /* 0x000fe20000004081 */
[----:B------:R-:W-:Y:S01]  /*31f0*/  FFMA R5, -R10, 1.925963033500011079e-08, R5 ;  /* 0x32a570600a057823 */ /* 0x000fe20000000105 */
[----:B------:R-:W-:Y:S01]  /*3200*/  FFMA R14, R92, R61, R15 ;  /* 0x0000003d5c0e7223 */ /* 0x000fe2000000000f */
[----:B------:R-:W-:Y:S01]  /*3210*/  FFMA.SAT R116, -R66, R127, 0.5 ;  /* 0x3f00000042747423 */ /* 0x000fe2000000217f */
[C---:B------:R-:W-:Y:S01]  /*3220*/  FMUL R23, R91.reuse, R100 ;  /* 0x000000645b177220 */ /* 0x040fe20000400000 */
[----:B------:R-:W-:Y:S01]  /*3230*/  FMUL R61, R91, R114 ;  /* 0x000000725b3d7220 */ /* 0x000fe20000400000 */
[----:B------:R2:W-:Y:S01]  /*3240*/  MUFU.EX2 R105, R101 ;  /* 0x0000006500697308 */ /* 0x0005e20000000800 */
[----:B------:R-:W-:Y:S01]  /*3250*/  FADD R114, R112, -12583039 ;  /* 0xcb40007f70727421 */ /* 0x000fe20000000000 */
[----:B------:R-:W-:Y:S01]  /*3260*/  FFMA R69, R92, R69, R99 ;  /* 0x000000455c457223 */ /* 0x000fe20000000063 */
[----:B------:R-:W-:Y:S01]  /*3270*/  FFMA.RM R116, R116, R129, 12582913 ;  /* 0x4b40000174747423 */ /* 0x000fe20000004081 */
[----:B------:R-:W-:Y:S01]  /*3280*/  FFMA R64, R92, R64, R57 ;  /* 0x000000405c407223 */ /* 0x000fe20000000039 */
[----:B------:R-:W-:Y:S01]  /*3290*/  FFMA R114, -R65, 1.4426950216293334961, -R114 ;  /* 0x3fb8aa3b41727823 */ /* 0x000fe20000000972 */
[----:B------:R-:W-:Y:S01]  /*32a0*/  FFMA.SAT R123, -R69, R127, 0.5 ;  /* 0x3f000000457b7423 */ /* 0x000fe2000000217f */
[----:B------:R-:W-:Y:S01]  /*32b0*/  FADD R117, R116, -12583039 ;  /* 0xcb40007f74757421 */ /* 0x000fe20000000000 */
[----:B------:R3:W-:Y:S01]  /*32c0*/  MUFU.EX2 R103, R20 ;  /* 0x0000001400677308 */ /* 0x0007e20000000800 */
[----:B--2---:R-:W-:Y:S01]  /*32d0*/  FADD R101, R102, -12583039 ;  /* 0xcb40007f66657421 */ /* 0x004fe20000000000 */
[C---:B------:R-:W-:Y:S01]  /*32e0*/  FFMA R67, R92.reuse, R67, R97 ;  /* 0x000000435c437223 */ /* 0x040fe20000000061 */
[----:B------:R-:W-:Y:S01]  /*32f0*/  FFMA R68, R92, R68, R61 ;  /* 0x000000445c447223 */ /* 0x000fe2000000003d */
[----:B------:R-:W-:Y:S01]  /*3300*/  FFMA R114, -R65, 1.925963033500011079e-08, R114 ;  /* 0x32a5706041727823 */ /* 0x000fe20000000172 */
[----:B------:R-:W-:Y:S01]  /*3310*/  FFMA R111, -R62, 1.4426950216293334961, -R101 ;  /* 0x3fb8aa3b3e6f7823 */ /* 0x000fe20000000965 */
[C---:B------:R-:W-:Y:S01]  /*3320*/  FMUL R101, R91.reuse, R120 ;  /* 0x000000785b657220 */ /* 0x040fe20000400000 */
[----:B------:R-:W-:Y:S01]  /*3330*/  IMAD.SHL.U32 R0, R0, 0x800000, RZ ;  /* 0x0080000000007824 */ /* 0x000fe200078e00ff */
[----:B------:R-:W2:Y:S01]  /*3340*/  MUFU.EX2 R5, R5 ;  /* 0x0000000500057308 */ /* 0x000ea20000000800 */
[C---:B---3--:R-:W-:Y:S01]  /*3350*/  FFMA R20, R92.reuse, R63, R23 ;  /* 0x0000003f5c147223 */ /* 0x048fe20000000017 */
[----:B------:R-:W-:Y:S01]  /*3360*/  FMUL R63, R91, R118 ;  /* 0x000000765b3f7220 */ /* 0x000fe20000400000 */
[----:B------:R-:W-:Y:S01]  /*3370*/  FFMA R71, R92, R71, R101 ;  /* 0x000000475c477223 */ /* 0x000fe20000000065 */
[----:B------:R-:W-:Y:S01]  /*3380*/  FFMA.RM R124, R123, R129, 12582913 ;  /* 0x4b4000017b7c7423 */ /* 0x000fe20000004081 */
[-C--:B------:R-:W-:Y:S01]  /*3390*/  FFMA.SAT R108, -R20, R127.reuse, 0.5 ;  /* 0x3f000000146c7423 */ /* 0x080fe2000000217f */
[----:B------:R-:W-:Y:S01]  /*33a0*/  FFMA R70, R92, R70, R63 ;  /* 0x000000465c467223 */ /* 0x000fe2000000003f */
[----:B------:R-:W-:Y:S01]  /*33b0*/  FFMA R119, -R66, 1.4426950216293334961, -R117 ;  /* 0x3fb8aa3b42777823 */ /* 0x000fe20000000975 */
[----:B------:R-:W-:Y:S01]  /*33c0*/  FFMA.SAT R100, -R14, R127, 0.5 ;  /* 0x3f0000000e647423 */ /* 0x000fe2000000217f */
[----:B------:R-:W-:Y:S01]  /*33d0*/  FFMA.RM R108, R108, R129, 12582913 ;  /* 0x4b4000016c6c7423 */ /* 0x000fe20000004081 */
[-C--:B------:R-:W-:Y:S01]  /*33e0*/  FFMA.SAT R110, -R64, R127.reuse, 0.5 ;  /* 0x3f000000406e7423 */ /* 0x080fe2000000217f */
[-C--:B------:R-:W-:Y:S01]  /*33f0*/  FFMA.SAT R118, -R67, R127.reuse, 0.5 ;  /* 0x3f00000043767423 */ /* 0x080fe2000000217f */
[----:B------:R1:W-:Y:S01]  /*3400*/  MUFU.EX2 R117, R114 ;  /* 0x0000007200757308 */ /* 0x0003e20000000800 */
[-C--:B------:R-:W-:Y:S01]  /*3410*/  FFMA.SAT R121, -R68, R127.reuse, 0.5 ;  /* 0x3f00000044797423 */ /* 0x080fe2000000217f */
[-C--:B------:R-:W-:Y:S01]  /*3420*/  FFMA.SAT R125, -R70, R127.reuse, 0.5 ;  /* 0x3f000000467d7423 */ /* 0x080fe2000000217f */
[----:B------:R-:W-:Y:S01]  /*3430*/  FFMA.SAT R126, -R71, R127, 0.5 ;  /* 0x3f000000477e7423 */ /* 0x000fe2000000217f */
[----:B------:R-:W-:Y:S01]  /*3440*/  FADD R113, R108, -12583039 ;  /* 0xcb40007f6c717421 */ /* 0x000fe20000000000 */
[-C--:B------:R-:W-:Y:S01]  /*3450*/  FFMA.RM R100, R100, R129.reuse, 12582913 ;  /* 0x4b40000164647423 */ /* 0x080fe20000004081 */
[-C--:B------:R-:W-:Y:S01]  /*3460*/  FFMA.RM R110, R110, R129.reuse, 12582913 ;  /* 0x4b4000016e6e7423 */ /* 0x080fe20000004081 */
[-C--:B------:R-:W-:Y:S01]  /*3470*/  FFMA.RM R118, R118, R129.reuse, 12582913 ;  /* 0x4b40000176767423 */ /* 0x080fe20000004081 */
[----:B------:R-:W-:Y:S01]  /*3480*/  FFMA.RM R122, R121, R129, 12582913 ;  /* 0x4b400001797a7423 */ /* 0x000fe20000004081 */
[----:B-1----:R-:W-:Y:S01]  /*3490*/  FFMA R114, R0, R3, 1 ;  /* 0x3f80000000727423 */ /* 0x002fe20000000003 */
[----:B------:R-:W-:Y:S01]  /*34a0*/  FADD R0, R124, -12583039 ;  /* 0xcb40007f7c007421 */ /* 0x000fe20000000000 */
[-C--:B------:R-:W-:Y:S01]  /*34b0*/  FFMA.RM R125, R125, R129.reuse, 12582913 ;  /* 0x4b4000017d7d7423 */ /* 0x080fe20000004081 */
[----:B------:R-:W-:Y:S01]  /*34c0*/  SHF.L.U32 R4, R4, 0x17, RZ ;  /* 0x0000001704047819 */ /* 0x000fe200000006ff */
[----:B------:R-:W-:Y:S01]  /*34d0*/  FFMA.RM R126, R126, R129, 12582913 ;  /* 0x4b4000017e7e7423 */ /* 0x000fe20000004081 */
[----:B------:R-:W-:Y:S01]  /*34e0*/  FFMA R0, -R69, 1.4426950216293334961, -R0 ;  /* 0x3fb8aa3b45007823 */ /* 0x000fe20000000900 */
[----:B------:R-:W-:Y:S01]  /*34f0*/  FFMA R113, -R20, 1.4426950216293334961, -R113 ;  /* 0x3fb8aa3b14717823 */ /* 0x000fe20000000971 */
[----:B------:R-:W-:Y:S01]  /*3500*/  FADD R109, R100, -12583039 ;  /* 0xcb40007f646d7421 */ /* 0x000fe20000000000 */
[----:B------:R-:W-:Y:S01]  /*3510*/  FADD R115, R110, -12583039 ;  /* 0xcb40007f6e737421 */ /* 0x000fe20000000000 */
[----:B------:R-:W-:Y:S01]  /*3520*/  FADD R120, R118, -12583039 ;  /* 0xcb40007f76787421 */ /* 0x000fe20000000000 */
[----:B------:R-:W-:Y:S01]  /*3530*/  FADD R121, R122, -12583039 ;  /* 0xcb40007f7a797421 */ /* 0x000fe20000000000 */
[----:B------:R-:W-:Y:S01]  /*3540*/  FADD R3, R125, -12583039 ;  /* 0xcb40007f7d037421 */ /* 0x000fe20000000000 */
[----:B--2---:R-:W-:Y:S01]  /*3550*/  FFMA R128, R4, R5, 1 ;  /* 0x3f80000004807423 */ /* 0x004fe20000000005 */
[----:B------:R-:W-:Y:S01]  /*3560*/  FFMA R107, -R60, 1.925963033500011079e-08, R107 ;  /* 0x32a570603c6b7823 */ /* 0x000fe2000000016b */
[----:B------:R-:W-:Y:S01]  /*3570*/  FFMA R0, -R69, 1.925963033500011079e-08, R0 ;  /* 0x32a5706045007823 */ /* 0x000fe20000000100 */
[----:B------:R-:W-:Y:S01]  /*3580*/  FADD R4, R126, -12583039 ;  /* 0xcb40007f7e047421 */ /* 0x000fe20000000000 */
[----:B------:R-:W-:Y:S01]  /*3590*/  FFMA R113, -R20, 1.925963033500011079e-08, R113 ;  /* 0x32a5706014717823 */ /* 0x000fe20000000171 */
[----:B------:R-:W-:Y:S01]  /*35a0*/  FFMA R109, -R14, 1.4426950216293334961, -R109 ;  /* 0x3fb8aa3b0e6d7823 */ /* 0x000fe2000000096d */
[----:B------:R-:W-:Y:S01]  /*35b0*/  FFMA R115, -R64, 1.4426950216293334961, -R115 ;  /* 0x3fb8aa3b40737823 */ /* 0x000fe20000000973 */
[----:B------:R-:W-:Y:S01]  /*35c0*/  FFMA R120, -R67, 1.4426950216293334961, -R120 ;  /* 0x3fb8aa3b43787823 */ /* 0x000fe20000000978 */
[----:B------:R-:W-:Y:S01]  /*35d0*/  FFMA R123, -R68, 1.4426950216293334961, -R121 ;  /* 0x3fb8aa3b447b7823 */ /* 0x000fe20000000979 */
[----:B------:R-:W-:Y:S01]  /*35e0*/  FFMA R5, -R70, 1.4426950216293334961, -R3 ;  /* 0x3fb8aa3b46057823 */ /* 0x000fe20000000903 */
[----:B------:R-:W-:Y:S01]  /*35f0*/  FFMA R4, -R71, 1.4426950216293334961, -R4 ;  /* 0x3fb8aa3b47047823 */ /* 0x000fe20000000904 */
[----:B------:R1:W-:Y:S01]  /*3600*/  MUFU.EX2 R3, R0 ;  /* 0x0000000000037308 */ /* 0x0003e20000000800 */
[----:B------:R-:W-:Y:S01]  /*3610*/  FFMA R109, -R14, 1.925963033500011079e-08, R109 ;  /* 0x32a570600e6d7823 */ /* 0x000fe2000000016d */
[----:B------:R-:W-:Y:S01]  /*3620*/  FFMA R111, -R62, 1.925963033500011079e-08, R111 ;  /* 0x32a570603e6f7823 */ /* 0x000fe2000000016f */
[----:B------:R-:W-:Y:S01]  /*3630*/  FFMA R115, -R64, 1.925963033500011079e-08, R115 ;  /* 0x32a5706040737823 */ /* 0x000fe20000000173 */
[----:B------:R-:W-:Y:S01]  /*3640*/  FFMA R119, -R66, 1.925963033500011079e-08, R119 ;  /* 0x32a5706042777823 */ /* 0x000fe20000000177 */
[----:B------:R-:W-:Y:S01]  /*3650*/  FFMA R120, -R67, 1.925963033500011079e-08, R120 ;  /* 0x32a5706043787823 */ /* 0x000fe20000000178 */
[----:B------:R-:W-:Y:S01]  /*3660*/  FFMA R123, -R68, 1.925963033500011079e-08, R123 ;  /* 0x32a57060447b7823 */ /* 0x000fe2000000017b */
[----:B------:R-:W-:Y:S01]  /*3670*/  FFMA R5, -R70, 1.925963033500011079e-08, R5 ;  /* 0x32a5706046057823 */ /* 0x000fe20000000105 */
[----:B------:R-:W2:Y:S01]  /*3680*/  MUFU.EX2 R107, R107 ;  /* 0x0000006b006b7308 */ /* 0x000ea20000000800 */
[----:B-1----:R-:W-:-:S02]  /*3690*/  VIADD R0, R114, 0x1800000 ;  /* 0x0180000072007836 */ /* 0x002fc40000000000 */
[----:B------:R-:W-:Y:S01]  /*36a0*/  FFMA R4, -R71, 1.925963033500011079e-08, R4 ;  /* 0x32a5706047047823 */ /* 0x000fe20000000104 */
[----:B------:R-:W-:Y:S01]  /*36b0*/  IMAD.SHL.U32 R94, R94, 0x800000, RZ ;  /* 0x008000005e5e7824 */ /* 0x000fe200078e00ff */
[----:B------:R-:W-:Y:S01]  /*36c0*/  SHF.L.U32 R108, R108, 0x17, RZ ;  /* 0x000000176c6c7819 */ /* 0x000fe200000006ff */
[----:B------:R-:W-:Y:S01]  /*36d0*/  IMAD.SHL.U32 R98, R98, 0x800000, RZ ;  /* 0x0080000062627824 */ /* 0x000fe200078e00ff */
[----:B------:R-:W-:Y:S01]  /*36e0*/  LOP3.LUT R0, R0, 0x7f800000, RZ, 0xc0, !PT ;  /* 0x7f80000000007812 */ /* 0x000fe200078ec0ff */
[----:B------:R-:W-:Y:S01]  /*36f0*/  IMAD.SHL.U32 R102, R102, 0x800000, RZ ;  /* 0x0080000066667824 */ /* 0x000fe200078e00ff */
[----:B------:R-:W1:Y:S01]  /*3700*/  MUFU.EX2 R113, R113 ;  /* 0x0000007100717308 */ /* 0x000e620000000800 */
[----:B------:R-:W-:Y:S01]  /*3710*/  SHF.L.U32 R96, R96, 0x17, RZ ;  /* 0x0000001760607819 */ /* 0x000fe200000006ff */
[----:B------:R-:W-:Y:S01]  /*3720*/  IMAD.SHL.U32 R110, R110, 0x800000, RZ ;  /* 0x008000006e6e7824 */ /* 0x000fe200078e00ff */
[----:B------:R-:W-:Y:S01]  /*3730*/  ISETP.GT.U32.AND P2, PT, R0, 0x1ffffff, PT ;  /* 0x01ffffff0000780c */ /* 0x000fe20003f44070 */
[----:B------:R-:W-:Y:S01]  /*3740*/  IMAD.SHL.U32 R118, R118, 0x800000, RZ ;  /* 0x0080000076767824 */ /* 0x000fe200078e00ff */
[----:B------:R-:W-:Y:S01]  /*3750*/  SHF.L.U32 R100, R100, 0x17, RZ ;  /* 0x0000001764647819 */ /* 0x000fe200000006ff */
[----:B------:R-:W-:Y:S01]  /*3760*/  BSSY B1, `(.L_x_55) ;  /* 0x0000027000017945 */ /* 0x000fe20003800000 */
[----:B------:R-:W-:Y:S01]  /*3770*/  SHF.L.U32 R112, R112, 0x17, RZ ;  /* 0x0000001770707819 */ /* 0x000fe200000006ff */
[----:B------:R3:W4:Y:S01]  /*3780*/  MUFU.EX2 R121, R120 ;  /* 0x0000007800797308 */ /* 0x0007220000000800 */
[----:B--2---:R-:W-:Y:S01]  /*3790*/  FFMA R132, R98, R107, 1 ;  /* 0x3f80000062847423 */ /* 0x004fe2000000006b */
[----:B------:R-:W-:Y:S01]  /*37a0*/  SHF.L.U32 R116, R116, 0x17, RZ ;  /* 0x0000001774747819 */ /* 0x000fe200000006ff */
[----:B------:R-:W-:Y:S01]  /*37b0*/  FFMA R130, R96, R105, 1 ;  /* 0x3f80000060827423 */ /* 0x000fe20000000069 */
[----:B------:R-:W-:Y:S01]  /*37c0*/  SHF.L.U32 R122, R122, 0x17, RZ ;  /* 0x000000177a7a7819 */ /* 0x000fe200000006ff */
[----:B------:R-:W-:Y:S01]  /*37d0*/  FFMA R127, R112, R117, 1 ;  /* 0x3f800000707f7423 */ /* 0x000fe20000000075 */
[----:B------:R-:W-:-:S02]  /*37e0*/  SHF.L.U32 R98, R125, 0x17, RZ ;  /* 0x000000177d627819 */ /* 0x000fc400000006ff */
[----:B------:R-:W2:Y:S01]  /*37f0*/  MUFU.EX2 R109, R109 ;  /* 0x0000006d006d7308 */ /* 0x000ea20000000800 */
[----:B---3--:R-:W-:Y:S01]  /*3800*/  FFMA R120, R94, R103, 1 ;  /* 0x3f8000005e787423 */ /* 0x008fe20000000067 */
[----:B-1----:R-:W-:Y:S01]  /*3810*/  FFMA R138, R108, R113, 1 ;  /* 0x3f8000006c8a7423 */ /* 0x002fe20000000071 */
[----:B------:R-:W-:Y:S02]  /*3820*/  IMAD.SHL.U32 R108, R124, 0x800000, RZ ;  /* 0x008000007c6c7824 */ /* 0x000fe400078e00ff */
[----:B------:R-:W-:Y:S02]  /*3830*/  IMAD.SHL.U32 R94, R126, 0x800000, RZ ;  /* 0x008000007e5e7824 */ /* 0x000fe400078e00ff */
[----:B------:R-:W-:Y:S01]  /*3840*/  FFMA R108, R108, R3, 1 ;  /* 0x3f8000006c6c7423 */ /* 0x000fe20000000003 */
[----:B------:R-:W1:Y:S01]  /*3850*/  MUFU.EX2 R111, R111 ;  /* 0x0000006f006f7308 */ /* 0x000e620000000800 */
[----:B----4-:R-:W-:-:S07]  /*3860*/  FFMA R129, R118, R121, 1 ;  /* 0x3f80000076817423 */ /* 0x010fce0000000079 */
[----:B------:R-:W3:Y:S01]  /*3870*/  MUFU.EX2 R115, R115 ;  /* 0x0000007300737308 */ /* 0x000ee20000000800 */
[----:B--2---:R-:W-:-:S07]  /*3880*/  FFMA R134, R100, R109, 1 ;  /* 0x3f80000064867423 */ /* 0x004fce000000006d */
[----:B------:R-:W2:Y:S01]  /*3890*/  MUFU.EX2 R119, R119 ;  /* 0x0000007700777308 */ /* 0x000ea20000000800 */
[----:B-1----:R-:W-:-:S07]  /*38a0*/  FFMA R136, R102, R111, 1 ;  /* 0x3f80000066887423 */ /* 0x002fce000000006f */
[----:B------:R-:W1:Y:S01]  /*38b0*/  MUFU.EX2 R123, R123 ;  /* 0x0000007b007b7308 */ /* 0x000e620000000800 */
[----:B---3--:R-:W-:-:S07]  /*38c0*/  FFMA R110, R110, R115, 1 ;  /* 0x3f8000006e6e7423 */ /* 0x008fce0000000073 */
[----:B------:R-:W3:Y:S01]  /*38d0*/  MUFU.EX2 R5, R5 ;  /* 0x0000000500057308 */ /* 0x000ee20000000800 */
[----:B--2---:R-:W-:-:S07]  /*38e0*/  FFMA R116, R116, R119, 1 ;  /* 0x3f80000074747423 */ /* 0x004fce0000000077 */
[----:B------:R-:W2:Y:S01]  /*38f0*/  MUFU.EX2 R103, R4 ;  /* 0x0000000400677308 */ /* 0x000ea20000000800 */
[----:B-1----:R-:W-:Y:S01]  /*3900*/  FFMA R122, R122, R123, 1 ;  /* 0x3f8000007a7a7423 */ /* 0x002fe2000000007b */
[----:B---3--:R-:W-:Y:S01]  /*3910*/  FFMA R98, R98, R5, 1 ;  /* 0x3f80000062627423 */ /* 0x008fe20000000005 */
[----:B--2---:R-:W-:Y:S01]  /*3920*/  FFMA R94, R94, R103, 1 ;  /* 0x3f8000005e5e7423 */ /* 0x004fe20000000067 */
[----:B------:R-:W-:Y:S06]  /*3930*/  @P2 BRA `(.L_x_56) ;  /* 0x0000000000142947 */ /* 0x000fec0003800000 */
[----:B------:R-:W-:Y:S02]  /*3940*/  MOV R0, R114 ;  /* 0x0000007200007202 */ /* 0x000fe40000000f00 */
[----:B------:R-:W-:-:S07]  /*3950*/  MOV R4, 0x3970 ;  /* 0x0000397000047802 */ /* 0x000fce0000000f00 */
[----:B------:R-:W-:Y:S05]  /*3960*/  CALL.REL.NOINC `($__internal_0_$__cuda_sm20_rcp_rn_f32_slowpath) ;  /* 0x000000a800587944 */ /* 0x000fea0003c00000 */
[----:B------:R-:W-:Y:S01]  /*3970*/  IMAD.MOV.U32 R103, RZ, RZ, R0 ;  /* 0x000000ffff677224 */ /* 0x000fe200078e0000 */
[----:B------:R-:W-:Y:S06]  /*3980*/  BRA `(.L_x_57) ;  /* 0x0000000000107947 */ /* 0x000fec0003800000 */
.L_x_56:
[----:B------:R-:W1:Y:S02]  /*3990*/  MUFU.RCP R103, R114 ;  /* 0x0000007200677308 */ /* 0x000e640000001000 */
[----:B-1----:R-:W-:-:S04]  /*39a0*/  FFMA R0, R114, R103, -1 ;  /* 0xbf80000072007423 */ /* 0x002fc80000000067 */
[----:B------:R-:W-:-:S04]  /*39b0*/  FADD.FTZ R0, -R0, -RZ ;  /* 0x800000ff00007221 */ /* 0x000fc80000010100 */
[----:B------:R-:W-:-:S07]  /*39c0*/  FFMA R103, R103, R0, R103 ;  /* 0x0000000067677223 */ /* 0x000fce0000000067 */
.L_x_57:
[----:B------:R-:W-:Y:S05]  /*39d0*/  BSYNC B1 ;  /* 0x0000000000017941 */ /* 0x000fea0003800000 */
.L_x_55:
[----:B------:R-:W-:Y:S01]  /*39e0*/  IADD3 R0, R128, 0x1800000, RZ ;  /* 0x0180000080007810 */ /* 0x000fe20007ffe0ff */
[----:B------:R-:W-:Y:S03]  /*39f0*/  BSSY B1, `(.L_x_58) ;  /* 0x000000d000017945 */ /* 0x000fe60003800000 */
[----:B------:R-:W-:-:S04]  /*3a00*/  LOP3.LUT R0, R0, 0x7f800000, RZ, 0xc0, !PT ;  /* 0x7f80000000007812 */ /* 0x000fc800078ec0ff */
[----:B------:R-:W-:-:S13]  /*3a10*/  ISETP.GT.U32.AND P2, PT, R0, 0x1ffffff, PT ;  /* 0x01ffffff0000780c */ /* 0x000fda0003f44070 */
[----:B------:R-:W-:Y:S05]  /*3a20*/  @P2 BRA `(.L_x_59) ;  /* 0x0000000000142947 */ /* 0x000fea0003800000 */
[----:B------:R-:W-:Y:S01]  /*3a30*/  IMAD.MOV.U32 R0, RZ, RZ, R128 ;  /* 0x000000ffff007224 */ /* 0x000fe200078e0080 */
[----:B------:R-:W-:-:S07]  /*3a40*/  MOV R4, 0x3a60 ;  /* 0x00003a6000047802 */ /* 0x000fce0000000f00 */
[----:B------:R-:W-:Y:S05]  /*3a50*/  CALL.REL.NOINC `($__internal_0_$__cuda_sm20_rcp_rn_f32_slowpath) ;  /* 0x000000a8001c7944 */ /* 0x000fea0003c00000 */
[----:B------:R-:W-:Y:S01]  /*3a60*/  MOV R107, R0 ;  /* 0x00000000006b7202 */ /* 0x000fe20000000f00 */
[----:B------:R-:W-:Y:S06]  /*3a70*/  BRA `(.L_x_60) ;  /* 0x0000000000107947 */ /* 0x000fec0003800000 */
.L_x_59:
[----:B------:R-:W1:Y:S02]  /*3a80*/  MUFU.RCP R107, R128 ;  /* 0x00000080006b7308 */ /* 0x000e640000001000 */
[----:B-1----:R-:W-:-:S04]  /*3a90*/  FFMA R0, R128, R107, -1 ;  /* 0xbf80000080007423 */ /* 0x002fc8000000006b */
[----:B------:R-:W-:-:S04]  /*3aa0*/  FADD.FTZ R0, -R0, -RZ ;  /* 0x800000ff00007221 */ /* 0x000fc80000010100 */
[----:B------:R-:W-:-:S07]  /*3ab0*/  FFMA R107, R107, R0, R107 ;  /* 0x000000006b6b7223 */ /* 0x000fce000000006b */
.L_x_60:
[----:B------:R-:W-:Y:S05]  /*3ac0*/  BSYNC B1 ;  /* 0x0000000000017941 */ /* 0x000fea0003800000 */
.L_x_58:
[----:B------:R-:W-:Y:S01]  /*3ad0*/  VIADD R0, R120, 0x1800000 ;  /* 0x0180000078007836 */ /* 0x000fe20000000000 */
[----:B------:R-:W-:Y:S04]  /*3ae0*/  BSSY B1, `(.L_x_61) ;  /* 0x000000d000017945 */ /* 0x000fe80003800000 */
[----:B------:R-:W-:-:S04]  /*3af0*/  LOP3.LUT R0, R0, 0x7f800000, RZ, 0xc0, !PT ;  /* 0x7f80000000007812 */ /* 0x000fc800078ec0ff */
[----:B------:R-:W-:-:S13]  /*3b00*/  ISETP.GT.U32.AND P2, PT, R0, 0x1ffffff, PT ;  /* 0x01ffffff0000780c */ /* 0x000fda0003f44070 */
[----:B------:R-:W-:Y:S05]  /*3b10*/  @P2 BRA `(.L_x_62) ;  /* 0x0000000000142947 */ /* 0x000fea0003800000 */
[----:B------:R-:W-:Y:S02]  /*3b20*/  MOV R0, R120 ;  /* 0x0000007800007202 */ /* 0x000fe40000000f00 */
[----:B------:R-:W-:-:S07]  /*3b30*/  MOV R4, 0x3b50 ;  /* 0x00003b5000047802 */ /* 0x000fce0000000f00 */
[----:B------:R-:W-:Y:S05]  /*3b40*/  CALL.REL.NOINC `($__internal_0_$__cuda_sm20_rcp_rn_f32_slowpath) ;  /* 0x000000a400e07944 */ /* 0x000fea0003c00000 */
[----:B------:R-:W-:Y:S01]  /*3b50*/  IMAD.MOV.U32 R113, RZ, RZ, R0 ;  /* 0x000000ffff717224 */ /* 0x000fe200078e0000 */
[----:B------:R-:W-:Y:S06]  /*3b60*/  BRA `(.L_x_63) ;  /* 0x0000000000107947 */ /* 0x000fec0003800000 */
.L_x_62:
[----:B------:R-:W1:Y:S02]  /*3b70*/  MUFU.RCP R113, R120 ;  /* 0x0000007800717308 */ /* 0x000e640000001000 */
[----:B-1----:R-:W-:-:S04]  /*3b80*/  FFMA R0, R120, R113, -1 ;  /* 0xbf80000078007423 */ /* 0x002fc80000000071 */
[----:B------:R-:W-:-:S04]  /*3b90*/  FADD.FTZ R0, -R0, -RZ ;  /* 0x800000ff00007221 */ /* 0x000fc80000010100 */
[----:B------:R-:W-:-:S07]  /*3ba0*/  FFMA R113, R113, R0, R113 ;  /* 0x0000000071717223 */ /* 0x000fce0000000071 */
.L_x_63:
[----:B------:R-:W-:Y:S05]  /*3bb0*/  BSYNC B1 ;  /* 0x0000000000017941 */ /* 0x000fea0003800000 */
.L_x_61:
        /* <DEDUP_REMOVED lines=10> */
.L_x_65:
[----:B------:R-:W1:Y:S02]  /*3c60*/  MUFU.RCP R115, R130 ;  /* 0x0000008200737308 */ /* 0x000e640000001000 */
[----:B-1----:R-:W-:-:S04]  /*3c70*/  FFMA R0, R130, R115, -1 ;  /* 0xbf80000082007423 */ /* 0x002fc80000000073 */
[----:B------:R-:W-:-:S04]  /*3c80*/  FADD.FTZ R0, -R0, -RZ ;  /* 0x800000ff00007221 */ /* 0x000fc80000010100 */
[----:B------:R-:W-:-:S07]  /*3c90*/  FFMA R115, R115, R0, R115 ;  /* 0x0000000073737223 */ /* 0x000fce0000000073 */
.L_x_66:
[----:B------:R-:W-:Y:S05]  /*3ca0*/  BSYNC B1 ;  /* 0x0000000000017941 */ /* 0x000fea0003800000 */
.L_x_64:
        /* <DEDUP_REMOVED lines=10> */
.L_x_68:
[----:B------:R-:W1:Y:S02]  /*3d50*/  MUFU.RCP R117, R132 ;  /* 0x0000008400757308 */ /* 0x000e640000001000 */
[----:B-1----:R-:W-:-:S04]  /*3d60*/  FFMA R0, R132, R117, -1 ;  /* 0xbf80000084007423 */ /* 0x002fc80000000075 */
[----:B------:R-:W-:-:S04]  /*3d70*/  FADD.FTZ R0, -R0, -RZ ;  /* 0x800000ff00007221 */ /* 0x000fc80000010100 */
[----:B------:R-:W-:-:S07]  /*3d80*/  FFMA R117, R117, R0, R117 ;  /* 0x0000000075757223 */ /* 0x000fce0000000075 */
.L_x_69:
[----:B------:R-:W-:Y:S05]  /*3d90*/  BSYNC B1 ;  /* 0x0000000000017941 */ /* 0x000fea0003800000 */
.L_x_67:
        /* <DEDUP_REMOVED lines=10> */
.L_x_71:
[----:B------:R-:W1:Y:S02]  /*3e40*/  MUFU.RCP R119, R134 ;  /* 0x0000008600777308 */ /* 0x000e640000001000 */
[----:B-1----:R-:W-:-:S04]  /*3e50*/  FFMA R0, R134, R119, -1 ;  /* 0xbf80000086007423 */ /* 0x002fc80000000077 */
[----:B------:R-:W-:-:S04]  /*3e60*/  FADD.FTZ R0, -R0, -RZ ;  /* 0x800000ff00007221 */ /* 0x000fc80000010100 */
[----:B------:R-:W-:-:S07]  /*3e70*/  FFMA R119, R119, R0, R119 ;  /* 0x0000000077777223 */ /* 0x000fce0000000077 */
.L_x_72:
[----:B------:R-:W-:Y:S05]  /*3e80*/  BSYNC B1 ;  /* 0x0000000000017941 */ /* 0x000fea0003800000 */
.L_x_70:
        /* <DEDUP_REMOVED lines=10> */
.L_x_74:
[----:B------:R-:W1:Y:S02]  /*3f30*/  MUFU.RCP R121, R136 ;  /* 0x0000008800797308 */ /* 0x000e640000001000 */
[----:B-1----:R-:W-:-:S04]  /*3f40*/  FFMA R0, R136, R121, -1 ;  /* 0xbf80000088007423 */ /* 0x002fc80000000079 */
[----:B------:R-:W-:-:S04]  /*3f50*/  FADD.FTZ R0, -R0, -RZ ;  /* 0x800000ff00007221 */ /* 0x000fc80000010100 */
[----:B------:R-:W-:-:S07]  /*3f60*/  FFMA R121, R121, R0, R121 ;  /* 0x0000000079797223 */ /* 0x000fce0000000079 */
.L_x_75:
[----:B------:R-:W-:Y:S05]  /*3f70*/  BSYNC B1 ;  /* 0x0000000000017941 */ /* 0x000fea0003800000 */
.L_x_73:
        /* <DEDUP_REMOVED lines=10> */
.L_x_77:
[----:B------:R-:W1:Y:S02]  /*4020*/  MUFU.RCP R123, R138 ;  /* 0x0000008a007b7308 */ /* 0x000e640000001000 */
[----:B-1----:R-:W-:-:S04]  /*4030*/  FFMA R0, R138, R123, -1 ;  /* 0xbf8000008a007423 */ /* 0x002fc8000000007b */
[----:B------:R-:W-:-:S04]  /*4040*/  FADD.FTZ R0, -R0, -RZ ;  /* 0x800000ff00007221 */ /* 0x000fc80000010100 */
[----:B------:R-:W-:-:S07]  /*4050*/  FFMA R123, R123, R0, R123 ;  /* 0x000000007b7b7223 */ /* 0x000fce000000007b */
.L_x_78:
[----:B------:R-:W-:Y:S05]  /*4060*/  BSYNC B1 ;  /* 0x0000000000017941 */ /* 0x000fea0003800000 */
.L_x_76:
        /* <DEDUP_REMOVED lines=10> */
.L_x_80:
[----:B------:R-:W1:Y:S02]  /*4110*/  MUFU.RCP R125, R110 ;  /* 0x0000006e007d7308 */ /* 0x000e640000001000 */
[----:B-1----:R-:W-:-:S04]  /*4120*/  FFMA R0, R110, R125, -1 ;  /* 0xbf8000006e007423 */ /* 0x002fc8000000007d */
[----:B------:R-:W-:-:S04]  /*4130*/  FADD.FTZ R0, -R0, -RZ ;  /* 0x800000ff00007221 */ /* 0x000fc80000010100 */
[----:B------:R-:W-:-:S07]  /*4140*/  FFMA R125, R125, R0, R125 ;  /* 0x000000007d7d7223 */ /* 0x000fce000000007d */
.L_x_81:
[----:B------:R-:W-:Y:S05]  /*4150*/  BSYNC B1 ;  /* 0x0000000000017941 */ /* 0x000fea0003800000 */
.L_x_79:
        /* <DEDUP_REMOVED lines=10> */
.L_x_83:
[----:B------:R-:W1:Y:S02]  /*4200*/  MUFU.RCP R110, R127 ;  /* 0x0000007f006e7308 */ /* 0x000e640000001000 */
[----:B-1----:R-:W-:-:S04]  /*4210*/  FFMA R0, R127, R110, -1 ;  /* 0xbf8000007f007423 */ /* 0x002fc8000000006e */
[----:B------:R-:W-:-:S04]  /*4220*/  FADD.FTZ R3, -R0, -RZ ;  /* 0x800000ff00037221 */ /* 0x000fc80000010100 */
[----:B------:R-:W-:-:S07]  /*4230*/  FFMA R110, R110, R3, R110 ;  /* 0x000000036e6e7223 */ /* 0x000fce000000006e */
.L_x_84:
[----:B------:R-:W-:Y:S05]  /*4240*/  BSYNC B1 ;  /* 0x0000000000017941 */ /* 0x000fea0003800000 */
.L_x_82:
        /* <DEDUP_REMOVED lines=10> */
.L_x_86:
[----:B------:R-:W1:Y:S02]  /*42f0*/  MUFU.RCP R127, R116 ;  /* 0x00000074007f7308 */ /* 0x000e640000001000 */
[----:B-1----:R-:W-:-:S04]  /*4300*/  FFMA R0, R116, R127, -1 ;  /* 0xbf80000074007423 */ /* 0x002fc8000000007f */
[----:B------:R-:W-:-:S04]  /*4310*/  FADD.FTZ R0, -R0, -RZ ;  /* 0x800000ff00007221 */ /* 0x000fc80000010100 */
[----:B------:R-:W-:-:S07]  /*4320*/  FFMA R127, R127, R0, R127 ;  /* 0x000000007f7f7223 */ /* 0x000fce000000007f */
.L_x_87:
[----:B------:R-:W-:Y:S05]  /*4330*/  BSYNC B1 ;  /* 0x0000000000017941 */ /* 0x000fea0003800000 */
.L_x_85:
        /* <DEDUP_REMOVED lines=10> */
.L_x_89:
[----:B------:R-:W1:Y:S02]  /*43e0*/  MUFU.RCP R112, R129 ;  /* 0x0000008100707308 */ /* 0x000e640000001000 */
[----:B-1----:R-:W-:-:S04]  /*43f0*/  FFMA R0, R129, R112, -1 ;  /* 0xbf80000081007423 */ /* 0x002fc80000000070 */
[----:B------:R-:W-:-:S04]  /*4400*/  FADD.FTZ R3, -R0, -RZ ;  /* 0x800000ff00037221 */ /* 0x000fc80000010100 */
[----:B------:R-:W-:-:S07]  /*4410*/  FFMA R112, R112, R3, R112 ;  /* 0x0000000370707223 */ /* 0x000fce0000000070 */
.L_x_90:
[----:B------:R-:W-:Y:S05]  /*4420*/  BSYNC B1 ;  /* 0x0000000000017941 */ /* 0x000fea0003800000 */
.L_x_88:
        /* <DEDUP_REMOVED lines=10> */
.L_x_92:
[----:B------:R-:W1:Y:S02]  /*44d0*/  MUFU.RCP R129, R122 ;  /* 0x0000007a00817308 */ /* 0x000e640000001000 */
[----:B-1----:R-:W-:-:S04]  /*44e0*/  FFMA R0, R122, R129, -1 ;  /* 0xbf8000007a007423 */ /* 0x002fc80000000081 */
[----:B------:R-:W-:-:S04]  /*44f0*/  FADD.FTZ R0, -R0, -RZ ;  /* 0x800000ff00007221 */ /* 0x000fc80000010100 */
[----:B------:R-:W-:-:S07]  /*4500*/  FFMA R129, R129, R0, R129 ;  /* 0x0000000081817223 */ /* 0x000fce0000000081 */
.L_x_93:
[----:B------:R-:W-:Y:S05]  /*4510*/  BSYNC B1 ;  /* 0x0000000000017941 */ /* 0x000fea0003800000 */
.L_x_91:
        /* <DEDUP_REMOVED lines=10> */
.L_x_95:
[----:B------:R-:W1:Y:S02]  /*45c0*/  MUFU.RCP R3, R108 ;  /* 0x0000006c00037308 */ /* 0x000e640000001000 */
[----:B-1----:R-:W-:-:S04]  /*45d0*/  FFMA R0, R108, R3, -1 ;  /* 0xbf8000006c007423 */ /* 0x002fc80000000003 */
[----:B------:R-:W-:-:S04]  /*45e0*/  FADD.FTZ R0, -R0, -RZ ;  /* 0x800000ff00007221 */ /* 0x000fc80000010100 */
[----:B------:R-:W-:-:S07]  /*45f0*/  FFMA R114, R3, R0, R3 ;  /* 0x0000000003727223 */ /* 0x000fce0000000003 */
.L_x_96:
[----:B------:R-:W-:Y:S05]  /*4600*/  BSYNC B1 ;  /* 0x0000000000017941 */ /* 0x000fea0003800000 */
.L_x_94:
        /* <DEDUP_REMOVED lines=10> */
.L_x_98:
[----:B------:R-:W1:Y:S02]  /*46b0*/  MUFU.RCP R131, R98 ;  /* 0x0000006200837308 */ /* 0x000e640000001000 */
[----:B-1----:R-:W-:-:S04]  /*46c0*/  FFMA R0, R98, R131, -1 ;  /* 0xbf80000062007423 */ /* 0x002fc80000000083 */
[----:B------:R-:W-:-:S04]  /*46d0*/  FADD.FTZ R0, -R0, -RZ ;  /* 0x800000ff00007221 */ /* 0x000fc80000010100 */
[----:B------:R-:W-:-:S07]  /*46e0*/  FFMA R131, R131, R0, R131 ;  /* 0x0000000083837223 */ /* 0x000fce0000000083 */
.L_x_99:
[----:B------:R-:W-:Y:S05]  /*46f0*/  BSYNC B1 ;  /* 0x0000000000017941 */ /* 0x000fea0003800000 */
.L_x_97:
        /* <DEDUP_REMOVED lines=8> */
[----:B------:R-:W-:Y:S05]  /*4780*/  BRA `(.L_x_102) ;  /* 0x0000000000107947 */ /* 0x000fea0003800000 */
.L_x_101:
[----:B------:R-:W1:Y:S02]  /*4790*/  MUFU.RCP R3, R94 ;  /* 0x0000005e00037308 */ /* 0x000e640000001000 */
[----:B-1----:R-:W-:-:S04]  /*47a0*/  FFMA R0, R94, R3, -1 ;  /* 0xbf8000005e007423 */ /* 0x002fc80000000003 */
[----:B------:R-:W-:-:S04]  /*47b0*/  FADD.FTZ R0, -R0, -RZ ;  /* 0x800000ff00007221 */ /* 0x000fc80000010100 */
[----:B------:R-:W-:-:S07]  /*47c0*/  FFMA R0, R3, R0, R3 ;  /* 0x0000000003007223 */ /* 0x000fce0000000003 */
.L_x_102:
[----:B------:R-:W-:Y:S05]  /*47d0*/  BSYNC B1 ;  /* 0x0000000000017941 */ /* 0x000fea0003800000 */
.L_x_100:
[C---:B------:R-:W-:Y:S01]  /*47e0*/  SHF.L.U32 R4, R18.reuse, 0x5, RZ ;  /* 0x0000000512047819 */ /* 0x040fe200000006ff */
[----:B------:R-:W-:Y:S02]  /*47f0*/  IMAD.SHL.U32 R3, R18, 0x10, RZ ;  /* 0x0000001012037824 */ /* 0x000fe400078e00ff */
[----:B------:R-:W-:Y:S01]  /*4800*/  FMUL R103, R56, R103 ;  /* 0x0000006738677220 */ /* 0x000fe20000400000 */
[----:B------:R-:W-:Y:S01]  /*4810*/  SHF.R.U32.HI R56, RZ, 0x1, R18 ;  /* 0x00000001ff387819 */ /* 0x000fe20000011612 */
[----:B------:R-:W-:Y:S01]  /*4820*/  FMUL R10, R10, R107 ;  /* 0x0000006b0a0a7220 */ /* 0x000fe20000400000 */
[----:B------:R-:W-:Y:S01]  /*4830*/  LOP3.LUT R5, R4, 0xc0, RZ, 0xc0, !PT ;  /* 0x000000c004057812 */ /* 0x000fe200078ec0ff */
[----:B------:R-:W-:Y:S01]  /*4840*/  FMUL R125, R64, R125 ;  /* 0x0000007d407d7220 */ /* 0x000fe20000400000 */
[----:B------:R-:W-:Y:S01]  /*4850*/  LOP3.LUT R3, R3, 0xe00, RZ, 0xc0, !PT ;  /* 0x00000e0003037812 */ /* 0x000fe200078ec0ff */
[----:B------:R-:W-:Y:S01]  /*4860*/  FMUL R114, R69, R114 ;  /* 0x0000007245727220 */ /* 0x000fe20000400000 */
[----:B------:R-:W-:Y:S01]  /*4870*/  LOP3.LUT R5, R5, 0x8, R56, 0xf8, !PT ;  /* 0x0000000805057812 */ /* 0x000fe200078ef838 */
[----:B------:R-:W-:Y:S01]  /*4880*/  FMUL R113, R58, R113 ;  /* 0x000000713a717220 */ /* 0x000fe20000400000 */
[--C-:B------:R-:W-:Y:S01]  /*4890*/  LOP3.LUT R3, R3, 0x20, R4.reuse, 0xf8, !PT ;  /* 0x0000002003037812 */ /* 0x100fe200078ef804 */
[----:B------:R-:W-:Y:S01]  /*48a0*/  FMUL R12, R12, R115 ;  /* 0x000000730c0c7220 */ /* 0x000fe20000400000 */
[----:B------:R-:W-:Y:S01]  /*48b0*/  SHF.L.U32 R56, R18, 0x2, RZ ;  /* 0x0000000212387819 */ /* 0x000fe200000006ff */
[----:B------:R-:W-:Y:S01]  /*48c0*/  FMUL R117, R60, R117 ;  /* 0x000000753c757220 */ /* 0x000fe20000400000 */
[----:B------:R-:W-:Y:S01]  /*48d0*/  LOP3.LUT R3, R3, 0x100, R4, 0xf8, !PT ;  /* 0x0000010003037812 */ /* 0x000fe200078ef804 */
[----:B------:R-:W-:Y:S01]  /*48e0*/  FMUL R14, R14, R119 ;  /* 0x000000770e0e7220 */ /* 0x000fe20000400000 */
[----:B------:R-:W-:Y:S01]  /*48f0*/  LOP3.LUT R56, R5, 0x18, R56, 0x78, !PT ;  /* 0x0000001805387812 */ /* 0x000fe200078e7838 */
[----:B------:R-:W-:Y:S01]  /*4900*/  FMUL R121, R62, R121 ;  /* 0x000000793e797220 */ /* 0x000fe20000400000 */
[----:B------:R-:W-:Y:S01]  /*4910*/  F2FP.BF16.F32.PACK_AB R64, R10, R103 ;  /* 0x000000670a40723e */ /* 0x000fe200000010ff */
[----:B------:R-:W-:Y:S01]  /*4920*/  FMUL R20, R20, R123 ;  /* 0x0000007b14147220 */ /* 0x000fe20000400000 */
[----:B------:R-:W-:Y:S01]  /*4930*/  LOP3.LUT R3, R3, R56, RZ, 0xfc, !PT ;  /* 0x0000003803037212 */ /* 0x000fe200078efcff */
[----:B------:R-:W-:Y:S01]  /*4940*/  FMUL R110, R65, R110 ;  /* 0x0000006e416e7220 */ /* 0x000fe20000400000 */
[----:B------:R-:W-:Y:S01]  /*4950*/  LOP3.LUT P6, RZ, R18, 0x4, RZ, 0xc0, !PT ;  /* 0x0000000412ff7812 */ /* 0x000fe200078cc0ff */
[----:B------:R-:W-:Y:S01]  /*4960*/  FMUL R131, R70, R131 ;  /* 0x0000008346837220 */ /* 0x000fe20000400000 */
[----:B------:R-:W-:Y:S01]  /*4970*/  LEA R10, R3, UR52, 0x1 ;  /* 0x00000034030a7c11 */ /* 0x000fe2000f8e08ff */
[----:B------:R-:W-:Y:S01]  /*4980*/  FMUL R0, R71, R0 ;  /* 0x0000000047007220 */ /* 0x000fe20000400000 */
[----:B------:R-:W-:Y:S01]  /*4990*/  MOV R69, 0x20 ;  /* 0x0000002000457802 */ /* 0x000fe20000000f00 */
[----:B------:R-:W-:Y:S01]  /*49a0*/  FMUL R127, R66, R127 ;  /* 0x0000007f427f7220 */ /* 0x000fe20000400000 */
[----:B------:R-:W-:Y:S01]  /*49b0*/  FMUL R112, R67, R112 ;  /* 0x0000007043707220 */ /* 0x000fe20000400000 */
[----:B------:R-:W-:Y:S01]  /*49c0*/  FMUL R129, R68, R129 ;  /* 0x0000008144817220 */ /* 0x000fe20000400000 */
[----:B------:R-:W-:Y:S01]  /*49d0*/  VIADD R71, R10, 0x200 ;  /* 0x000002000a477836 */ /* 0x000fe20000000000 */
[----:B------:R-:W-:Y:S01]  /*49e0*/  SEL R69, R69, 0xffffffe0, !P6 ;  /* 0xffffffe045457807 */ /* 0x000fe20007000000 */
[----:B------:R-:W-:Y:S05]  /*49f0*/  WARPSYNC.ALL ;  /* 0x0000000000007948 */ /* 0x000fea0003800000 */
[----:B------:R-:W-:Y:S01]  /*4a00*/  F2FP.BF16.F32.PACK_AB R65, R12, R113 ;  /* 0x000000710c41723e */ /* 0x000fe200000010ff */
[----:B------:R-:W-:Y:S01]  /*4a10*/  BSSY B0, `(.L_x_103) ;  /* 0x0000018000007945 */ /* 0x000fe20003800000 */
[----:B------:R-:W-:-:S02]  /*4a20*/  F2FP.BF16.F32.PACK_AB R66, R14, R117 ;  /* 0x000000750e42723e */ /* 0x000fc400000010ff */
[----:B------:R-:W-:Y:S02]  /*4a30*/  F2FP.BF16.F32.PACK_AB R67, R20, R121 ;  /* 0x000000791443723e */ /* 0x000fe400000010ff */
[----:B------:R-:W-:Y:S02]  /*4a40*/  F2FP.BF16.F32.PACK_AB R108, R110, R125 ;  /* 0x0000007d6e6c723e */ /* 0x000fe400000010ff */
[----:B------:R-:W-:Y:S01]  /*4a50*/  F2FP.BF16.F32.PACK_AB R111, R0, R131 ;  /* 0x00000083006f723e */ /* 0x000fe200000010ff */
[----:B------:R1:W-:Y:S01]  /*4a60*/  STSM.16.M88.4 [R10+0x200], R64 ;  /* 0x000200400a007844 */ /* 0x0003e20000000200 */
[----:B------:R-:W-:Y:S02]  /*4a70*/  F2FP.BF16.F32.PACK_AB R109, R112, R127 ;  /* 0x0000007f706d723e */ /* 0x000fe400000010ff */
[----:B------:R-:W-:Y:S02]  /*4a80*/  F2FP.BF16.F32.PACK_AB R110, R114, R129 ;  /* 0x00000081726e723e */ /* 0x000fe400000010ff */
[----:B------:R-:W-:-:S05]  /*4a90*/  IADD3 R0, R71, R69, RZ ;  /* 0x0000004547007210 */ /* 0x000fca0007ffe0ff */
[----:B------:R1:W-:Y:S01]  /*4aa0*/  STSM.16.M88.4 [R0], R108 ;  /* 0x0000006c00007844 */ /* 0x0003e20000000200 */
[----:B------:R-:W-:Y:S01]  /*4ab0*/  @!PT LDS RZ, [RZ] ;  /* 0x00000000fffff984 */ /* 0x000fe20000000800 */
[----:B------:R-:W-:Y:S01]  /*4ac0*/  @!PT LDS RZ, [RZ] ;  /* 0x00000000fffff984 */ /* 0x000fe20000000800 */
[----:B------:R-:W-:Y:S01]  /*4ad0*/  @!PT LDS RZ, [RZ] ;  /* 0x00000000fffff984 */ /* 0x000fe20000000800 */
[----:B------:R-:W-:Y:S01]  /*4ae0*/  @!PT LDS RZ, [RZ] ;  /* 0x00000000fffff984 */ /* 0x000fe20000000800 */
[----:B------:R2:W-:Y:S06]  /*4af0*/  MEMBAR.ALL.CTA ;  /* 0x0000000000007992 */ /* 0x0005ec0000008000 */
[----:B--2---:R-:W2:Y:S02]  /*4b00*/  FENCE.VIEW.ASYNC.S ;  /* 0x00000000000073c6 */ /* 0x004ea40000000000 */
[----:B--2---:R-:W-:Y:S06]  /*4b10*/  BAR.SYNC.DEFER_BLOCKING 0x1, 0x100 ;  /* 0x0044000000007b1d */ /* 0x004fec0000010000 */
[----:B------:R-:W-:Y:S05]  /*4b20*/  @P5 BRA `(.L_x_104) ;  /* 0x0000000000185947 */ /* 0x000fea0003800000 */
[----:B------:R-:W-:Y:S02]  /*4b30*/  UIADD3 UR4, UP0, UR54, 0x4f0, URZ ;  /* 0x000004f036047890 */ /* 0x000fe4000ff1e03f */
[----:B------:R-:W-:Y:S02]  /*4b40*/  UIADD3 UR44, UR52, 0x200, URZ ;  /* 0x00000200342c7890 */ /* 0x000fe4000fffe03f */
[----:B------:R-:W-:-:S09]  /*4b50*/  UIADD3.X UR5, URZ, UR55, URZ, UP0, !UPT ;  /* 0x000000373f057290 */ /* 0x000fd200087fe43f */
[----:B------:R2:W-:Y:S01]  /*4b60*/  UTMASTG.3D [UR44], [UR4] ;  /* 0x0000002c040073b5 */ /* 0x0005e20008010000 */
[----:B------:R0:W-:Y:S01]  /*4b70*/  UTMACMDFLUSH ;  /* 0x00000000000079b7 */ /* 0x0001e20000000000 */
[----:B--2---:R-:W-:-:S04]  /*4b80*/  DEPBAR.LE SB0, 0x1 ;  /* 0x000080400000791a */ /* 0x004fc80000000000 */
.L_x_104:
[----:B------:R-:W-:Y:S05]  /*4b90*/  BSYNC B0 ;  /* 0x0000000000007941 */ /* 0x000fea0003800000 */
.L_x_103:
[----:B------:R-:W-:Y:S01]  /*4ba0*/  BAR.SYNC.DEFER_BLOCKING 0x1, 0x100 ;  /* 0x0044000000007b1d */ /* 0x000fe20000010000 */
[----:B------:R-:W-:-:S13]  /*4bb0*/  ISETP.NE.AND P2, PT, RZ, UR43, PT ;  /* 0x0000002bff007c0c */ /* 0x000fda000bf45270 */
[----:B------:R-:W-:Y:S05]  /*4bc0*/  @!P2 BRA `(.L_x_105) ;  /* 0x000000000034a947 */ /* 0x000fea0003800000 */
[----:B------:R-:W-:Y:S04]  /*4bd0*/  BSSY B0, `(.L_x_106) ;  /* 0x0000009000007945 */ /* 0x000fe80003800000 */
[----:B------:R-:W-:Y:S05]  /*4be0*/  @P0 BRA `(.L_x_107) ;  /* 0x00000000001c0947 */ /* 0x000fea0003800000 */
[----:B------:R-:W-:-:S13]  /*4bf0*/  ISETP.NE.AND P2, PT, R106, 0x3, PT ;  /* 0x000000036a00780c */ /* 0x000fda0003f45270 */
[----:B------:R-:W-:Y:S05]  /*4c00*/  @!P2 BRA `(.L_x_108) ;  /* 0x000000000004a947 */ /* 0x000fea0003800000 */
[----:B------:R-:W-:Y:S01]  /*4c10*/  BPT.TRAP 0x1 ;  /* 0x000000040000795c */ /* 0x000fe20000300000 */
.L_x_108:
[----:B------:R-:W-:-:S04]  /*4c20*/  ULEA UR4, UR42, UR52, 0x3 ;  /* 0x000000342a047291 */ /* 0x000fc8000f8e183f */
[----:B------:R-:W-:-:S04]  /*4c30*/  UIADD3 UR4, UR4, 0x60, URZ ;  /* 0x0000006004047890 */ /* 0x000fc8000fffe03f */
[----:B------:R-:W-:-:S09]  /*4c40*/  UPRMT UR4, UR51, 0x654, UR4 ;  /* 0x0000065433047896 */ /* 0x000fd20008000004 */
[----:B------:R-:W-:Y:S03]  /*4c50*/  SYNCS.ARRIVE.TRANS64.RED.A1T0 RZ, [UR4], RZ ;  /* 0x000000ffffff79a7 */ /* 0x000fe60008100404 */
.L_x_107:
[----:B------:R-:W-:Y:S05]  /*4c60*/  BSYNC B0 ;  /* 0x0000000000007941 */ /* 0x000fea0003800000 */
.L_x_106:
[----:B------:R-:W-:-:S04]  /*4c70*/  UIADD3 UR42, UR42, 0x1, URZ ;  /* 0x000000012a2a7890 */ /* 0x000fc8000fffe03f */
[----:B------:R-:W-:-:S04]  /*4c80*/  UISETP.NE.AND UP0, UPT, UR42, 0x4, UPT ;  /* 0x000000042a00788c */ /* 0x000fc8000bf05270 */
[----:B------:R-:W-:-:S12]  /*4c90*/  USEL UR42, UR42, URZ, UP0 ;  /* 0x0000003f2a2a7287 */ /* 0x000fd80008000000 */
.L_x_105:
[----:B------:R-:W-:Y:S04]  /*4ca0*/  BSSY B0, `(.L_x_109) ;  /* 0x0000033000007945 */ /* 0x000fe80003800000 */
[----:B------:R-:W-:Y:S05]  /*4cb0*/  @P0 BRA `(.L_x_110) ;  /* 0x0000000000c40947 */ /* 0x000fea0003800000 */
[----:B------:R-:W-:-:S13]  /*4cc0*/  ISETP.NE.AND P2, PT, R106, 0x3, PT ;  /* 0x000000036a00780c */ /* 0x000fda0003f45270 */
[----:B------:R-:W-:Y:S05]  /*4cd0*/  @!P2 BRA `(.L_x_111) ;  /* 0x000000000004a947 */ /* 0x000fea0003800000 */
[----:B------:R-:W-:Y:S01]  /*4ce0*/  BPT.TRAP 0x1 ;  /* 0x000000040000795c */ /* 0x000fe20000300000 */
.L_x_111:
[----:B-1----:R-:W-:Y:S01]  /*4cf0*/  LEA R0, R6, UR52, 0x3 ;  /* 0x0000003406007c11 */ /* 0x002fe2000f8e18ff */
[----:B------:R-:W-:Y:S01]  /*4d00*/  BSSY B1, `(.L_x_112) ;  /* 0x0000004000017945 */ /* 0x000fe20003800000 */
[----:B------:R-:W-:-:S04]  /*4d10*/  SHF.L.U32 R3, R93, 0x1f, RZ ;  /* 0x0000001f5d037819 */ /* 0x000fc800000006ff */
[----:B------:R-:W1:Y:S02]  /*4d20*/  SYNCS.PHASECHK.TRANS64.TRYWAIT P2, [R0+URZ+0x40], R3 ;  /* 0x00004003000075a7 */ /* 0x000e64000804017f */
[----:B-1----:R-:W-:Y:S05]  /*4d30*/  @!P2 BRA `(.L_x_113) ;  /* 0x0000008c00e4a947 */ /* 0x002fea0003800000 */
.L_x_362:
[----:B------:R-:W-:Y:S05]  /*4d40*/  BSYNC B1 ;  /* 0x0000000000017941 */ /* 0x000fea0003800000 */
.L_x_112:
[----:B------:R-:W-:Y:S05]  /*4d50*/  @P1 BRA `(.L_x_114) ;  /* 0x0000000000981947 */ /* 0x000fea0003800000 */
[----:B-1----:R-:W-:Y:S01]  /*4d60*/  LEA R0, R6, R71, 0xd ;  /* 0x0000004706007211 */ /* 0x002fe200078e68ff */
[----:B------:R-:W-:Y:S05]  /*4d70*/  WARPSYNC.ALL ;  /* 0x0000000000007948 */ /* 0x000fea0003800000 */
[C---:B------:R-:W-:Y:S01]  /*4d80*/  VIADD R3, R0.reuse, 0x20 ;  /* 0x0000002000037836 */ /* 0x040fe20000000000 */
[----:B------:R-:W-:Y:S01]  /*4d90*/  @P6 IADD3 R3, R0, -0x20, RZ ;  /* 0xffffffe000036810 */ /* 0x000fe20007ffe0ff */
[----:B------:R-:W1:Y:S04]  /*4da0*/  LDSM.16.M88.4 R12, [R0] ;  /* 0x00000000000c783b */ /* 0x000e680000000200 */
[----:B------:R-:W2:Y:S01]  /*4db0*/  LDSM.16.M88.4 R64, [R3] ;  /* 0x000000000340783b */ /* 0x000ea20000000200 */
[----:B-1----:R-:W-:-:S02]  /*4dc0*/  SHF.L.U32 R56, R14, 0x10, RZ ;  /* 0x000000100e387819 */ /* 0x002fc400000006ff */
[----:B------:R-:W-:Y:S01]  /*4dd0*/  SHF.L.U32 R4, R12, 0x10, RZ ;  /* 0x000000100c047819 */ /* 0x000fe200000006ff */
[----:B--2---:R-:W-:Y:S01]  /*4de0*/  IMAD.U32 R0, R64, 0x10000, RZ ;  /* 0x0001000040007824 */ /* 0x004fe200078e00ff */
[----:B------:R-:W-:Y:S01]  /*4df0*/  SHF.L.U32 R70, R66, 0x10, RZ ;  /* 0x0000001042467819 */ /* 0x000fe200000006ff */
[----:B------:R-:W-:Y:S01]  /*4e00*/  IMAD.U32 R94, R67, 0x10000, RZ ;  /* 0x00010000435e7824 */ /* 0x000fe200078e00ff */
[----:B------:R-:W-:Y:S01]  /*4e10*/  LOP3.LUT R8, R12, 0xffff0000, RZ, 0xc0, !PT ;  /* 0xffff00000c087812 */ /* 0x000fe200078ec0ff */
[C---:B------:R-:W-:Y:S01]  /*4e20*/  IMAD.U32 R12, R13.reuse, 0x10000, RZ ;  /* 0x000100000d0c7824 */ /* 0x040fe200078e00ff */
[----:B------:R-:W-:Y:S01]  /*4e30*/  LOP3.LUT R20, R13, 0xffff0000, RZ, 0xc0, !PT ;  /* 0xffff00000d147812 */ /* 0x000fe200078ec0ff */
[C---:B------:R-:W-:Y:S01]  /*4e40*/  FMUL R7, R91.reuse, R4 ;  /* 0x000000045b077220 */ /* 0x040fe20000400000 */
[----:B------:R-:W-:Y:S01]  /*4e50*/  LOP3.LUT R14, R14, 0xffff0000, RZ, 0xc0, !PT ;  /* 0xffff00000e0e7812 */ /* 0x000fe200078ec0ff */
[----:B------:R-:W-:Y:S01]  /*4e60*/  FMUL R8, R91, R8 ;  /* 0x000000085b087220 */ /* 0x000fe20000400000 */
[----:B------:R-:W-:Y:S01]  /*4e70*/  SHF.L.U32 R58, R15, 0x10, RZ ;  /* 0x000000100f3a7819 */ /* 0x000fe200000006ff */
[----:B------:R-:W-:Y:S01]  /*4e80*/  FMUL R9, R91, R12 ;  /* 0x0000000c5b097220 */ /* 0x000fe20000400000 */
        /* <DEDUP_REMOVED lines=10> */
[----:B------:R-:W-:Y:S01]  /*4f30*/  LOP3.LUT R96, R67, 0xffff0000, RZ, 0xc0, !PT ;  /* 0xffff000043607812 */ /* 0x000fe200078ec0ff */
[C---:B------:R-:W-:Y:S01]  /*4f40*/  FMUL R57, R91.reuse, R0 ;  /* 0x000000005b397220 */ /* 0x040fe20000400000 */
[C---:B------:R-:W-:Y:S01]  /*4f50*/  FMUL R95, R91.reuse, R64 ;  /* 0x000000405b5f7220 */ /* 0x040fe20000400000 */
[C---:B------:R-:W-:Y:S01]  /*4f60*/  FMUL R59, R91.reuse, R62 ;  /* 0x0000003e5b3b7220 */ /* 0x040fe20000400000 */
[C---:B------:R-:W-:Y:S01]  /*4f70*/  FMUL R97, R91.reuse, R68 ;  /* 0x000000445b617220 */ /* 0x040fe20000400000 */
[C---:B------:R-:W-:Y:S01]  /*4f80*/  FMUL R61, R91.reuse, R70 ;  /* 0x000000465b3d7220 */ /* 0x040fe20000400000 */
[C---:B------:R-:W-:Y:S01]  /*4f90*/  FMUL R99, R91.reuse, R66 ;  /* 0x000000425b637220 */ /* 0x040fe20000400000 */
[C---:B------:R-:W-:Y:S01]  /*4fa0*/  FMUL R63, R91.reuse, R94 ;  /* 0x0000005e5b3f7220 */ /* 0x040fe20000400000 */
[----:B------:R-:W-:-:S07]  /*4fb0*/  FMUL R101, R91, R96 ;  /* 0x000000605b657220 */ /* 0x000fce0000400000 */
.L_x_114:
[----:B------:R-:W-:-:S07]  /*4fc0*/  IADD3 R6, R6, 0x1, RZ ;  /* 0x0000000106067810 */ /* 0x000fce0007ffe0ff */
.L_x_110:
[----:B------:R-:W-:Y:S05]  /*4fd0*/  BSYNC B0 ;  /* 0x0000000000007941 */ /* 0x000fea0003800000 */
.L_x_109:
[----:B------:R-:W-:Y:S01]  /*4fe0*/  MOV R102, 0x3bbb989d ;  /* 0x3bbb989d00667802 */ /* 0x000fe20000000f00 */
[C---:B------:R-:W-:Y:S01]  /*4ff0*/  FFMA R25, R92.reuse, R25, R8 ;  /* 0x000000195c197223 */ /* 0x040fe20000000008 */
[----:B------:R-:W-:Y:S02]  /*5000*/  IMAD.MOV.U32 R121, RZ, RZ, 0x437c0000 ;  /* 0x437c0000ff797424 */ /* 0x000fe400078e00ff */
[C---:B------:R-:W-:Y:S01]  /*5010*/  FFMA R26, R92.reuse, R26, R9 ;  /* 0x0000001a5c1a7223 */ /* 0x040fe20000000009 */
[C---:B------:R-:W-:Y:S01]  /*5020*/  FFMA R24, R92.reuse, R24, R7 ;  /* 0x000000185c187223 */ /* 0x040fe20000000007 */
[-C--:B------:R-:W-:Y:S01]  /*5030*/  FFMA.SAT R4, -R25, R102.reuse, 0.5 ;  /* 0x3f00000019047423 */ /* 0x080fe20000002166 */
[----:B------:R-:W-:Y:S01]  /*5040*/  FFMA R29, R92, R29, R15 ;  /* 0x0000001d5c1d7223 */ /* 0x000fe2000000000f */
[-C--:B------:R-:W-:Y:S01]  /*5050*/  FFMA.SAT R5, -R26, R102.reuse, 0.5 ;  /* 0x3f0000001a057423 */ /* 0x080fe20000002166 */
[-C--:B-1----:R-:W-:Y:S01]  /*5060*/  FFMA.SAT R0, -R24, R102.reuse, 0.5 ;  /* 0x3f00000018007423 */ /* 0x082fe20000002166 */
[-C--:B------:R-:W-:Y:S01]  /*5070*/  FFMA.RM R4, R4, R121.reuse, 12582913 ;  /* 0x4b40000104047423 */ /* 0x080fe20000004079 */
[----:B------:R-:W-:Y:S01]  /*5080*/  FFMA.SAT R60, -R29, R102, 0.5 ;  /* 0x3f0000001d3c7423 */ /* 0x000fe20000002166 */
[-C--:B------:R-:W-:Y:S01]  /*5090*/  FFMA.RM R14, R5, R121.reuse, 12582913 ;  /* 0x4b400001050e7423 */ /* 0x080fe20000004079 */
[----:B------:R-:W-:Y:S01]  /*50a0*/  FFMA.RM R0, R0, R121, 12582913 ;  /* 0x4b40000100007423 */ /* 0x000fe20000004079 */
[----:B------:R-:W-:Y:S01]  /*50b0*/  FADD R12, R4, -12583039 ;  /* 0xcb40007f040c7421 */ /* 0x000fe20000000000 */
[----:B------:R-:W-:Y:S01]  /*50c0*/  FFMA R30, R92, R30, R21 ;  /* 0x0000001e5c1e7223 */ /* 0x000fe20000000015 */
[----:B------:R-:W-:Y:S01]  /*50d0*/  FADD R5, R14, -12583039 ;  /* 0xcb40007f0e057421 */ /* 0x000fe20000000000 */
[----:B------:R-:W-:Y:S01]  /*50e0*/  FADD R3, R0, -12583039 ;  /* 0xcb40007f00037421 */ /* 0x000fe20000000000 */
[C---:B------:R-:W-:Y:S01]  /*50f0*/  FFMA R12, -R25.reuse, 1.4426950216293334961, -R12 ;  /* 0x3fb8aa3b190c7823 */ /* 0x040fe2000000090c */
[----:B------:R-:W-:Y:S01]  /*5100*/  FFMA R27, R92, R27, R11 ;  /* 0x0000001b5c1b7223 */ /* 0x000fe2000000000b */
[----:B------:R-:W-:Y:S01]  /*5110*/  FFMA.RM R60, R60, R121, 12582913 ;  /* 0x4b4000013c3c7423 */ /* 0x000fe20000004079 */
[----:B------:R-:W-:Y:S01]  /*5120*/  FFMA R65, -R26, 1.4426950216293334961, -R5 ;  /* 0x3fb8aa3b1a417823 */ /* 0x000fe20000000905 */
[----:B------:R-:W-:Y:S01]  /*5130*/  FFMA R12, -R25, 1.925963033500011079e-08, R12 ;  /* 0x32a57060190c7823 */ /* 0x000fe2000000010c */
[-C--:B------:R-:W-:Y:S01]  /*5140*/  FFMA.SAT R62, -R30, R102.reuse, 0.5 ;  /* 0x3f0000001e3e7423 */ /* 0x080fe20000002166 */
[----:B------:R-:W-:Y:S01]  /*5150*/  FFMA R3, -R24, 1.4426950216293334961, -R3 ;  /* 0x3fb8aa3b18037823 */ /* 0x000fe20000000903 */
[----:B------:R-:W-:Y:S01]  /*5160*/  FFMA.SAT R20, -R27, R102, 0.5 ;  /* 0x3f0000001b147423 */ /* 0x000fe20000002166 */
[----:B------:R1:W-:Y:S01]  /*5170*/  MUFU.EX2 R5, R12 ;  /* 0x0000000c00057308 */ /* 0x0003e20000000800 */
[C---:B------:R-:W-:Y:S01]  /*5180*/  FFMA R33, R92.reuse, R33, R95 ;  /* 0x000000215c217223 */ /* 0x040fe2000000005f */
[----:B------:R-:W-:Y:S01]  /*5190*/  FFMA R28, R92, R28, R13 ;  /* 0x0000001c5c1c7223 */ /* 0x000fe2000000000d */
[-C--:B------:R-:W-:Y:S01]  /*51a0*/  FFMA.RM R62, R62, R121.reuse, 12582913 ;  /* 0x4b4000013e3e7423 */ /* 0x080fe20000004079 */
[----:B------:R-:W-:Y:S01]  /*51b0*/  FFMA R3, -R24, 1.925963033500011079e-08, R3 ;  /* 0x32a5706018037823 */ /* 0x000fe20000000103 */
[----:B------:R-:W-:Y:S01]  /*51c0*/  FFMA.RM R20, R20, R121, 12582913 ;  /* 0x4b40000114147423 */ /* 0x000fe20000004079 */
[-C--:B------:R-:W-:Y:S01]  /*51d0*/  FFMA.SAT R68, -R33, R102.reuse, 0.5 ;  /* 0x3f00000021447423 */ /* 0x080fe20000002166 */
[----:B------:R-:W-:Y:S01]  /*51e0*/  FFMA.SAT R58, -R28, R102, 0.5 ;  /* 0x3f0000001c3a7423 */ /* 0x000fe20000002166 */
[----:B------:R-:W-:Y:S01]  /*51f0*/  FADD R105, R62, -12583039 ;  /* 0xcb40007f3e697421 */ /* 0x000fe20000000000 */
[----:B-1----:R-:W-:Y:S01]  /*5200*/  FADD R12, R60, -12583039 ;  /* 0xcb40007f3c0c7421 */ /* 0x002fe20000000000 */
[----:B------:R-:W-:Y:S01]  /*5210*/  FFMA R34, R92, R34, R59 ;  /* 0x000000225c227223 */ /* 0x000fe2000000003b */
[----:B------:R-:W-:Y:S01]  /*5220*/  FADD R56, R20, -12583039 ;  /* 0xcb40007f14387421 */ /* 0x000fe20000000000 */
[----:B------:R-:W1:Y:S01]  /*5230*/  MUFU.EX2 R3, R3 ;  /* 0x0000000300037308 */ /* 0x000e620000000800 */
[C---:B------:R-:W-:Y:S01]  /*5240*/  FFMA R12, -R29.reuse, 1.4426950216293334961, -R12 ;  /* 0x3fb8aa3b1d0c7823 */ /* 0x040fe2000000090c */
[----:B------:R-:W-:Y:S01]  /*5250*/  FFMA R31, R92, R31, R23 ;  /* 0x0000001f5c1f7223 */ /* 0x000fe20000000017 */
[-C--:B------:R-:W-:Y:S01]  /*5260*/  FFMA.RM R68, R68, R121.reuse, 12582913 ;  /* 0x4b40000144447423 */ /* 0x080fe20000004079 */
[----:B------:R-:W-:Y:S01]  /*5270*/  FFMA.RM R58, R58, R121, 12582913 ;  /* 0x4b4000013a3a7423 */ /* 0x000fe20000004079 */
[----:B------:R-:W-:Y:S01]  /*5280*/  FFMA R12, -R29, 1.925963033500011079e-08, R12 ;  /* 0x32a570601d0c7823 */ /* 0x000fe2000000010c */
[----:B------:R-:W-:Y:S01]  /*5290*/  FFMA R107, -R30, 1.4426950216293334961, -R105 ;  /* 0x3fb8aa3b1e6b7823 */ /* 0x000fe20000000969 */
[-C--:B------:R-:W-:Y:S01]  /*52a0*/  FFMA.SAT R70, -R34, R102.reuse, 0.5 ;  /* 0x3f00000022467423 */ /* 0x080fe20000002166 */
[----:B------:R-:W-:Y:S01]  /*52b0*/  FFMA R56, -R27, 1.4426950216293334961, -R56 ;  /* 0x3fb8aa3b1b387823 */ /* 0x000fe20000000938 */
[----:B------:R2:W-:Y:S01]  /*52c0*/  MUFU.EX2 R105, R12 ;  /* 0x0000000c00697308 */ /* 0x0005e20000000800 */
[----:B------:R-:W-:Y:S01]  /*52d0*/  FFMA.SAT R64, -R31, R102, 0.5 ;  /* 0x3f0000001f407423 */ /* 0x000fe20000002166 */
[----:B------:R-:W-:Y:S01]  /*52e0*/  FADD R67, R58, -12583039 ;  /* 0xcb40007f3a437421 */ /* 0x000fe20000000000 */
[C---:B------:R-:W-:Y:S01]  /*52f0*/  FFMA R32, R92.reuse, R32, R57 ;  /* 0x000000205c207223 */ /* 0x040fe20000000039 */
[----:B------:R-:W-:Y:S01]  /*5300*/  FFMA R37, R92, R37, R99 ;  /* 0x000000255c257223 */ /* 0x000fe20000000063 */
[-C--:B------:R-:W-:Y:S01]  /*5310*/  FFMA.RM R70, R70, R121.reuse, 12582913 ;  /* 0x4b40000146467423 */ /* 0x080fe20000004079 */
[----:B------:R-:W-:Y:S01]  /*5320*/  FFMA R56, -R27, 1.925963033500011079e-08, R56 ;  /* 0x32a570601b387823 */ /* 0x000fe20000000138 */
[----:B------:R-:W-:Y:S01]  /*5330*/  FFMA.RM R64, R64, R121, 12582913 ;  /* 0x4b40000140407423 */ /* 0x000fe20000004079 */
[----:B------:R-:W-:Y:S01]  /*5340*/  FFMA R103, -R28, 1.4426950216293334961, -R67 ;  /* 0x3fb8aa3b1c677823 */ /* 0x000fe20000000943 */
[----:B--2---:R-:W-:Y:S01]  /*5350*/  FADD R12, R68, -12583039 ;  /* 0xcb40007f440c7421 */ /* 0x004fe20000000000 */
[----:B------:R-:W-:Y:S01]  /*5360*/  FFMA.SAT R66, -R32, R102, 0.5 ;  /* 0x3f00000020427423 */ /* 0x000fe20000002166 */
[----:B------:R-:W-:Y:S01]  /*5370*/  FFMA R36, R92, R36, R61 ;  /* 0x000000245c247223 */ /* 0x000fe2000000003d */
[----:B------:R-:W-:Y:S01]  /*5380*/  FADD R113, R70, -12583039 ;  /* 0xcb40007f46717421 */ /* 0x000fe20000000000 */
[----:B------:R-:W-:Y:S01]  /*5390*/  FFMA R12, -R33, 1.4426950216293334961, -R12 ;  /* 0x3fb8aa3b210c7823 */ /* 0x000fe2000000090c */
[----:B------:R-:W-:Y:S01]  /*53a0*/  FFMA.SAT R98, -R37, R102, 0.5 ;  /* 0x3f00000025627423 */ /* 0x000fe20000002166 */
[----:B------:R2:W-:Y:S01]  /*53b0*/  MUFU.EX2 R67, R56 ;  /* 0x0000003800437308 */ /* 0x0005e20000000800 */
[C---:B------:R-:W-:Y:S01]  /*53c0*/  FFMA R38, R92.reuse, R38, R63 ;  /* 0x000000265c267223 */ /* 0x040fe2000000003f */
[----:B------:R-:W-:Y:S01]  /*53d0*/  FFMA R35, R92, R35, R97 ;  /* 0x000000235c237223 */ /* 0x000fe20000000061 */
[----:B------:R-:W-:Y:S01]  /*53e0*/  FFMA R12, -R33, 1.925963033500011079e-08, R12 ;  /* 0x32a57060210c7823 */ /* 0x000fe2000000010c */
[----:B------:R-:W-:Y:S01]  /*53f0*/  SHF.L.U32 R0, R0, 0x17, RZ ;  /* 0x0000001700007819 */ /* 0x000fe200000006ff */
[----:B------:R-:W-:Y:S01]  /*5400*/  FFMA R65, -R26, 1.925963033500011079e-08, R65 ;  /* 0x32a570601a417823 */ /* 0x000fe20000000141 */
[----:B------:R-:W-:Y:S01]  /*5410*/  FFMA R39, R92, R39, R101 ;  /* 0x000000275c277223 */ /* 0x000fe20000000065 */
[-C--:B------:R-:W-:Y:S01]  /*5420*/  FFMA.RM R66, R66, R121.reuse, 12582913 ;  /* 0x4b40000142427423 */ /* 0x080fe20000004079 */
[-C--:B------:R-:W-:Y:S01]  /*5430*/  FFMA.SAT R96, -R36, R102.reuse, 0.5 ;  /* 0x3f00000024607423 */ /* 0x080fe20000002166 */
[----:B--2---:R-:W-:Y:S01]  /*5440*/  FADD R56, R64, -12583039 ;  /* 0xcb40007f40387421 */ /* 0x004fe20000000000 */
[-C--:B------:R-:W-:Y:S01]  /*5450*/  FFMA.RM R98, R98, R121.reuse, 12582913 ;  /* 0x4b40000162627423 */ /* 0x080fe20000004079 */
[----:B------:R-:W-:Y:S01]  /*5460*/  FFMA R115, -R34, 1.4426950216293334961, -R113 ;  /* 0x3fb8aa3b22737823 */ /* 0x000fe20000000971 */
[-C--:B------:R-:W-:Y:S01]  /*5470*/  FFMA.SAT R100, -R38, R102.reuse, 0.5 ;  /* 0x3f00000026647423 */ /* 0x080fe20000002166 */
[----:B------:R-:W-:Y:S01]  /*5480*/  FFMA R56, -R31, 1.4426950216293334961, -R56 ;  /* 0x3fb8aa3b1f387823 */ /* 0x000fe20000000938 */
[-C--:B------:R-:W-:Y:S01]  /*5490*/  FFMA.SAT R94, -R35, R102.reuse, 0.5 ;  /* 0x3f000000235e7423 */ /* 0x080fe20000002166 */
[----:B------:R1:W-:Y:S01]  /*54a0*/  MUFU.EX2 R113, R12 ;  /* 0x0000000c00717308 */ /* 0x0003e20000000800 */
[----:B------:R-:W-:Y:S01]  /*54b0*/  FFMA.SAT R102, -R39, R102, 0.5 ;  /* 0x3f00000027667423 */ /* 0x000fe20000002166 */
[----:B------:R-:W-:Y:S01]  /*54c0*/  FADD R109, R66, -12583039 ;  /* 0xcb40007f426d7421 */ /* 0x000fe20000000000 */
[-C--:B------:R-:W-:Y:S01]  /*54d0*/  FFMA.RM R96, R96, R121.reuse, 12582913 ;  /* 0x4b40000160607423 */ /* 0x080fe20000004079 */
[-C--:B------:R-:W-:Y:S01]  /*54e0*/  FFMA.RM R100, R100, R121.reuse, 12582913 ;  /* 0x4b40000164647423 */ /* 0x080fe20000004079 */
[----:B------:R-:W-:Y:S01]  /*54f0*/  SHF.L.U32 R4, R4, 0x17, RZ ;  /* 0x0000001704047819 */ /* 0x000fe200000006ff */
[----:B------:R-:W-:Y:S01]  /*5500*/  FFMA R56, -R31, 1.925963033500011079e-08, R56 ;  /* 0x32a570601f387823 */ /* 0x000fe20000000138 */
[----:B------:R-:W-:Y:S01]  /*5510*/  FFMA.RM R94, R94, R121, 12582913 ;  /* 0x4b4000015e5e7423 */ /* 0x000fe20000004079 */
[----:B------:R-:W2:Y:S01]  /*5520*/  MUFU.EX2 R65, R65 ;  /* 0x0000004100417308 */ /* 0x000ea20000000800 */
[----:B-1----:R-:W-:Y:S01]  /*5530*/  FFMA R12, R0, R3, 1 ;  /* 0x3f800000000c7423 */ /* 0x002fe20000000003 */
[----:B------:R-:W-:Y:S01]  /*5540*/  FADD R0, R98, -12583039 ;  /* 0xcb40007f62007421 */ /* 0x000fe20000000000 */
[----:B------:R-:W-:Y:S01]  /*5550*/  FFMA.RM R102, R102, R121, 12582913 ;  /* 0x4b40000166667423 */ /* 0x000fe20000004079 */
[----:B------:R-:W-:Y:S01]  /*5560*/  FADD R117, R96, -12583039 ;  /* 0xcb40007f60757421 */ /* 0x000fe20000000000 */
[----:B------:R-:W-:Y:S01]  /*5570*/  FFMA R111, -R32, 1.4426950216293334961, -R109 ;  /* 0x3fb8aa3b206f7823 */ /* 0x000fe2000000096d */
[C---:B------:R-:W-:Y:S01]  /*5580*/  FFMA R0, -R37.reuse, 1.4426950216293334961, -R0 ;  /* 0x3fb8aa3b25007823 */ /* 0x040fe20000000900 */
[----:B------:R-:W-:Y:S01]  /*5590*/  FADD R3, R100, -12583039 ;  /* 0xcb40007f64037421 */ /* 0x000fe20000000000 */
[----:B------:R1:W3:Y:S01]  /*55a0*/  MUFU.EX2 R109, R56 ;  /* 0x00000038006d7308 */ /* 0x0002e20000000800 */
[----:B------:R-:W-:Y:S01]  /*55b0*/  FFMA R121, R4, R5, 1 ;  /* 0x3f80000004797423 */ /* 0x000fe20000000005 */
[----:B------:R-:W-:Y:S01]  /*55c0*/  FADD R4, R102, -12583039 ;  /* 0xcb40007f66047421 */ /* 0x000fe20000000000 */
[----:B------:R-:W-:Y:S01]  /*55d0*/  FFMA R119, -R36, 1.4426950216293334961, -R117 ;  /* 0x3fb8aa3b24777823 */ /* 0x000fe20000000975 */
[----:B------:R-:W-:Y:S01]  /*55e0*/  FFMA R0, -R37, 1.925963033500011079e-08, R0 ;  /* 0x32a5706025007823 */ /* 0x000fe20000000100 */
[----:B------:R-:W-:Y:S01]  /*55f0*/  FFMA R5, -R38, 1.4426950216293334961, -R3 ;  /* 0x3fb8aa3b26057823 */ /* 0x000fe20000000903 */
[----:B------:R-:W-:Y:S01]  /*5600*/  FFMA R4, -R39, 1.4426950216293334961, -R4 ;  /* 0x3fb8aa3b27047823 */ /* 0x000fe20000000904 */
[----:B------:R-:W-:Y:S01]  /*5610*/  FFMA R119, -R36, 1.925963033500011079e-08, R119 ;  /* 0x32a5706024777823 */ /* 0x000fe20000000177 */
[----:B------:R4:W-:Y:S01]  /*5620*/  MUFU.EX2 R3, R0 ;  /* 0x0000000000037308 */ /* 0x0009e20000000800 */
[----:B-1----:R-:W-:Y:S01]  /*5630*/  FADD R56, R94, -12583039 ;  /* 0xcb40007f5e387421 */ /* 0x002fe20000000000 */
[----:B------:R-:W-:Y:S01]  /*5640*/  FFMA R103, -R28, 1.925963033500011079e-08, R103 ;  /* 0x32a570601c677823 */ /* 0x000fe20000000167 */
[----:B------:R-:W-:Y:S01]  /*5650*/  FFMA R107, -R30, 1.925963033500011079e-08, R107 ;  /* 0x32a570601e6b7823 */ /* 0x000fe2000000016b */
[----:B------:R-:W-:Y:S01]  /*5660*/  FFMA R111, -R32, 1.925963033500011079e-08, R111 ;  /* 0x32a57060206f7823 */ /* 0x000fe2000000016f */
[C---:B------:R-:W-:Y:S01]  /*5670*/  FFMA R56, -R35.reuse, 1.4426950216293334961, -R56 ;  /* 0x3fb8aa3b23387823 */ /* 0x040fe20000000938 */
[----:B------:R-:W-:Y:S01]  /*5680*/  FFMA R115, -R34, 1.925963033500011079e-08, R115 ;  /* 0x32a5706022737823 */ /* 0x000fe20000000173 */
[----:B------:R-:W-:Y:S01]  /*5690*/  FFMA R5, -R38, 1.925963033500011079e-08, R5 ;  /* 0x32a5706026057823 */ /* 0x000fe20000000105 */
[----:B------:R-:W-:Y:S01]  /*56a0*/  IMAD.SHL.U32 R14, R14, 0x800000, RZ ;  /* 0x008000000e0e7824 */ /* 0x000fe200078e00ff */
[----:B----4-:R-:W-:Y:S01]  /*56b0*/  IADD3 R0, R12, 0x1800000, RZ ;  /* 0x018000000c007810 */ /* 0x010fe20007ffe0ff */
[----:B------:R-:W-:Y:S01]  /*56c0*/  FFMA R56, -R35, 1.925963033500011079e-08, R56 ;  /* 0x32a5706023387823 */ /* 0x000fe20000000138 */
[----:B------:R-:W-:Y:S01]  /*56d0*/  FFMA R4, -R39, 1.925963033500011079e-08, R4 ;  /* 0x32a5706027047823 */ /* 0x000fe20000000104 */
[----:B------:R-:W1:Y:S01]  /*56e0*/  MUFU.EX2 R119, R119 ;  /* 0x0000007700777308 */ /* 0x000e620000000800 */
[----:B------:R-:W-:Y:S01]  /*56f0*/  LOP3.LUT R0, R0, 0x7f800000, RZ, 0xc0, !PT ;  /* 0x7f80000000007812 */ /* 0x000fe200078ec0ff */
[----:B--2---:R-:W-:Y:S01]  /*5700*/  FFMA R14, R14, R65, 1 ;  /* 0x3f8000000e0e7423 */ /* 0x004fe20000000041 */
[----:B------:R-:W-:Y:S01]  /*5710*/  SHF.L.U32 R64, R64, 0x17, RZ ;  /* 0x0000001740407819 */ /* 0x000fe200000006ff */
[----:B------:R-:W-:Y:S01]  /*5720*/  IMAD.SHL.U32 R60, R60, 0x800000, RZ ;  /* 0x008000003c3c7824 */ /* 0x000fe200078e00ff */
[----:B------:R-:W-:Y:S01]  /*5730*/  ISETP.GT.U32.AND P2, PT, R0, 0x1ffffff, PT ;  /* 0x01ffffff0000780c */ /* 0x000fe20003f44070 */
[----:B------:R-:W-:Y:S01]  /*5740*/  IMAD.SHL.U32 R66, R66, 0x800000, RZ ;  /* 0x0080000042427824 */ /* 0x000fe200078e00ff */
[----:B------:R-:W-:Y:S01]  /*5750*/  SHF.L.U32 R68, R68, 0x17, RZ ;  /* 0x0000001744447819 */ /* 0x000fe200000006ff */
[----:B------:R-:W2:Y:S01]  /*5760*/  MUFU.EX2 R103, R103 ;  /* 0x0000006700677308 */ /* 0x000ea20000000800 */
[----:B------:R-:W-:Y:S01]  /*5770*/  SHF.L.U32 R96, R96, 0x17, RZ ;  /* 0x0000001760607819 */ /* 0x000fe200000006ff */
[----:B------:R-:W-:Y:S01]  /*5780*/  IMAD.SHL.U32 R70, R70, 0x800000, RZ ;  /* 0x0080000046467824 */ /* 0x000fe200078e00ff */
[----:B------:R-:W-:Y:S01]  /*5790*/  SHF.L.U32 R20, R20, 0x17, RZ ;  /* 0x0000001714147819 */ /* 0x000fe200000006ff */
[----:B------:R-:W-:Y:S01]  /*57a0*/  IMAD.SHL.U32 R98, R98, 0x800000, RZ ;  /* 0x0080000062627824 */ /* 0x000fe200078e00ff */
[----:B------:R-:W-:Y:S01]  /*57b0*/  SHF.L.U32 R58, R58, 0x17, RZ ;  /* 0x000000173a3a7819 */ /* 0x000fe200000006ff */
[----:B------:R-:W-:Y:S01]  /*57c0*/  BSSY B1, `(.L_x_115) ;  /* 0x0000022000017945 */ /* 0x000fe20003800000 */
[----:B------:R-:W-:Y:S01]  /*57d0*/  SHF.L.U32 R62, R62, 0x17, RZ ;  /* 0x000000173e3e7819 */ /* 0x000fe200000006ff */
[----:B------:R-:W4:Y:S01]  /*57e0*/  MUFU.EX2 R107, R107 ;  /* 0x0000006b006b7308 */ /* 0x000f220000000800 */
[----:B------:R-:W-:Y:S01]  /*57f0*/  SHF.L.U32 R94, R94, 0x17, RZ ;  /* 0x000000175e5e7819 */ /* 0x000fe200000006ff */
[----:B---3--:R-:W-:Y:S01]  /*5800*/  FFMA R127, R64, R109, 1 ;  /* 0x3f800000407f7423 */ /* 0x008fe2000000006d */
[----:B------:R-:W-:Y:S01]  /*5810*/  SHF.L.U32 R100, R100, 0x17, RZ ;  /* 0x0000001764647819 */ /* 0x000fe200000006ff */
[----:B------:R-:W-:Y:S01]  /*5820*/  FFMA R129, R68, R113, 1 ;  /* 0x3f80000044817423 */ /* 0x000fe20000000071 */
[----:B------:R-:W-:Y:S01]  /*5830*/  SHF.L.U32 R102, R102, 0x17, RZ ;  /* 0x0000001766667819 */ /* 0x000fe200000006ff */
[----:B-1----:R-:W-:Y:S01]  /*5840*/  FFMA R64, R96, R119, 1 ;  /* 0x3f80000060407423 */ /* 0x002fe20000000077 */
[----:B------:R-:W-:Y:S01]  /*5850*/  FFMA R123, R20, R67, 1 ;  /* 0x3f800000147b7423 */ /* 0x000fe20000000043 */
[----:B------:R-:W1:Y:S01]  /*5860*/  MUFU.EX2 R111, R111 ;  /* 0x0000006f006f7308 */ /* 0x000e620000000800 */
[----:B--2---:R-:W-:Y:S01]  /*5870*/  FFMA R58, R58, R103, 1 ;  /* 0x3f8000003a3a7423 */ /* 0x004fe20000000067 */
[----:B------:R-:W-:Y:S01]  /*5880*/  FFMA R125, R60, R105, 1 ;  /* 0x3f8000003c7d7423 */ /* 0x000fe20000000069 */
[----:B------:R-:W-:-:S05]  /*5890*/  FFMA R119, R98, R3, 1 ;  /* 0x3f80000062777423 */ /* 0x000fca0000000003 */
[----:B------:R-:W2:Y:S01]  /*58a0*/  MUFU.EX2 R115, R115 ;  /* 0x0000007300737308 */ /* 0x000ea20000000800 */
[----:B----4-:R-:W-:-:S07]  /*58b0*/  FFMA R62, R62, R107, 1 ;  /* 0x3f8000003e3e7423 */ /* 0x010fce000000006b */
[----:B------:R-:W3:Y:S01]  /*58c0*/  MUFU.EX2 R117, R56 ;  /* 0x0000003800757308 */ /* 0x000ee20000000800 */
[----:B-1----:R-:W-:-:S07]  /*58d0*/  FFMA R66, R66, R111, 1 ;  /* 0x3f80000042427423 */ /* 0x002fce000000006f */
[----:B------:R-:W1:Y:S01]  /*58e0*/  MUFU.EX2 R5, R5 ;  /* 0x0000000500057308 */ /* 0x000e620000000800 */
[----:B--2---:R-:W-:-:S07]  /*58f0*/  FFMA R70, R70, R115, 1 ;  /* 0x3f80000046467423 */ /* 0x004fce0000000073 */
[----:B------:R-:W2:Y:S01]  /*5900*/  MUFU.EX2 R65, R4 ;  /* 0x0000000400417308 */ /* 0x000ea20000000800 */
[----:B---3--:R-:W-:Y:S01]  /*5910*/  FFMA R117, R94, R117, 1 ;  /* 0x3f8000005e757423 */ /* 0x008fe20000000075 */
[----:B-1----:R-:W-:Y:S01]  /*5920*/  FFMA R68, R100, R5, 1 ;  /* 0x3f80000064447423 */ /* 0x002fe20000000005 */
[----:B--2---:R-:W-:Y:S01]  /*5930*/  FFMA R131, R102, R65, 1 ;  /* 0x3f80000066837423 */ /* 0x004fe20000000041 */
[----:B------:R-:W-:Y:S06]  /*5940*/  @P2 BRA `(.L_x_116) ;  /* 0x0000000000142947 */ /* 0x000fec0003800000 */
[----:B------:R-:W-:Y:S01]  /*5950*/  IMAD.MOV.U32 R0, RZ, RZ, R12 ;  /* 0x000000ffff007224 */ /* 0x000fe200078e000c */
[----:B------:R-:W-:-:S07]  /*5960*/  MOV R4, 0x5980 ;  /* 0x0000598000047802 */ /* 0x000fce0000000f00 */
[----:B------:R-:W-:Y:S05]  /*5970*/  CALL.REL.NOINC `($__internal_0_$__cuda_sm20_rcp_rn_f32_slowpath) ;  /* 0x0000008800547944 */ /* 0x000fea0003c00000 */
[----:B------:R-:W-:Y:S01]  /*5980*/  MOV R65, R0 ;  /* 0x0000000000417202 */ /* 0x000fe20000000f00 */
[----:B------:R-:W-:Y:S06]  /*5990*/  BRA `(.L_x_117) ;  /* 0x0000000000107947 */ /* 0x000fec0003800000 */
.L_x_116:
[----:B------:R-:W1:Y:S02]  /*59a0*/  MUFU.RCP R65, R12 ;  /* 0x0000000c00417308 */ /* 0x000e640000001000 */
[----:B-1----:R-:W-:-:S04]  /*59b0*/  FFMA R0, R12, R65, -1 ;  /* 0xbf8000000c007423 */ /* 0x002fc80000000041 */
[----:B------:R-:W-:-:S04]  /*59c0*/  FADD.FTZ R0, -R0, -RZ ;  /* 0x800000ff00007221 */ /* 0x000fc80000010100 */
[----:B------:R-:W-:-:S07]  /*59d0*/  FFMA R65, R65, R0, R65 ;  /* 0x0000000041417223 */ /* 0x000fce0000000041 */
.L_x_117:
[----:B------:R-:W-:Y:S05]  /*59e0*/  BSYNC B1 ;  /* 0x0000000000017941 */ /* 0x000fea0003800000 */
.L_x_115:
        /* <DEDUP_REMOVED lines=10> */
.L_x_119:
[----:B------:R-:W1:Y:S02]  /*5a90*/  MUFU.RCP R12, R121 ;  /* 0x00000079000c7308 */ /* 0x000e640000001000 */
[----:B-1----:R-:W-:-:S04]  /*5aa0*/  FFMA R0, R121, R12, -1 ;  /* 0xbf80000079007423 */ /* 0x002fc8000000000c */
[----:B------:R-:W-:-:S04]  /*5ab0*/  FADD.FTZ R3, -R0, -RZ ;  /* 0x800000ff00037221 */ /* 0x000fc80000010100 */
[----:B------:R-:W-:-:S07]  /*5ac0*/  FFMA R12, R12, R3, R12 ;  /* 0x000000030c0c7223 */ /* 0x000fce000000000c */
.L_x_120:
[----:B------:R-:W-:Y:S05]  /*5ad0*/  BSYNC B1 ;  /* 0x0000000000017941 */ /* 0x000fea0003800000 */
.L_x_118:
        /* <DEDUP_REMOVED lines=10> */
.L_x_122:
[----:B------:R-:W1:Y:S02]  /*5b80*/  MUFU.RCP R67, R14 ;  /* 0x0000000e00437308 */ /* 0x000e640000001000 */
[----:B-1----:R-:W-:-:S04]  /*5b90*/  FFMA R0, R14, R67, -1 ;  /* 0xbf8000000e007423 */ /* 0x002fc80000000043 */
[----:B------:R-:W-:-:S04]  /*5ba0*/  FADD.FTZ R0, -R0, -RZ ;  /* 0x800000ff00007221 */ /* 0x000fc80000010100 */
[----:B------:R-:W-:-:S07]  /*5bb0*/  FFMA R67, R67, R0, R67 ;  /* 0x0000000043437223 */ /* 0x000fce0000000043 */
.L_x_123:
[----:B------:R-:W-:Y:S05]  /*5bc0*/  BSYNC B1 ;  /* 0x0000000000017941 */ /* 0x000fea0003800000 */
.L_x_121:
        /* <DEDUP_REMOVED lines=10> */
.L_x_125:
[----:B------:R-:W1:Y:S02]  /*5c70*/  MUFU.RCP R14, R123 ;  /* 0x0000007b000e7308 */ /* 0x000e640000001000 */
[----:B-1----:R-:W-:-:S04]  /*5c80*/  FFMA R0, R123, R14, -1 ;  /* 0xbf8000007b007423 */ /* 0x002fc8000000000e */
[----:B------:R-:W-:-:S04]  /*5c90*/  FADD.FTZ R3, -R0, -RZ ;  /* 0x800000ff00037221 */ /* 0x000fc80000010100 */
[----:B------:R-:W-:-:S07]  /*5ca0*/  FFMA R14, R14, R3, R14 ;  /* 0x000000030e0e7223 */ /* 0x000fce000000000e */
.L_x_126:
[----:B------:R-:W-:Y:S05]  /*5cb0*/  BSYNC B1 ;  /* 0x0000000000017941 */ /* 0x000fea0003800000 */
.L_x_124:
        /* <DEDUP_REMOVED lines=10> */
.L_x_128:
[----:B------:R-:W1:Y:S02]  /*5d60*/  MUFU.RCP R103, R58 ;  /* 0x0000003a00677308 */ /* 0x000e640000001000 */
[----:B-1----:R-:W-:-:S04]  /*5d70*/  FFMA R0, R58, R103, -1 ;  /* 0xbf8000003a007423 */ /* 0x002fc80000000067 */
[----:B------:R-:W-:-:S04]  /*5d80*/  FADD.FTZ R0, -R0, -RZ ;  /* 0x800000ff00007221 */ /* 0x000fc80000010100 */
[----:B------:R-:W-:-:S07]  /*5d90*/  FFMA R103, R103, R0, R103 ;  /* 0x0000000067677223 */ /* 0x000fce0000000067 */
.L_x_129:
[----:B------:R-:W-:Y:S05]  /*5da0*/  BSYNC B1 ;  /* 0x0000000000017941 */ /* 0x000fea0003800000 */
.L_x_127:
        /* <DEDUP_REMOVED lines=10> */
.L_x_131:
[----:B------:R-:W1:Y:S02]  /*5e50*/  MUFU.RCP R20, R125 ;  /* 0x0000007d00147308 */ /* 0x000e640000001000 */
[----:B-1----:R-:W-:-:S04]  /*5e60*/  FFMA R0, R125, R20, -1 ;  /* 0xbf8000007d007423 */ /* 0x002fc80000000014 */
[----:B------:R-:W-:-:S04]  /*5e70*/  FADD.FTZ R3, -R0, -RZ ;  /* 0x800000ff00037221 */ /* 0x000fc80000010100 */
[----:B------:R-:W-:-:S07]  /*5e80*/  FFMA R20, R20, R3, R20 ;  /* 0x0000000314147223 */ /* 0x000fce0000000014 */
.L_x_132:
[----:B------:R-:W-:Y:S05]  /*5e90*/  BSYNC B1 ;  /* 0x0000000000017941 */ /* 0x000fea0003800000 */
.L_x_130:
        /* <DEDUP_REMOVED lines=10> */
.L_x_134:
[----:B------:R-:W1:Y:S02]  /*5f40*/  MUFU.RCP R107, R62 ;  /* 0x0000003e006b7308 */ /* 0x000e640000001000 */
[----:B-1----:R-:W-:-:S04]  /*5f50*/  FFMA R0, R62, R107, -1 ;  /* 0xbf8000003e007423 */ /* 0x002fc8000000006b */
[----:B------:R-:W-:-:S04]  /*5f60*/  FADD.FTZ R0, -R0, -RZ ;  /* 0x800000ff00007221 */ /* 0x000fc80000010100 */
[----:B------:R-:W-:-:S07]  /*5f70*/  FFMA R107, R107, R0, R107 ;  /* 0x000000006b6b7223 */ /* 0x000fce000000006b */
.L_x_135:
[----:B------:R-:W-:Y:S05]  /*5f80*/  BSYNC B1 ;  /* 0x0000000000017941 */ /* 0x000fea0003800000 */
.L_x_133:
        /* <DEDUP_REMOVED lines=10> */
.L_x_137:
[----:B------:R-:W1:Y:S02]  /*6030*/  MUFU.RCP R56, R127 ;  /* 0x0000007f00387308 */ /* 0x000e640000001000 */
[----:B-1----:R-:W-:-:S04]  /*6040*/  FFMA R0, R127, R56, -1 ;  /* 0xbf8000007f007423 */ /* 0x002fc80000000038 */
[----:B------:R-:W-:-:S04]  /*6050*/  FADD.FTZ R3, -R0, -RZ ;  /* 0x800000ff00037221 */ /* 0x000fc80000010100 */
[----:B------:R-:W-:-:S07]  /*6060*/  FFMA R56, R56, R3, R56 ;  /* 0x0000000338387223 */ /* 0x000fce0000000038 */
.L_x_138:
[----:B------:R-:W-:Y:S05]  /*6070*/  BSYNC B1 ;  /* 0x0000000000017941 */ /* 0x000fea0003800000 */
.L_x_136:
        /* <DEDUP_REMOVED lines=10> */
.L_x_140:
[----:B------:R-:W1:Y:S02]  /*6120*/  MUFU.RCP R113, R66 ;  /* 0x0000004200717308 */ /* 0x000e640000001000 */
[----:B-1----:R-:W-:-:S04]  /*6130*/  FFMA R0, R66, R113, -1 ;  /* 0xbf80000042007423 */ /* 0x002fc80000000071 */
[----:B------:R-:W-:-:S04]  /*6140*/  FADD.FTZ R0, -R0, -RZ ;  /* 0x800000ff00007221 */ /* 0x000fc80000010100 */
[----:B------:R-:W-:-:S07]  /*6150*/  FFMA R113, R113, R0, R113 ;  /* 0x0000000071717223 */ /* 0x000fce0000000071 */
.L_x_141:
[----:B------:R-:W-:Y:S05]  /*6160*/  BSYNC B1 ;  /* 0x0000000000017941 */ /* 0x000fea0003800000 */
.L_x_139:
        /* <DEDUP_REMOVED lines=10> */
.L_x_143:
[----:B------:R-:W1:Y:S02]  /*6210*/  MUFU.RCP R58, R129 ;  /* 0x00000081003a7308 */ /* 0x000e640000001000 */
[----:B-1----:R-:W-:-:S04]  /*6220*/  FFMA R0, R129, R58, -1 ;  /* 0xbf80000081007423 */ /* 0x002fc8000000003a */
[----:B------:R-:W-:-:S04]  /*6230*/  FADD.FTZ R3, -R0, -RZ ;  /* 0x800000ff00037221 */ /* 0x000fc80000010100 */
[----:B------:R-:W-:-:S07]  /*6240*/  FFMA R58, R58, R3, R58 ;  /* 0x000000033a3a7223 */ /* 0x000fce000000003a */
.L_x_144:
[----:B------:R-:W-:Y:S05]  /*6250*/  BSYNC B1 ;  /* 0x0000000000017941 */ /* 0x000fea0003800000 */
.L_x_142:
        /* <DEDUP_REMOVED lines=10> */
.L_x_146:
[----:B------:R-:W1:Y:S02]  /*6300*/  MUFU.RCP R115, R70 ;  /* 0x0000004600737308 */ /* 0x000e640000001000 */
[----:B-1----:R-:W-:-:S04]  /*6310*/  FFMA R0, R70, R115, -1 ;  /* 0xbf80000046007423 */ /* 0x002fc80000000073 */
[----:B------:R-:W-:-:S04]  /*6320*/  FADD.FTZ R0, -R0, -RZ ;  /* 0x800000ff00007221 */ /* 0x000fc80000010100 */
[----:B------:R-:W-:-:S07]  /*6330*/  FFMA R115, R115, R0, R115 ;  /* 0x0000000073737223 */ /* 0x000fce0000000073 */
.L_x_147:
[----:B------:R-:W-:Y:S05]  /*6340*/  BSYNC B1 ;  /* 0x0000000000017941 */ /* 0x000fea0003800000 */
.L_x_145:
        /* <DEDUP_REMOVED lines=10> */
.L_x_149:
[----:B------:R-:W1:Y:S02]  /*63f0*/  MUFU.RCP R60, R117 ;  /* 0x00000075003c7308 */ /* 0x000e640000001000 */
[----:B-1----:R-:W-:-:S04]  /*6400*/  FFMA R0, R117, R60, -1 ;  /* 0xbf80000075007423 */ /* 0x002fc8000000003c */
[----:B------:R-:W-:-:S04]  /*6410*/  FADD.FTZ R3, -R0, -RZ ;  /* 0x800000ff00037221 */ /* 0x000fc80000010100 */
[----:B------:R-:W-:-:S07]  /*6420*/  FFMA R60, R60, R3, R60 ;  /* 0x000000033c3c7223 */ /* 0x000fce000000003c */
.L_x_150:
[----:B------:R-:W-:Y:S05]  /*6430*/  BSYNC B1 ;  /* 0x0000000000017941 */ /* 0x000fea0003800000 */
.L_x_148:
        /* <DEDUP_REMOVED lines=10> */
.L_x_152:
[----:B------:R-:W1:Y:S02]  /*64e0*/  MUFU.RCP R117, R64 ;  /* 0x0000004000757308 */ /* 0x000e640000001000 */
[----:B-1----:R-:W-:-:S04]  /*64f0*/  FFMA R0, R64, R117, -1 ;  /* 0xbf80000040007423 */ /* 0x002fc80000000075 */
[----:B------:R-:W-:-:S04]  /*6500*/  FADD.FTZ R0, -R0, -RZ ;  /* 0x800000ff00007221 */ /* 0x000fc80000010100 */
[----:B------:R-:W-:-:S07]  /*6510*/  FFMA R117, R117, R0, R117 ;  /* 0x0000000075757223 */ /* 0x000fce0000000075 */
.L_x_153:
[----:B------:R-:W-:Y:S05]  /*6520*/  BSYNC B1 ;  /* 0x0000000000017941 */ /* 0x000fea0003800000 */
.L_x_151:
        /* <DEDUP_REMOVED lines=10> */
.L_x_155:
[----:B------:R-:W1:Y:S02]  /*65d0*/  MUFU.RCP R62, R119 ;  /* 0x00000077003e7308 */ /* 0x000e640000001000 */
[----:B-1----:R-:W-:-:S04]  /*65e0*/  FFMA R0, R119, R62, -1 ;  /* 0xbf80000077007423 */ /* 0x002fc8000000003e */
[----:B------:R-:W-:-:S04]  /*65f0*/  FADD.FTZ R3, -R0, -RZ ;  /* 0x800000ff00037221 */ /* 0x000fc80000010100 */
[----:B------:R-:W-:-:S07]  /*6600*/  FFMA R62, R62, R3, R62 ;  /* 0x000000033e3e7223 */ /* 0x000fce000000003e */
.L_x_156:
[----:B------:R-:W-:Y:S05]  /*6610*/  BSYNC B1 ;  /* 0x0000000000017941 */ /* 0x000fea0003800000 */
.L_x_154:
        /* <DEDUP_REMOVED lines=10> */
.L_x_158:
[----:B------:R-:W1:Y:S02]  /*66c0*/  MUFU.RCP R119, R68 ;  /* 0x0000004400777308 */ /* 0x000e640000001000 */
[----:B-1----:R-:W-:-:S04]  /*66d0*/  FFMA R0, R68, R119, -1 ;  /* 0xbf80000044007423 */ /* 0x002fc80000000077 */
[----:B------:R-:W-:-:S04]  /*66e0*/  FADD.FTZ R0, -R0, -RZ ;  /* 0x800000ff00007221 */ /* 0x000fc80000010100 */
[----:B------:R-:W-:-:S07]  /*66f0*/  FFMA R119, R119, R0, R119 ;  /* 0x0000000077777223 */ /* 0x000fce0000000077 */
.L_x_159:
[----:B------:R-:W-:Y:S05]  /*6700*/  BSYNC B1 ;  /* 0x0000000000017941 */ /* 0x000fea0003800000 */
.L_x_157:
        /* <DEDUP_REMOVED lines=9> */
.L_x_161:
[----:B------:R-:W1:Y:S02]  /*67a0*/  MUFU.RCP R0, R131 ;  /* 0x0000008300007308 */ /* 0x000e640000001000 */
[----:B-1----:R-:W-:-:S04]  /*67b0*/  FFMA R3, R131, R0, -1 ;  /* 0xbf80000083037423 */ /* 0x002fc80000000000 */
[----:B------:R-:W-:-:S04]  /*67c0*/  FADD.FTZ R3, -R3, -RZ ;  /* 0x800000ff03037221 */ /* 0x000fc80000010100 */
[----:B------:R-:W-:-:S07]  /*67d0*/  FFMA R0, R0, R3, R0 ;  /* 0x0000000300007223 */ /* 0x000fce0000000000 */
.L_x_162:
[----:B------:R-:W-:Y:S05]  /*67e0*/  BSYNC B1 ;  /* 0x0000000000017941 */ /* 0x000fea0003800000 */
.L_x_160:
[----:B------:R-:W-:Y:S01]  /*67f0*/  FMUL R24, R24, R65 ;  /* 0x0000004118187220 */ /* 0x000fe20000400000 */
        /* <DEDUP_REMOVED lines=15> */
[----:B------:R-:W-:Y:S01]  /*68f0*/  F2FP.BF16.F32.PACK_AB R24, R25, R24 ;  /* 0x000000181918723e */ /* 0x000fe200000010ff */
        /* <DEDUP_REMOVED lines=10> */
[----:B------:R-:W-:-:S05]  /*69a0*/  IADD3 R0, R69, 0x2200, R10 ;  /* 0x0000220045007810 */ /* 0x000fca0007ffe00a */
        /* <DEDUP_REMOVED lines=11> */
[----:B------:R-:W-:Y:S02]  /*6a60*/  UIADD3 UR4, UR52, 0x2200, URZ ;  /* 0x0000220034047890 */ /* 0x000fe4000fffe03f */
[----:B------:R-:W-:Y:S01]  /*6a70*/  UIADD3.X UR9, URZ, UR55, URZ, UP0, !UPT ;  /* 0x000000373f097290 */ /* 0x000fe200087fe43f */
[----:B------:R-:W-:Y:S01]  /*6a80*/  UMOV UR5, UR45 ;  /* 0x0000002d00057c82 */ /* 0x000fe20008000000 */
[----:B------:R-:W-:-:S07]  /*6a90*/  UMOV UR7, UR47 ;  /* 0x0000002f00077c82 */ /* 0x000fce0008000000 */
[----:B------:R2:W-:Y:S01]  /*6aa0*/  UTMASTG.3D [UR4], [UR8] ;  /* 0x00000004080073b5 */ /* 0x0005e20008010000 */
[----:B------:R0:W-:Y:S01]  /*6ab0*/  UTMACMDFLUSH ;  /* 0x00000000000079b7 */ /* 0x0001e20000000000 */
[----:B--2---:R-:W-:-:S04]  /*6ac0*/  DEPBAR.LE SB0, 0x1 ;  /* 0x000080400000791a */ /* 0x004fc80000000000 */
.L_x_164:
[----:B------:R-:W-:Y:S05]  /*6ad0*/  BSYNC B0 ;  /* 0x0000000000007941 */ /* 0x000fea0003800000 */
.L_x_163:
[----:B------:R-:W-:Y:S06]  /*6ae0*/  BAR.SYNC.DEFER_BLOCKING 0x1, 0x100 ;  /* 0x0044000000007b1d */ /* 0x000fec0000010000 */
[----:B------:R-:W-:Y:S04]  /*6af0*/  BSSY B0, `(.L_x_165) ;  /* 0x0000009000007945 */ /* 0x000fe80003800000 */
[----:B------:R-:W-:Y:S05]  /*6b00*/  @P0 BRA `(.L_x_166) ;  /* 0x00000000001c0947 */ /* 0x000fea0003800000 */
[----:B------:R-:W-:-:S13]  /*6b10*/  ISETP.NE.AND P2, PT, R106, 0x3, PT ;  /* 0x000000036a00780c */ /* 0x000fda0003f45270 */
[----:B------:R-:W-:Y:S05]  /*6b20*/  @!P2 BRA `(.L_x_167) ;  /* 0x000000000004a947 */ /* 0x000fea0003800000 */
[----:B------:R-:W-:Y:S01]  /*6b30*/  BPT.TRAP 0x1 ;  /* 0x000000040000795c */ /* 0x000fe20000300000 */
.L_x_167:
[----:B------:R-:W-:-:S04]  /*6b40*/  ULEA UR4, UR42, UR52, 0x3 ;  /* 0x000000342a047291 */ /* 0x000fc8000f8e183f */
[----:B------:R-:W-:-:S04]  /*6b50*/  UIADD3 UR4, UR4, 0x60, URZ ;  /* 0x0000006004047890 */ /* 0x000fc8000fffe03f */
[----:B------:R-:W-:-:S09]  /*6b60*/  UPRMT UR4, UR51, 0x654, UR4 ;  /* 0x0000065433047896 */ /* 0x000fd20008000004 */
[----:B------:R-:W-:Y:S03]  /*6b70*/  SYNCS.ARRIVE.TRANS64.RED.A1T0 RZ, [UR4], RZ ;  /* 0x000000ffffff79a7 */ /* 0x000fe60008100404 */
.L_x_166:
[----:B------:R-:W-:Y:S05]  /*6b80*/  BSYNC B0 ;  /* 0x0000000000007941 */ /* 0x000fea0003800000 */
.L_x_165:
[----:B------:R-:W-:Y:S01]  /*6b90*/  UIADD3 UR42, UR42, 0x1, URZ ;  /* 0x000000012a2a7890 */ /* 0x000fe2000fffe03f */
[----:B------:R-:W-:Y:S01]  /*6ba0*/  BSSY B0, `(.L_x_168) ;  /* 0x000003a000007945 */ /* 0x000fe20003800000 */
[----:B------:R-:W-:Y:S02]  /*6bb0*/  MOV R12, R93 ;  /* 0x0000005d000c7202 */ /* 0x000fe40000000f00 */
[----:B------:R-:W-:-:S04]  /*6bc0*/  UISETP.NE.AND UP0, UPT, UR42, 0x4, UPT ;  /* 0x000000042a00788c */ /* 0x000fc8000bf05270 */
[----:B------:R-:W-:Y:S01]  /*6bd0*/  USEL UR42, UR42, URZ, UP0 ;  /* 0x0000003f2a2a7287 */ /* 0x000fe20008000000 */
[----:B------:R-:W-:Y:S11]  /*6be0*/  @P0 BRA `(.L_x_169) ;  /* 0x0000000000d40947 */ /* 0x000ff60003800000 */
[----:B------:R-:W-:-:S13]  /*6bf0*/  ISETP.NE.AND P2, PT, R106, 0x3, PT ;  /* 0x000000036a00780c */ /* 0x000fda0003f45270 */
[----:B------:R-:W-:Y:S05]  /*6c00*/  @!P2 BRA `(.L_x_170) ;  /* 0x000000000004a947 */ /* 0x000fea0003800000 */
[----:B------:R-:W-:Y:S01]  /*6c10*/  BPT.TRAP 0x1 ;  /* 0x000000040000795c */ /* 0x000fe20000300000 */
.L_x_170:
[C---:B-1----:R-:W-:Y:S01]  /*6c20*/  LEA R0, R6.reuse, UR52, 0x3 ;  /* 0x0000003406007c11 */ /* 0x042fe2000f8e18ff */
[----:B------:R-:W-:Y:S01]  /*6c30*/  BSSY B1, `(.L_x_171) ;  /* 0x0000007000017945 */ /* 0x000fe20003800000 */
[----:B------:R-:W-:Y:S02]  /*6c40*/  SHF.L.U32 R3, R93, 0x1f, RZ ;  /* 0x0000001f5d037819 */ /* 0x000fe400000006ff */
[----:B------:R-:W-:Y:S02]  /*6c50*/  IADD3 R25, R6, 0x1, RZ ;  /* 0x0000000106197810 */ /* 0x000fe40007ffe0ff */
[----:B------:R-:W1:Y:S02]  /*6c60*/  SYNCS.PHASECHK.TRANS64.TRYWAIT P3, [R0+URZ+0x40], R3 ;  /* 0x00004003000075a7 */ /* 0x000e64000806017f */
[----:B------:R-:W-:-:S04]  /*6c70*/  ISETP.NE.AND P2, PT, R25, 0x4, PT ;  /* 0x000000041900780c */ /* 0x000fc80003f45270 */
[----:B------:R-:W-:Y:S01]  /*6c80*/  SEL R58, RZ, 0x1, P2 ;  /* 0x00000001ff3a7807 */ /* 0x000fe20001000000 */
[----:B-1----:R-:W-:Y:S08]  /*6c90*/  @!P3 BRA `(.L_x_172) ;  /* 0x000000700020b947 */ /* 0x002ff00003800000 */
.L_x_363:
[----:B------:R-:W-:Y:S05]  /*6ca0*/  BSYNC B1 ;  /* 0x0000000000017941 */ /* 0x000fea0003800000 */
.L_x_171:
[----:B------:R-:W-:Y:S05]  /*6cb0*/  @P1 BRA `(.L_x_173) ;  /* 0x0000000000981947 */ /* 0x000fea0003800000 */
[----:B-1----:R-:W-:Y:S01]  /*6cc0*/  IMAD R3, R6, 0x2000, R71 ;  /* 0x0000200006037824 */ /* 0x002fe200078e0247 */
[----:B------:R-:W-:Y:S05]  /*6cd0*/  WARPSYNC.ALL ;  /* 0x0000000000007948 */ /* 0x000fea0003800000 */
[C---:B------:R-:W-:Y:S01]  /*6ce0*/  IADD3 R0, R3.reuse, 0x20, RZ ;  /* 0x0000002003007810 */ /* 0x040fe20007ffe0ff */
[----:B------:R-:W1:Y:S01]  /*6cf0*/  LDSM.16.M88.4 R4, [R3] ;  /* 0x000000000304783b */ /* 0x000e620000000200 */
[----:B------:R-:W-:-:S05]  /*6d00*/  @P6 IADD3 R0, R3, -0x20, RZ ;  /* 0xffffffe003006810 */ /* 0x000fca0007ffe0ff */
[----:B------:R-:W2:Y:S01]  /*6d10*/  LDSM.16.M88.4 R28, [R0] ;  /* 0x00000000001c783b */ /* 0x000ea20000000200 */
[----:B-1----:R-:W-:Y:S01]  /*6d20*/  IMAD.U32 R8, R4, 0x10000, RZ ;  /* 0x0001000004087824 */ /* 0x002fe200078e00ff */
[----:B------:R-:W-:Y:S01]  /*6d30*/  SHF.L.U32 R20, R6, 0x10, RZ ;  /* 0x0000001006147819 */ /* 0x000fe200000006ff */
[----:B------:R-:W-:Y:S01]  /*6d40*/  IMAD.U32 R24, R7, 0x10000, RZ ;  /* 0x0001000007187824 */ /* 0x000fe200078e00ff */
[----:B------:R-:W-:Y:S02]  /*6d50*/  LOP3.LUT R4, R4, 0xffff0000, RZ, 0xc0, !PT ;  /* 0xffff000004047812 */ /* 0x000fe400078ec0ff */
[----:B------:R-:W-:Y:S01]  /*6d60*/  SHF.L.U32 R12, R5, 0x10, RZ ;  /* 0x00000010050c7819 */ /* 0x000fe200000006ff */
[----:B--2---:R-:W-:Y:S01]  /*6d70*/  IMAD.U32 R36, R30, 0x10000, RZ ;  /* 0x000100001e247824 */ /* 0x004fe200078e00ff */
        /* <DEDUP_REMOVED lines=25> */
[----:B------:R-:W-:-:S07]  /*6f10*/  FMUL R101, R91, R56 ;  /* 0x000000385b657220 */ /* 0x000fce0000400000 */
.L_x_173:
[----:B------:R-:W-:Y:S02]  /*6f20*/  LOP3.LUT R12, R93, R58, RZ, 0x3c, !PT ;  /* 0x0000003a5d0c7212 */ /* 0x000fe400078e3cff */
[----:B------:R-:W-:-:S07]  /*6f30*/  SEL R6, R25, RZ, P2 ;  /* 0x000000ff19067207 */ /* 0x000fce0001000000 */
.L_x_169:
[----:B------:R-:W-:Y:S05]  /*6f40*/  BSYNC B0 ;  /* 0x0000000000007941 */ /* 0x000fea0003800000 */
.L_x_168:
[----:B------:R-:W-:Y:S01]  /*6f50*/  MOV R66, 0x3bbb989d ;  /* 0x3bbb989d00427802 */ /* 0x000fe20000000f00 */
[C---:B------:R-:W-:Y:S01]  /*6f60*/  FFMA R73, R92.reuse, R73, R8 ;  /* 0x000000495c497223 */ /* 0x040fe20000000008 */
[----:B------:R-:W-:Y:S02]  /*6f70*/  IMAD.MOV.U32 R68, RZ, RZ, 0x437c0000 ;  /* 0x437c0000ff447424 */ /* 0x000fe400078e00ff */
[C---:B------:R-:W-:Y:S01]  /*6f80*/  FFMA R74, R92.reuse, R74, R9 ;  /* 0x0000004a5c4a7223 */ /* 0x040fe20000000009 */
[C---:B------:R-:W-:Y:S01]  /*6f90*/  FFMA R75, R92.reuse, R75, R11 ;  /* 0x0000004b5c4b7223 */ /* 0x040fe2000000000b */
[----:B------:R-:W-:Y:S01]  /*6fa0*/  FFMA.SAT R4, -R73, R66, 0.5 ;  /* 0x3f00000049047423 */ /* 0x000fe20000002142 */
[----:B------:R-:W-:Y:S01]  /*6fb0*/  FFMA R72, R92, R72, R7 ;  /* 0x000000485c487223 */ /* 0x000fe20000000007 */
[----:B------:R-:W-:Y:S01]  /*6fc0*/  FFMA.SAT R5, -R74, R66, 0.5 ;  /* 0x3f0000004a057423 */ /* 0x000fe20000002142 */
[----:B------:R-:W-:Y:S01]  /*6fd0*/  FFMA R77, R92, R77, R15 ;  /* 0x0000004d5c4d7223 */ /* 0x000fe2000000000f */
[----:B------:R-:W-:Y:S01]  /*6fe0*/  FFMA.RM R4, R4, R68, 12582913 ;  /* 0x4b40000104047423 */ /* 0x000fe20000004044 */
[----:B-1----:R-:W-:Y:S01]  /*6ff0*/  FFMA.SAT R24, -R75, R66, 0.5 ;  /* 0x3f0000004b187423 */ /* 0x002fe20000002142 */
[----:B------:R-:W-:Y:S01]  /*7000*/  FFMA.RM R20, R5, R68, 12582913 ;  /* 0x4b40000105147423 */ /* 0x000fe20000004044 */
[----:B------:R-:W-:Y:S01]  /*7010*/  FFMA.SAT R0, -R72, R66, 0.5 ;  /* 0x3f00000048007423 */ /* 0x000fe20000002142 */
[----:B------:R-:W-:Y:S01]  /*7020*/  FADD R14, R4, -12583039 ;  /* 0xcb40007f040e7421 */ /* 0x000fe20000000000 */
[----:B------:R-:W-:Y:S01]  /*7030*/  FFMA R76, R92, R76, R13 ;  /* 0x0000004c5c4c7223 */ /* 0x000fe2000000000d */
[----:B------:R-:W-:Y:S01]  /*7040*/  FADD R5, R20, -12583039 ;  /* 0xcb40007f14057421 */ /* 0x000fe20000000000 */
[----:B------:R-:W-:Y:S01]  /*7050*/  FFMA.SAT R29, -R77, R66, 0.5 ;  /* 0x3f0000004d1d7423 */ /* 0x000fe20000002142 */
[C---:B------:R-:W-:Y:S01]  /*7060*/  FFMA R14, -R73.reuse, 1.4426950216293334961, -R14 ;  /* 0x3fb8aa3b490e7823 */ /* 0x040fe2000000090e */
[----:B------:R-:W-:Y:S01]  /*7070*/  FFMA.RM R24, R24, R68, 12582913 ;  /* 0x4b40000118187423 */ /* 0x000fe20000004044 */
[----:B------:R-:W-:Y:S01]  /*7080*/  FFMA R25, -R74, 1.4426950216293334961, -R5 ;  /* 0x3fb8aa3b4a197823 */ /* 0x000fe20000000905 */
[----:B------:R-:W-:Y:S01]  /*7090*/  FFMA R78, R92, R78, R21 ;  /* 0x0000004e5c4e7223 */ /* 0x000fe20000000015 */
[----:B------:R-:W-:Y:S01]  /*70a0*/  FFMA R14, -R73, 1.925963033500011079e-08, R14 ;  /* 0x32a57060490e7823 */ /* 0x000fe2000000010e */
[----:B------:R-:W-:Y:S01]  /*70b0*/  FFMA.RM R0, R0, R68, 12582913 ;  /* 0x4b40000100007423 */ /* 0x000fe20000004044 */
[-C--:B------:R-:W-:Y:S01]  /*70c0*/  FFMA.SAT R27, -R76, R66.reuse, 0.5 ;  /* 0x3f0000004c1b7423 */ /* 0x080fe20000002142 */
[----:B------:R-:W-:Y:S01]  /*70d0*/  FADD R26, R24, -12583039 ;  /* 0xcb40007f181a7421 */ /* 0x000fe20000000000 */
[----:B------:R1:W2:Y:S01]  /*70e0*/  MUFU.EX2 R5, R14 ;  /* 0x0000000e00057308 */ /* 0x0002a20000000800 */
[----:B------:R-:W-:Y:S01]  /*70f0*/  FFMA.SAT R31, -R78, R66, 0.5 ;  /* 0x3f0000004e1f7423 */ /* 0x000fe20000002142 */
[----:B------:R-:W-:Y:S01]  /*7100*/  FADD R3, R0, -12583039 ;  /* 0xcb40007f00037421 */ /* 0x000fe20000000000 */
[-C--:B------:R-:W-:Y:S01]  /*7110*/  FFMA.RM R28, R27, R68.reuse, 12582913 ;  /* 0x4b4000011b1c7423 */ /* 0x080fe20000004044 */
[----:B------:R-:W-:Y:S01]  /*7120*/  FFMA R26, -R75, 1.4426950216293334961, -R26 ;  /* 0x3fb8aa3b4b1a7823 */ /* 0x000fe2000000091a */
[----:B------:R-:W-:Y:S01]  /*7130*/  FFMA R79, R92, R79, R23 ;  /* 0x0000004f5c4f7223 */ /* 0x000fe20000000017 */
[-C--:B------:R-:W-:Y:S01]  /*7140*/  FFMA.RM R32, R31, R68.reuse, 12582913 ;  /* 0x4b4000011f207423 */ /* 0x080fe20000004044 */
[----:B------:R-:W-:Y:S01]  /*7150*/  FFMA R3, -R72, 1.4426950216293334961, -R3 ;  /* 0x3fb8aa3b48037823 */ /* 0x000fe20000000903 */
[----:B------:R-:W-:Y:S01]  /*7160*/  FADD R27, R28, -12583039 ;  /* 0xcb40007f1c1b7421 */ /* 0x000fe20000000000 */
[----:B-1----:R-:W-:Y:S01]  /*7170*/  FFMA.RM R14, R29, R68, 12582913 ;  /* 0x4b4000011d0e7423 */ /* 0x002fe20000004044 */
[----:B------:R-:W-:Y:S01]  /*7180*/  FFMA R26, -R75, 1.925963033500011079e-08, R26 ;  /* 0x32a570604b1a7823 */ /* 0x000fe2000000011a */
[----:B------:R-:W-:Y:S01]  /*7190*/  FFMA R81, R92, R81, R95 ;  /* 0x000000515c517223 */ /* 0x000fe2000000005f */
[-C--:B------:R-:W-:Y:S01]  /*71a0*/  FFMA.SAT R33, -R79, R66.reuse, 0.5 ;  /* 0x3f0000004f217423 */ /* 0x080fe20000002142 */
[----:B------:R-:W-:Y:S01]  /*71b0*/  FADD R30, R14, -12583039 ;  /* 0xcb40007f0e1e7421 */ /* 0x000fe20000000000 */
[----:B------:R-:W-:Y:S01]  /*71c0*/  FADD R31, R32, -12583039 ;  /* 0xcb40007f201f7421 */ /* 0x000fe20000000000 */
[----:B------:R-:W-:Y:S01]  /*71d0*/  FFMA R3, -R72, 1.925963033500011079e-08, R3 ;  /* 0x32a5706048037823 */ /* 0x000fe20000000103 */
[----:B------:R-:W-:Y:S01]  /*71e0*/  FFMA R29, -R76, 1.4426950216293334961, -R27 ;  /* 0x3fb8aa3b4c1d7823 */ /* 0x000fe2000000091b */
[----:B------:R-:W-:Y:S01]  /*71f0*/  FFMA R30, -R77, 1.4426950216293334961, -R30 ;  /* 0x3fb8aa3b4d1e7823 */ /* 0x000fe2000000091e */
[----:B------:R1:W-:Y:S01]  /*7200*/  MUFU.EX2 R27, R26 ;  /* 0x0000001a001b7308 */ /* 0x0003e20000000800 */
[----:B------:R-:W-:Y:S01]  /*7210*/  FFMA.SAT R37, -R81, R66, 0.5 ;  /* 0x3f00000051257423 */ /* 0x000fe20000002142 */
[C---:B------:R-:W-:Y:S01]  /*7220*/  FFMA R82, R92.reuse, R82, R59 ;  /* 0x000000525c527223 */ /* 0x040fe2000000003b */
[----:B------:R-:W-:Y:S01]  /*7230*/  FFMA R30, -R77, 1.925963033500011079e-08, R30 ;  /* 0x32a570604d1e7823 */ /* 0x000fe2000000011e */
[C---:B------:R-:W-:Y:S01]  /*7240*/  FFMA R80, R92.reuse, R80, R57 ;  /* 0x000000505c507223 */ /* 0x040fe20000000039 */
[----:B------:R-:W-:Y:S01]  /*7250*/  FFMA R85, R92, R85, R99 ;  /* 0x000000555c557223 */ /* 0x000fe20000000063 */
[----:B------:R-:W-:Y:S01]  /*7260*/  FFMA.SAT R39, -R82, R66, 0.5 ;  /* 0x3f00000052277423 */ /* 0x000fe20000002142 */
[----:B------:R-:W-:Y:S01]  /*7270*/  FFMA R84, R92, R84, R61 ;  /* 0x000000545c547223 */ /* 0x000fe2000000003d */
[----:B------:R-:W3:Y:S01]  /*7280*/  MUFU.EX2 R3, R3 ;  /* 0x0000000300037308 */ /* 0x000ee20000000800 */
[-C--:B-1----:R-:W-:Y:S01]  /*7290*/  FFMA.RM R26, R33, R68.reuse, 12582913 ;  /* 0x4b400001211a7423 */ /* 0x082fe20000004044 */
[----:B------:R-:W-:Y:S01]  /*72a0*/  FFMA R33, -R78, 1.4426950216293334961, -R31 ;  /* 0x3fb8aa3b4e217823 */ /* 0x000fe2000000091f */
[----:B------:R-:W-:Y:S01]  /*72b0*/  FFMA.RM R56, R39, R68, 12582913 ;  /* 0x4b40000127387423 */ /* 0x000fe20000004044 */
[-C--:B------:R-:W-:Y:S01]  /*72c0*/  FFMA.SAT R35, -R80, R66.reuse, 0.5 ;  /* 0x3f00000050237423 */ /* 0x080fe20000002142 */
[----:B------:R-:W-:Y:S01]  /*72d0*/  FFMA.SAT R62, -R85, R66, 0.5 ;  /* 0x3f000000553e7423 */ /* 0x000fe20000002142 */
[----:B------:R-:W-:Y:S01]  /*72e0*/  FFMA R86, R92, R86, R63 ;  /* 0x000000565c567223 */ /* 0x000fe2000000003f */
[----:B------:R-:W-:Y:S01]  /*72f0*/  FADD R39, R56, -12583039 ;  /* 0xcb40007f38277421 */ /* 0x000fe20000000000 */
[----:B------:R1:W-:Y:S01]  /*7300*/  MUFU.EX2 R31, R30 ;  /* 0x0000001e001f7308 */ /* 0x0003e20000000800 */
[----:B------:R-:W-:Y:S01]  /*7310*/  FADD R34, R26, -12583039 ;  /* 0xcb40007f1a227421 */ /* 0x000fe20000000000 */
[----:B------:R-:W-:Y:S01]  /*7320*/  FFMA R83, R92, R83, R97 ;  /* 0x000000535c537223 */ /* 0x000fe20000000061 */
[----:B------:R-:W-:Y:S01]  /*7330*/  SHF.L.U32 R0, R0, 0x17, RZ ;  /* 0x0000001700007819 */ /* 0x000fe200000006ff */
[----:B------:R-:W-:Y:S01]  /*7340*/  FFMA R25, -R74, 1.925963033500011079e-08, R25 ;  /* 0x32a570604a197823 */ /* 0x000fe20000000119 */
[----:B------:R-:W-:Y:S01]  /*7350*/  FFMA R87, R92, R87, R101 ;  /* 0x000000575c577223 */ /* 0x000fe20000000065 */
[----:B------:R-:W-:Y:S01]  /*7360*/  FFMA.RM R36, R35, R68, 12582913 ;  /* 0x4b40000123247423 */ /* 0x000fe20000004044 */
[----:B------:R-:W-:Y:S01]  /*7370*/  FFMA.SAT R60, -R84, R66, 0.5 ;  /* 0x3f000000543c7423 */ /* 0x000fe20000002142 */
[-C--:B------:R-:W-:Y:S01]  /*7380*/  FFMA.RM R62, R62, R68.reuse, 12582913 ;  /* 0x4b4000013e3e7423 */ /* 0x080fe20000004044 */
[----:B-1----:R-:W-:Y:S01]  /*7390*/  FFMA.RM R30, R37, R68, 12582913 ;  /* 0x4b400001251e7423 */ /* 0x002fe20000004044 */
[----:B------:R-:W-:Y:S01]  /*73a0*/  FFMA R65, -R82, 1.4426950216293334961, -R39 ;  /* 0x3fb8aa3b52417823 */ /* 0x000fe20000000927 */
[-C--:B------:R-:W-:Y:S01]  /*73b0*/  FFMA.SAT R64, -R86, R66.reuse, 0.5 ;  /* 0x3f00000056407423 */ /* 0x080fe20000002142 */
[----:B------:R-:W-:Y:S01]  /*73c0*/  FFMA R34, -R79, 1.4426950216293334961, -R34 ;  /* 0x3fb8aa3b4f227823 */ /* 0x000fe20000000922 */
[----:B------:R-:W-:Y:S01]  /*73d0*/  FADD R38, R30, -12583039 ;  /* 0xcb40007f1e267421 */ /* 0x000fe20000000000 */
[-C--:B------:R-:W-:Y:S01]  /*73e0*/  FFMA.SAT R58, -R83, R66.reuse, 0.5 ;  /* 0x3f000000533a7423 */ /* 0x080fe20000002142 */
[----:B------:R-:W-:Y:S01]  /*73f0*/  FFMA.SAT R66, -R87, R66, 0.5 ;  /* 0x3f00000057427423 */ /* 0x000fe20000002142 */
[----:B------:R-:W-:Y:S01]  /*7400*/  FADD R35, R36, -12583039 ;  /* 0xcb40007f24237421 */ /* 0x000fe20000000000 */
[C---:B------:R-:W-:Y:S01]  /*7410*/  FFMA R38, -R81.reuse, 1.4426950216293334961, -R38 ;  /* 0x3fb8aa3b51267823 */ /* 0x040fe20000000926 */
[-C--:B------:R-:W-:Y:S01]  /*7420*/  FFMA.RM R60, R60, R68.reuse, 12582913 ;  /* 0x4b4000013c3c7423 */ /* 0x080fe20000004044 */
[----:B------:R-:W1:Y:S01]  /*7430*/  MUFU.EX2 R25, R25 ;  /* 0x0000001900197308 */ /* 0x000e620000000800 */
[-C--:B------:R-:W-:Y:S01]  /*7440*/  FFMA.RM R64, R64, R68.reuse, 12582913 ;  /* 0x4b40000140407423 */ /* 0x080fe20000004044 */
[----:B------:R-:W-:Y:S01]  /*7450*/  FFMA R38, -R81, 1.925963033500011079e-08, R38 ;  /* 0x32a5706051267823 */ /* 0x000fe20000000126 */
[----:B------:R-:W-:Y:S01]  /*7460*/  SHF.L.U32 R4, R4, 0x17, RZ ;  /* 0x0000001704047819 */ /* 0x000fe200000006ff */
[----:B------:R-:W-:Y:S01]  /*7470*/  FFMA R34, -R79, 1.925963033500011079e-08, R34 ;  /* 0x32a570604f227823 */ /* 0x000fe20000000122 */
[-C--:B------:R-:W-:Y:S01]  /*7480*/  FFMA.RM R58, R58, R68.reuse, 12582913 ;  /* 0x4b4000013a3a7423 */ /* 0x080fe20000004044 */
[----:B------:R-:W-:Y:S01]  /*7490*/  FFMA.RM R66, R66, R68, 12582913 ;  /* 0x4b40000142427423 */ /* 0x000fe20000004044 */
[----:B------:R-:W-:Y:S01]  /*74a0*/  FADD R67, R60, -12583039 ;  /* 0xcb40007f3c437421 */ /* 0x000fe20000000000 */
[----:B------:R3:W-:Y:S01]  /*74b0*/  MUFU.EX2 R39, R38 ;  /* 0x0000002600277308 */ /* 0x0007e20000000800 */
[----:B------:R-:W-:Y:S01]  /*74c0*/  FFMA R37, -R80, 1.4426950216293334961, -R35 ;  /* 0x3fb8aa3b50257823 */ /* 0x000fe20000000923 */
[----:B--2---:R-:W-:Y:S01]  /*74d0*/  FFMA R107, R4, R5, 1 ;  /* 0x3f800000046b7423 */ /* 0x004fe20000000005 */
[----:B------:R-:W-:Y:S01]  /*74e0*/  FADD R4, R66, -12583039 ;  /* 0xcb40007f42047421 */ /* 0x000fe20000000000 */
[----:B------:R-:W-:Y:S01]  /*74f0*/  FFMA R103, -R84, 1.4426950216293334961, -R67 ;  /* 0x3fb8aa3b54677823 */ /* 0x000fe20000000943 */
[----:B------:R-:W-:Y:S01]  /*7500*/  FFMA R65, -R82, 1.925963033500011079e-08, R65 ;  /* 0x32a5706052417823 */ /* 0x000fe20000000141 */
[----:B------:R-:W-:Y:S01]  /*7510*/  FFMA R29, -R76, 1.925963033500011079e-08, R29 ;  /* 0x32a570604c1d7823 */ /* 0x000fe2000000011d */
[----:B------:R-:W-:Y:S01]  /*7520*/  FFMA R4, -R87, 1.4426950216293334961, -R4 ;  /* 0x3fb8aa3b57047823 */ /* 0x000fe20000000904 */
[----:B------:R2:W-:Y:S01]  /*7530*/  MUFU.EX2 R35, R34 ;  /* 0x0000002200237308 */ /* 0x0005e20000000800 */
[----:B---3--:R-:W-:Y:S01]  /*7540*/  FFMA R38, R0, R3, 1 ;  /* 0x3f80000000267423 */ /* 0x008fe20000000003 */
[----:B------:R-:W-:Y:S01]  /*7550*/  FADD R0, R62, -12583039 ;  /* 0xcb40007f3e007421 */ /* 0x000fe20000000000 */
[----:B------:R-:W-:Y:S01]  /*7560*/  FADD R3, R64, -12583039 ;  /* 0xcb40007f40037421 */ /* 0x000fe20000000000 */
[----:B------:R-:W-:Y:S01]  /*7570*/  FFMA R103, -R84, 1.925963033500011079e-08, R103 ;  /* 0x32a5706054677823 */ /* 0x000fe20000000167 */
[----:B------:R-:W-:Y:S01]  /*7580*/  FFMA R33, -R78, 1.925963033500011079e-08, R33 ;  /* 0x32a570604e217823 */ /* 0x000fe20000000121 */
[C---:B------:R-:W-:Y:S01]  /*7590*/  FFMA R0, -R85.reuse, 1.4426950216293334961, -R0 ;  /* 0x3fb8aa3b55007823 */ /* 0x040fe20000000900 */
[----:B------:R-:W-:Y:S01]  /*75a0*/  FFMA R5, -R86, 1.4426950216293334961, -R3 ;  /* 0x3fb8aa3b56057823 */ /* 0x000fe20000000903 */
[----:B------:R-:W-:Y:S01]  /*75b0*/  FFMA R37, -R80, 1.925963033500011079e-08, R37 ;  /* 0x32a5706050257823 */ /* 0x000fe20000000125 */
[----:B--2---:R-:W-:Y:S01]  /*75c0*/  FADD R34, R58, -12583039 ;  /* 0xcb40007f3a227421 */ /* 0x004fe20000000000 */
[----:B------:R-:W-:Y:S01]  /*75d0*/  FFMA R0, -R85, 1.925963033500011079e-08, R0 ;  /* 0x32a5706055007823 */ /* 0x000fe20000000100 */
[----:B------:R-:W-:Y:S01]  /*75e0*/  FFMA R5, -R86, 1.925963033500011079e-08, R5 ;  /* 0x32a5706056057823 */ /* 0x000fe20000000105 */
[----:B------:R-:W-:-:S02]  /*75f0*/  IMAD.SHL.U32 R20, R20, 0x800000, RZ ;  /* 0x0080000014147824 */ /* 0x000fc400078e00ff */
[----:B------:R-:W-:Y:S01]  /*7600*/  FFMA R34, -R83, 1.4426950216293334961, -R34 ;  /* 0x3fb8aa3b53227823 */ /* 0x000fe20000000922 */
[----:B------:R2:W-:Y:S01]  /*7610*/  MUFU.EX2 R3, R0 ;  /* 0x0000000000037308 */ /* 0x0005e20000000800 */
[----:B------:R-:W-:Y:S01]  /*7620*/  FFMA R4, -R87, 1.925963033500011079e-08, R4 ;  /* 0x32a5706057047823 */ /* 0x000fe20000000104 */
[----:B-1----:R-:W-:Y:S01]  /*7630*/  FFMA R20, R20, R25, 1 ;  /* 0x3f80000014147423 */ /* 0x002fe20000000019 */
[----:B------:R-:W-:Y:S01]  /*7640*/  FFMA R34, -R83, 1.925963033500011079e-08, R34 ;  /* 0x32a5706053227823 */ /* 0x000fe20000000122 */
[----:B------:R-:W-:Y:S01]  /*7650*/  SHF.L.U32 R60, R60, 0x17, RZ ;  /* 0x000000173c3c7819 */ /* 0x000fe200000006ff */
[----:B------:R-:W-:Y:S01]  /*7660*/  IMAD.SHL.U32 R56, R56, 0x800000, RZ ;  /* 0x0080000038387824 */ /* 0x000fe200078e00ff */
[----:B------:R-:W-:Y:S01]  /*7670*/  SHF.L.U32 R24, R24, 0x17, RZ ;  /* 0x0000001718187819 */ /* 0x000fe200000006ff */
[----:B------:R-:W-:Y:S01]  /*7680*/  IMAD.SHL.U32 R14, R14, 0x800000, RZ ;  /* 0x008000000e0e7824 */ /* 0x000fe200078e00ff */
[----:B------:R-:W1:Y:S01]  /*7690*/  MUFU.EX2 R65, R65 ;  /* 0x0000004100417308 */ /* 0x000e620000000800 */
[----:B--2---:R-:W-:Y:S01]  /*76a0*/  IADD3 R0, R38, 0x1800000, RZ ;  /* 0x0180000026007810 */ /* 0x004fe20007ffe0ff */
[----:B------:R-:W-:Y:S01]  /*76b0*/  IMAD.SHL.U32 R36, R36, 0x800000, RZ ;  /* 0x0080000024247824 */ /* 0x000fe200078e00ff */
[----:B------:R-:W-:Y:S01]  /*76c0*/  SHF.L.U32 R28, R28, 0x17, RZ ;  /* 0x000000171c1c7819 */ /* 0x000fe200000006ff */
[----:B------:R-:W-:Y:S01]  /*76d0*/  IMAD.SHL.U32 R62, R62, 0x800000, RZ ;  /* 0x008000003e3e7824 */ /* 0x000fe200078e00ff */
[----:B------:R-:W-:Y:S01]  /*76e0*/  LOP3.LUT R0, R0, 0x7f800000, RZ, 0xc0, !PT ;  /* 0x7f80000000007812 */ /* 0x000fe200078ec0ff */
[----:B------:R-:W-:Y:S01]  /*76f0*/  BSSY B1, `(.L_x_174) ;  /* 0x0000026000017945 */ /* 0x000fe20003800000 */
[----:B------:R-:W-:Y:S01]  /*7700*/  SHF.L.U32 R32, R32, 0x17, RZ ;  /* 0x0000001720207819 */ /* 0x000fe200000006ff */
[----:B------:R-:W2:Y:S01]  /*7710*/  MUFU.EX2 R103, R103 ;  /* 0x0000006700677308 */ /* 0x000ea20000000800 */
[----:B------:R-:W-:Y:S01]  /*7720*/  ISETP.GT.U32.AND P2, PT, R0, 0x1ffffff, PT ;  /* 0x01ffffff0000780c */ /* 0x000fe20003f44070 */
[----:B------:R-:W-:Y:S01]  /*7730*/  FFMA R113, R24, R27, 1 ;  /* 0x3f80000018717423 */ /* 0x000fe2000000001b */
[----:B------:R-:W-:Y:S01]  /*7740*/  SHF.L.U32 R26, R26, 0x17, RZ ;  /* 0x000000171a1a7819 */ /* 0x000fe200000006ff */
[----:B------:R-:W-:Y:S01]  /*7750*/  FFMA R31, R14, R31, 1 ;  /* 0x3f8000000e1f7423 */ /* 0x000fe2000000001f */
[----:B------:R-:W-:-:S02]  /*7760*/  SHF.L.U32 R30, R30, 0x17, RZ ;  /* 0x000000171e1e7819 */ /* 0x000fc400000006ff */
[----:B------:R-:W-:Y:S01]  /*7770*/  SHF.L.U32 R58, R58, 0x17, RZ ;  /* 0x000000173a3a7819 */ /* 0x000fe200000006ff */
[----:B------:R-:W3:Y:S01]  /*7780*/  MUFU.EX2 R29, R29 ;  /* 0x0000001d001d7308 */ /* 0x000ee20000000800 */
[----:B------:R-:W-:Y:S01]  /*7790*/  SHF.L.U32 R64, R64, 0x17, RZ ;  /* 0x0000001740407819 */ /* 0x000fe200000006ff */
[----:B-1----:R-:W-:Y:S01]  /*77a0*/  FFMA R56, R56, R65, 1 ;  /* 0x3f80000038387423 */ /* 0x002fe20000000041 */
[----:B------:R-:W-:Y:S01]  /*77b0*/  SHF.L.U32 R66, R66, 0x17, RZ ;  /* 0x0000001742427819 */ /* 0x000fe200000006ff */
[----:B------:R-:W-:Y:S01]  /*77c0*/  FFMA R35, R26, R35, 1 ;  /* 0x3f8000001a237423 */ /* 0x000fe20000000023 */
[----:B------:R-:W-:Y:S01]  /*77d0*/  FFMA R39, R30, R39, 1 ;  /* 0x3f8000001e277423 */ /* 0x000fe20000000027 */
[----:B------:R-:W-:Y:S02]  /*77e0*/  FFMA R65, R62, R3, 1 ;  /* 0x3f8000003e417423 */ /* 0x000fe40000000003 */
[----:B------:R-:W1:Y:S01]  /*77f0*/  MUFU.EX2 R33, R33 ;  /* 0x0000002100217308 */ /* 0x000e620000000800 */
[----:B--2---:R-:W-:-:S07]  /*7800*/  FFMA R60, R60, R103, 1 ;  /* 0x3f8000003c3c7423 */ /* 0x004fce0000000067 */
[----:B------:R-:W2:Y:S01]  /*7810*/  MUFU.EX2 R37, R37 ;  /* 0x0000002500257308 */ /* 0x000ea20000000800 */
[----:B---3--:R-:W-:-:S07]  /*7820*/  FFMA R28, R28, R29, 1 ;  /* 0x3f8000001c1c7423 */ /* 0x008fce000000001d */
        /* <DEDUP_REMOVED lines=14> */
.L_x_175:
[----:B------:R-:W1:Y:S02]  /*7910*/  MUFU.RCP R25, R38 ;  /* 0x0000002600197308 */ /* 0x000e640000001000 */
[----:B-1----:R-:W-:-:S04]  /*7920*/  FFMA R0, R38, R25, -1 ;  /* 0xbf80000026007423 */ /* 0x002fc80000000019 */
[----:B------:R-:W-:-:S04]  /*7930*/  FADD.FTZ R0, -R0, -RZ ;  /* 0x800000ff00007221 */ /* 0x000fc80000010100 */
[----:B------:R-:W-:-:S07]  /*7940*/  FFMA R25, R25, R0, R25 ;  /* 0x0000000019197223 */ /* 0x000fce0000000019 */
.L_x_176:
[----:B------:R-:W-:Y:S05]  /*7950*/  BSYNC B1 ;  /* 0x0000000000017941 */ /* 0x000fea0003800000 */
.L_x_174:
        /* <DEDUP_REMOVED lines=10> */
.L_x_178:
[----:B------:R-:W1:Y:S02]  /*7a00*/  MUFU.RCP R14, R107 ;  /* 0x0000006b000e7308 */ /* 0x000e640000001000 */
[----:B-1----:R-:W-:-:S04]  /*7a10*/  FFMA R0, R107, R14, -1 ;  /* 0xbf8000006b007423 */ /* 0x002fc8000000000e */
[----:B------:R-:W-:-:S04]  /*7a20*/  FADD.FTZ R3, -R0, -RZ ;  /* 0x800000ff00037221 */ /* 0x000fc80000010100 */
[----:B------:R-:W-:-:S07]  /*7a30*/  FFMA R14, R14, R3, R14 ;  /* 0x000000030e0e7223 */ /* 0x000fce000000000e */
.L_x_179:
[----:B------:R-:W-:Y:S05]  /*7a40*/  BSYNC B1 ;  /* 0x0000000000017941 */ /* 0x000fea0003800000 */
.L_x_177:
        /* <DEDUP_REMOVED lines=10> */
.L_x_181:
[----:B------:R-:W1:Y:S02]  /*7af0*/  MUFU.RCP R27, R20 ;  /* 0x00000014001b7308 */ /* 0x000e640000001000 */
[----:B-1----:R-:W-:-:S04]  /*7b00*/  FFMA R0, R20, R27, -1 ;  /* 0xbf80000014007423 */ /* 0x002fc8000000001b */
[----:B------:R-:W-:-:S04]  /*7b10*/  FADD.FTZ R0, -R0, -RZ ;  /* 0x800000ff00007221 */ /* 0x000fc80000010100 */
[----:B------:R-:W-:-:S07]  /*7b20*/  FFMA R27, R27, R0, R27 ;  /* 0x000000001b1b7223 */ /* 0x000fce000000001b */
.L_x_182:
[----:B------:R-:W-:Y:S05]  /*7b30*/  BSYNC B1 ;  /* 0x0000000000017941 */ /* 0x000fea0003800000 */
.L_x_180:
        /* <DEDUP_REMOVED lines=10> */
.L_x_184:
[----:B------:R-:W1:Y:S02]  /*7be0*/  MUFU.RCP R20, R113 ;  /* 0x0000007100147308 */ /* 0x000e640000001000 */
[----:B-1----:R-:W-:-:S04]  /*7bf0*/  FFMA R0, R113, R20, -1 ;  /* 0xbf80000071007423 */ /* 0x002fc80000000014 */
[----:B------:R-:W-:-:S04]  /*7c00*/  FADD.FTZ R3, -R0, -RZ ;  /* 0x800000ff00037221 */ /* 0x000fc80000010100 */
[----:B------:R-:W-:-:S07]  /*7c10*/  FFMA R20, R20, R3, R20 ;  /* 0x0000000314147223 */ /* 0x000fce0000000014 */
.L_x_185:
[----:B------:R-:W-:Y:S05]  /*7c20*/  BSYNC B1 ;  /* 0x0000000000017941 */ /* 0x000fea0003800000 */
.L_x_183:
        /* <DEDUP_REMOVED lines=10> */
.L_x_187:
[----:B------:R-:W1:Y:S02]  /*7cd0*/  MUFU.RCP R29, R28 ;  /* 0x0000001c001d7308 */ /* 0x000e640000001000 */
[----:B-1----:R-:W-:-:S04]  /*7ce0*/  FFMA R0, R28, R29, -1 ;  /* 0xbf8000001c007423 */ /* 0x002fc8000000001d */
[----:B------:R-:W-:-:S04]  /*7cf0*/  FADD.FTZ R0, -R0, -RZ ;  /* 0x800000ff00007221 */ /* 0x000fc80000010100 */
[----:B------:R-:W-:-:S07]  /*7d00*/  FFMA R29, R29, R0, R29 ;  /* 0x000000001d1d7223 */ /* 0x000fce000000001d */
.L_x_188:
[----:B------:R-:W-:Y:S05]  /*7d10*/  BSYNC B1 ;  /* 0x0000000000017941 */ /* 0x000fea0003800000 */
.L_x_186:
        /* <DEDUP_REMOVED lines=10> */
.L_x_190:
[----:B------:R-:W1:Y:S02]  /*7dc0*/  MUFU.RCP R24, R31 ;  /* 0x0000001f00187308 */ /* 0x000e640000001000 */
[----:B-1----:R-:W-:-:S04]  /*7dd0*/  FFMA R0, R31, R24, -1 ;  /* 0xbf8000001f007423 */ /* 0x002fc80000000018 */
[----:B------:R-:W-:-:S04]  /*7de0*/  FADD.FTZ R3, -R0, -RZ ;  /* 0x800000ff00037221 */ /* 0x000fc80000010100 */
[----:B------:R-:W-:-:S07]  /*7df0*/  FFMA R24, R24, R3, R24 ;  /* 0x0000000318187223 */ /* 0x000fce0000000018 */
.L_x_191:
[----:B------:R-:W-:Y:S05]  /*7e00*/  BSYNC B1 ;  /* 0x0000000000017941 */ /* 0x000fea0003800000 */
.L_x_189:
        /* <DEDUP_REMOVED lines=10> */
.L_x_193:
[----:B------:R-:W1:Y:S02]  /*7eb0*/  MUFU.RCP R31, R32 ;  /* 0x00000020001f7308 */ /* 0x000e640000001000 */
[----:B-1----:R-:W-:-:S04]  /*7ec0*/  FFMA R0, R32, R31, -1 ;  /* 0xbf80000020007423 */ /* 0x002fc8000000001f */
[----:B------:R-:W-:-:S04]  /*7ed0*/  FADD.FTZ R0, -R0, -RZ ;  /* 0x800000ff00007221 */ /* 0x000fc80000010100 */
[----:B------:R-:W-:-:S07]  /*7ee0*/  FFMA R31, R31, R0, R31 ;  /* 0x000000001f1f7223 */ /* 0x000fce000000001f */
.L_x_194:
[----:B------:R-:W-:Y:S05]  /*7ef0*/  BSYNC B1 ;  /* 0x0000000000017941 */ /* 0x000fea0003800000 */
.L_x_192:
        /* <DEDUP_REMOVED lines=10> */
.L_x_196:
[----:B------:R-:W1:Y:S02]  /*7fa0*/  MUFU.RCP R26, R35 ;  /* 0x00000023001a7308 */ /* 0x000e640000001000 */
[----:B-1----:R-:W-:-:S04]  /*7fb0*/  FFMA R0, R35, R26, -1 ;  /* 0xbf80000023007423 */ /* 0x002fc8000000001a */
[----:B------:R-:W-:-:S04]  /*7fc0*/  FADD.FTZ R3, -R0, -RZ ;  /* 0x800000ff00037221 */ /* 0x000fc80000010100 */
[----:B------:R-:W-:-:S07]  /*7fd0*/  FFMA R26, R26, R3, R26 ;  /* 0x000000031a1a7223 */ /* 0x000fce000000001a */
.L_x_197:
[----:B------:R-:W-:Y:S05]  /*7fe0*/  BSYNC B1 ;  /* 0x0000000000017941 */ /* 0x000fea0003800000 */
.L_x_195:
        /* <DEDUP_REMOVED lines=10> */
.L_x_199:
[----:B------:R-:W1:Y:S02]  /*8090*/  MUFU.RCP R33, R36 ;  /* 0x0000002400217308 */ /* 0x000e640000001000 */
[----:B-1----:R-:W-:-:S04]  /*80a0*/  FFMA R0, R36, R33, -1 ;  /* 0xbf80000024007423 */ /* 0x002fc80000000021 */
[----:B------:R-:W-:-:S04]  /*80b0*/  FADD.FTZ R0, -R0, -RZ ;  /* 0x800000ff00007221 */ /* 0x000fc80000010100 */
[----:B------:R-:W-:-:S07]  /*80c0*/  FFMA R33, R33, R0, R33 ;  /* 0x0000000021217223 */ /* 0x000fce0000000021 */
.L_x_200:
[----:B------:R-:W-:Y:S05]  /*80d0*/  BSYNC B1 ;  /* 0x0000000000017941 */ /* 0x000fea0003800000 */
.L_x_198:
        /* <DEDUP_REMOVED lines=10> */
.L_x_202:
[----:B------:R-:W1:Y:S02]  /*8180*/  MUFU.RCP R28, R39 ;  /* 0x00000027001c7308 */ /* 0x000e640000001000 */
[----:B-1----:R-:W-:-:S04]  /*8190*/  FFMA R0, R39, R28, -1 ;  /* 0xbf80000027007423 */ /* 0x002fc8000000001c */
[----:B------:R-:W-:-:S04]  /*81a0*/  FADD.FTZ R3, -R0, -RZ ;  /* 0x800000ff00037221 */ /* 0x000fc80000010100 */
[----:B------:R-:W-:-:S07]  /*81b0*/  FFMA R28, R28, R3, R28 ;  /* 0x000000031c1c7223 */ /* 0x000fce000000001c */
.L_x_203:
[----:B------:R-:W-:Y:S05]  /*81c0*/  BSYNC B1 ;  /* 0x0000000000017941 */ /* 0x000fea0003800000 */
.L_x_201:
        /* <DEDUP_REMOVED lines=10> */
.L_x_205:
[----:B------:R-:W1:Y:S02]  /*8270*/  MUFU.RCP R35, R56 ;  /* 0x0000003800237308 */ /* 0x000e640000001000 */
[----:B-1----:R-:W-:-:S04]  /*8280*/  FFMA R0, R56, R35, -1 ;  /* 0xbf80000038007423 */ /* 0x002fc80000000023 */
[----:B------:R-:W-:-:S04]  /*8290*/  FADD.FTZ R0, -R0, -RZ ;  /* 0x800000ff00007221 */ /* 0x000fc80000010100 */
[----:B------:R-:W-:-:S07]  /*82a0*/  FFMA R35, R35, R0, R35 ;  /* 0x0000000023237223 */ /* 0x000fce0000000023 */
.L_x_206:
[----:B------:R-:W-:Y:S05]  /*82b0*/  BSYNC B1 ;  /* 0x0000000000017941 */ /* 0x000fea0003800000 */
.L_x_204:
        /* <DEDUP_REMOVED lines=10> */
.L_x_208:
[----:B------:R-:W1:Y:S02]  /*8360*/  MUFU.RCP R30, R67 ;  /* 0x00000043001e7308 */ /* 0x000e640000001000 */
[----:B-1----:R-:W-:-:S04]  /*8370*/  FFMA R0, R67, R30, -1 ;  /* 0xbf80000043007423 */ /* 0x002fc8000000001e */
[----:B------:R-:W-:-:S04]  /*8380*/  FADD.FTZ R3, -R0, -RZ ;  /* 0x800000ff00037221 */ /* 0x000fc80000010100 */
[----:B------:R-:W-:-:S07]  /*8390*/  FFMA R30, R30, R3, R30 ;  /* 0x000000031e1e7223 */ /* 0x000fce000000001e */
.L_x_209:
[----:B------:R-:W-:Y:S05]  /*83a0*/  BSYNC B1 ;  /* 0x0000000000017941 */ /* 0x000fea0003800000 */
.L_x_207:
        /* <DEDUP_REMOVED lines=10> */
.L_x_211:
[----:B------:R-:W1:Y:S02]  /*8450*/  MUFU.RCP R37, R60 ;  /* 0x0000003c00257308 */ /* 0x000e640000001000 */
[----:B-1----:R-:W-:-:S04]  /*8460*/  FFMA R0, R60, R37, -1 ;  /* 0xbf8000003c007423 */ /* 0x002fc80000000025 */
[----:B------:R-:W-:-:S04]  /*8470*/  FADD.FTZ R0, -R0, -RZ ;  /* 0x800000ff00007221 */ /* 0x000fc80000010100 */
[----:B------:R-:W-:-:S07]  /*8480*/  FFMA R37, R37, R0, R37 ;  /* 0x0000000025257223 */ /* 0x000fce0000000025 */
.L_x_212:
[----:B------:R-:W-:Y:S05]  /*8490*/  BSYNC B1 ;  /* 0x0000000000017941 */ /* 0x000fea0003800000 */
.L_x_210:
        /* <DEDUP_REMOVED lines=10> */
.L_x_214:
[----:B------:R-:W1:Y:S02]  /*8540*/  MUFU.RCP R32, R65 ;  /* 0x0000004100207308 */ /* 0x000e640000001000 */
[----:B-1----:R-:W-:-:S04]  /*8550*/  FFMA R0, R65, R32, -1 ;  /* 0xbf80000041007423 */ /* 0x002fc80000000020 */
[----:B------:R-:W-:-:S04]  /*8560*/  FADD.FTZ R3, -R0, -RZ ;  /* 0x800000ff00037221 */ /* 0x000fc80000010100 */
[----:B------:R-:W-:-:S07]  /*8570*/  FFMA R32, R32, R3, R32 ;  /* 0x0000000320207223 */ /* 0x000fce0000000020 */
.L_x_215:
[----:B------:R-:W-:Y:S05]  /*8580*/  BSYNC B1 ;  /* 0x0000000000017941 */ /* 0x000fea0003800000 */
.L_x_213:
        /* <DEDUP_REMOVED lines=10> */
.L_x_217:
[----:B------:R-:W1:Y:S02]  /*8630*/  MUFU.RCP R39, R64 ;  /* 0x0000004000277308 */ /* 0x000e640000001000 */
[----:B-1----:R-:W-:-:S04]  /*8640*/  FFMA R0, R64, R39, -1 ;  /* 0xbf80000040007423 */ /* 0x002fc80000000027 */
[----:B------:R-:W-:-:S04]  /*8650*/  FADD.FTZ R0, -R0, -RZ ;  /* 0x800000ff00007221 */ /* 0x000fc80000010100 */
[----:B------:R-:W-:-:S07]  /*8660*/  FFMA R39, R39, R0, R39 ;  /* 0x0000000027277223 */ /* 0x000fce0000000027 */
.L_x_218:
[----:B------:R-:W-:Y:S05]  /*8670*/  BSYNC B1 ;  /* 0x0000000000017941 */ /* 0x000fea0003800000 */
.L_x_216:
        /* <DEDUP_REMOVED lines=9> */
.L_x_220:
[----:B------:R-:W1:Y:S02]  /*8710*/  MUFU.RCP R0, R103 ;  /* 0x0000006700007308 */ /* 0x000e640000001000 */
[----:B-1----:R-:W-:-:S04]  /*8720*/  FFMA R3, R103, R0, -1 ;  /* 0xbf80000067037423 */ /* 0x002fc80000000000 */
[----:B------:R-:W-:-:S04]  /*8730*/  FADD.FTZ R3, -R3, -RZ ;  /* 0x800000ff03037221 */ /* 0x000fc80000010100 */
[----:B------:R-:W-:-:S07]  /*8740*/  FFMA R0, R0, R3, R0 ;  /* 0x0000000300007223 */ /* 0x000fce0000000000 */
.L_x_221:
[----:B------:R-:W-:Y:S05]  /*8750*/  BSYNC B1 ;  /* 0x0000000000017941 */ /* 0x000fea0003800000 */
.L_x_219:
        /* <DEDUP_REMOVED lines=46> */
.L_x_223:
[----:B------:R-:W-:Y:S05]  /*8a40*/  BSYNC B0 ;  /* 0x0000000000007941 */ /* 0x000fea0003800000 */
.L_x_222:
[----:B------:R-:W-:Y:S06]  /*8a50*/  BAR.SYNC.DEFER_BLOCKING 0x1, 0x100 ;  /* 0x0044000000007b1d */ /* 0x000fec0000010000 */
[----:B------:R-:W-:Y:S04]  /*8a60*/  BSSY B0, `(.L_x_224) ;  /* 0x0000009000007945 */ /* 0x000fe80003800000 */
[----:B------:R-:W-:Y:S05]  /*8a70*/  @P0 BRA `(.L_x_225) ;  /* 0x00000000001c0947 */ /* 0x000fea0003800000 */
[----:B------:R-:W-:-:S13]  /*8a80*/  ISETP.NE.AND P2, PT, R106, 0x3, PT ;  /* 0x000000036a00780c */ /* 0x000fda0003f45270 */
[----:B------:R-:W-:Y:S05]  /*8a90*/  @!P2 BRA `(.L_x_226) ;  /* 0x000000000004a947 */ /* 0x000fea0003800000 */
[----:B------:R-:W-:Y:S01]  /*8aa0*/  BPT.TRAP 0x1 ;  /* 0x000000040000795c */ /* 0x000fe20000300000 */
.L_x_226:
[----:B------:R-:W-:-:S04]  /*8ab0*/  ULEA UR4, UR42, UR52, 0x3 ;  /* 0x000000342a047291 */ /* 0x000fc8000f8e183f */
[----:B------:R-:W-:-:S04]  /*8ac0*/  UIADD3 UR4, UR4, 0x60, URZ ;  /* 0x0000006004047890 */ /* 0x000fc8000fffe03f */
[----:B------:R-:W-:-:S09]  /*8ad0*/  UPRMT UR4, UR51, 0x654, UR4 ;  /* 0x0000065433047896 */ /* 0x000fd20008000004 */
[----:B------:R-:W-:Y:S03]  /*8ae0*/  SYNCS.ARRIVE.TRANS64.RED.A1T0 RZ, [UR4], RZ ;  /* 0x000000ffffff79a7 */ /* 0x000fe60008100404 */
.L_x_225:
[----:B------:R-:W-:Y:S05]  /*8af0*/  BSYNC B0 ;  /* 0x0000000000007941 */ /* 0x000fea0003800000 */
.L_x_224:
[----:B------:R-:W-:Y:S01]  /*8b00*/  UIADD3 UR4, UR42, 0x1, URZ ;  /* 0x000000012a047890 */ /* 0x000fe2000fffe03f */
[----:B------:R-:W-:Y:S03]  /*8b10*/  BSSY B0, `(.L_x_227) ;  /* 0x0000034000007945 */ /* 0x000fe60003800000 */
[----:B------:R-:W-:-:S04]  /*8b20*/  UISETP.NE.AND UP0, UPT, UR4, 0x4, UPT ;  /* 0x000000040400788c */ /* 0x000fc8000bf05270 */
[----:B------:R-:W-:Y:S01]  /*8b30*/  USEL UR42, UR4, URZ, UP0 ;  /* 0x0000003f042a7287 */ /* 0x000fe20008000000 */
[----:B------:R-:W-:Y:S11]  /*8b40*/  @P0 BRA `(.L_x_228) ;  /* 0x0000000000c00947 */ /* 0x000ff60003800000 */
[----:B------:R-:W-:-:S13]  /*8b50*/  ISETP.NE.AND P2, PT, R106, 0x3, PT ;  /* 0x000000036a00780c */ /* 0x000fda0003f45270 */
[----:B------:R-:W-:Y:S05]  /*8b60*/  @!P2 BRA `(.L_x_229) ;  /* 0x000000000004a947 */ /* 0x000fea0003800000 */
[----:B------:R-:W-:Y:S01]  /*8b70*/  BPT.TRAP 0x1 ;  /* 0x000000040000795c */ /* 0x000fe20000300000 */
.L_x_229:
[----:B-1----:R-:W-:Y:S01]  /*8b80*/  SHF.L.U32 R0, R12, 0x1f, RZ ;  /* 0x0000001f0c007819 */ /* 0x002fe200000006ff */
[----:B------:R-:W-:Y:S01]  /*8b90*/  BSSY B1, `(.L_x_230) ;  /* 0x0000004000017945 */ /* 0x000fe20003800000 */
[----:B------:R-:W-:-:S04]  /*8ba0*/  LEA R3, R6, UR52, 0x3 ;  /* 0x0000003406037c11 */ /* 0x000fc8000f8e18ff */
[----:B------:R-:W1:Y:S02]  /*8bb0*/  SYNCS.PHASECHK.TRANS64.TRYWAIT P2, [R3+URZ+0x40], R0 ;  /* 0x00004000030075a7 */ /* 0x000e64000804017f */
[----:B-1----:R-:W-:Y:S05]  /*8bc0*/  @!P2 BRA `(.L_x_231) ;  /* 0x000000500068a947 */ /* 0x002fea0003800000 */
.L_x_364:
[----:B------:R-:W-:Y:S05]  /*8bd0*/  BSYNC B1 ;  /* 0x0000000000017941 */ /* 0x000fea0003800000 */
.L_x_230:
[----:B------:R-:W-:Y:S05]  /*8be0*/  @P1 BRA `(.L_x_228) ;  /* 0x0000000000981947 */ /* 0x000fea0003800000 */
[----:B------:R-:W-:Y:S01]  /*8bf0*/  LEA R6, R6, R71, 0xd ;  /* 0x0000004706067211 */ /* 0x000fe200078e68ff */
[----:B------:R-:W-:Y:S05]  /*8c00*/  WARPSYNC.ALL ;  /* 0x0000000000007948 */ /* 0x000fea0003800000 */
[C---:B-1----:R-:W-:Y:S01]  /*8c10*/  IADD3 R0, R6.reuse, 0x20, RZ ;  /* 0x0000002006007810 */ /* 0x042fe20007ffe0ff */
[----:B------:R-:W-:Y:S01]  /*8c20*/  @P6 VIADD R0, R6, 0xffffffe0 ;  /* 0xffffffe006006836 */ /* 0x000fe20000000000 */
[----:B------:R-:W1:Y:S04]  /*8c30*/  LDSM.16.M88.4 R12, [R6] ;  /* 0x00000000060c783b */ /* 0x000e680000000200 */
[----:B------:R-:W2:Y:S01]  /*8c40*/  LDSM.16.M88.4 R32, [R0] ;  /* 0x000000000020783b */ /* 0x000ea20000000200 */
[----:B-1----:R-:W-:Y:S01]  /*8c50*/  SHF.L.U32 R4, R12, 0x10, RZ ;  /* 0x000000100c047819 */ /* 0x002fe200000006ff */
[----:B------:R-:W-:Y:S01]  /*8c60*/  IMAD.U32 R24, R14, 0x10000, RZ ;  /* 0x000100000e187824 */ /* 0x000fe200078e00ff */
[----:B------:R-:W-:-:S02]  /*8c70*/  LOP3.LUT R8, R12, 0xffff0000, RZ, 0xc0, !PT ;  /* 0xffff00000c087812 */ /* 0x000fc400078ec0ff */
[----:B--2---:R-:W-:Y:S01]  /*8c80*/  SHF.L.U32 R6, R32, 0x10, RZ ;  /* 0x0000001020067819 */ /* 0x004fe200000006ff */
[----:B------:R-:W-:Y:S01]  /*8c90*/  IMAD.U32 R0, R33, 0x10000, RZ ;  /* 0x0001000021007824 */ /* 0x000fe200078e00ff */
[----:B------:R-:W-:Y:S01]  /*8ca0*/  SHF.L.U32 R36, R34, 0x10, RZ ;  /* 0x0000001022247819 */ /* 0x000fe200000006ff */
        /* <DEDUP_REMOVED lines=25> */
[----:B------:R-:W-:-:S07]  /*8e40*/  FMUL R101, R91, R56 ;  /* 0x000000385b657220 */ /* 0x000fce0000400000 */
.L_x_228:
[----:B------:R-:W-:Y:S05]  /*8e50*/  BSYNC B0 ;  /* 0x0000000000007941 */ /* 0x000fea0003800000 */
.L_x_227:
[----:B------:R-:W-:Y:S02]  /*8e60*/  IMAD.MOV.U32 R56, RZ, RZ, 0x3bbb989d ;  /* 0x3bbb989dff387424 */ /* 0x000fe400078e00ff */
[C---:B------:R-:W-:Y:S01]  /*8e70*/  FFMA R7, R92.reuse, R40, R7 ;  /* 0x000000285c077223 */ /* 0x040fe20000000007 */
[C---:B------:R-:W-:Y:S01]  /*8e80*/  FFMA R9, R92.reuse, R42, R9 ;  /* 0x0000002a5c097223 */ /* 0x040fe20000000009 */
[----:B-1----:R-:W-:Y:S01]  /*8e90*/  MOV R65, 0x437c0000 ;  /* 0x437c000000417802 */ /* 0x002fe20000000f00 */
[C---:B------:R-:W-:Y:S01]  /*8ea0*/  FFMA R8, R92.reuse, R41, R8 ;  /* 0x000000295c087223 */ /* 0x040fe20000000008 */
[-C--:B------:R-:W-:Y:S01]  /*8eb0*/  FFMA.SAT R0, -R7, R56.reuse, 0.5 ;  /* 0x3f00000007007423 */ /* 0x080fe20000002138 */
[-C--:B------:R-:W-:Y:S01]  /*8ec0*/  FFMA.SAT R6, -R9, R56.reuse, 0.5 ;  /* 0x3f00000009067423 */ /* 0x080fe20000002138 */
[----:B------:R-:W-:Y:S01]  /*8ed0*/  FFMA R11, R92, R43, R11 ;  /* 0x0000002b5c0b7223 */ /* 0x000fe2000000000b */
[-C--:B------:R-:W-:Y:S01]  /*8ee0*/  FFMA.SAT R3, -R8, R56.reuse, 0.5 ;  /* 0x3f00000008037423 */ /* 0x080fe20000002138 */
[-C--:B------:R-:W-:Y:S01]  /*8ef0*/  FFMA.RM R0, R0, R65.reuse, 12582913 ;  /* 0x4b40000100007423 */ /* 0x080fe20000004041 */
[----:B------:R-:W-:Y:S01]  /*8f00*/  FFMA.RM R12, R6, R65, 12582913 ;  /* 0x4b400001060c7423 */ /* 0x000fe20000004041 */
[----:B------:R-:W-:Y:S01]  /*8f10*/  FFMA.SAT R14, -R11, R56, 0.5 ;  /* 0x3f0000000b0e7423 */ /* 0x000fe20000002138 */
[----:B------:R-:W-:Y:S01]  /*8f20*/  FFMA R15, R92, R45, R15 ;  /* 0x0000002d5c0f7223 */ /* 0x000fe2000000000f */
[----:B------:R-:W-:Y:S01]  /*8f30*/  FADD R4, R0, -12583039 ;  /* 0xcb40007f00047421 */ /* 0x000fe20000000000 */
[----:B------:R-:W-:Y:S01]  /*8f40*/  FADD R6, R12, -12583039 ;  /* 0xcb40007f0c067421 */ /* 0x000fe20000000000 */
[-C--:B------:R-:W-:Y:S01]  /*8f50*/  FFMA.RM R5, R3, R65.reuse, 12582913 ;  /* 0x4b40000103057423 */ /* 0x080fe20000004041 */
[----:B------:R-:W-:Y:S01]  /*8f60*/  FFMA R13, R92, R44, R13 ;  /* 0x0000002c5c0d7223 */ /* 0x000fe2000000000d */
[-C--:B------:R-:W-:Y:S01]  /*8f70*/  FFMA.RM R20, R14, R65.reuse, 12582913 ;  /* 0x4b4000010e147423 */ /* 0x080fe20000004041 */
[----:B------:R-:W-:Y:S01]  /*8f80*/  FFMA.SAT R28, -R15, R56, 0.5 ;  /* 0x3f0000000f1c7423 */ /* 0x000fe20000002138 */
[----:B------:R-:W-:Y:S01]  /*8f90*/  FFMA R4, -R7, 1.4426950216293334961, -R4 ;  /* 0x3fb8aa3b07047823 */ /* 0x000fe20000000904 */
[----:B------:R-:W-:Y:S01]  /*8fa0*/  FFMA R14, -R9, 1.4426950216293334961, -R6 ;  /* 0x3fb8aa3b090e7823 */ /* 0x000fe20000000906 */
[----:B------:R-:W-:Y:S01]  /*8fb0*/  FFMA R21, R92, R46, R21 ;  /* 0x0000002e5c157223 */ /* 0x000fe20000000015 */
[----:B------:R-:W-:Y:S01]  /*8fc0*/  FADD R3, R5, -12583039 ;  /* 0xcb40007f05037421 */ /* 0x000fe20000000000 */
[-C--:B------:R-:W-:Y:S01]  /*8fd0*/  FFMA.SAT R26, -R13, R56.reuse, 0.5 ;  /* 0x3f0000000d1a7423 */ /* 0x080fe20000002138 */
[-C--:B------:R-:W-:Y:S01]  /*8fe0*/  FFMA.RM R28, R28, R65.reuse, 12582913 ;  /* 0x4b4000011c1c7423 */ /* 0x080fe20000004041 */
[----:B------:R-:W-:Y:S01]  /*8ff0*/  FFMA R4, -R7, 1.925963033500011079e-08, R4 ;  /* 0x32a5706007047823 */ /* 0x000fe20000000104 */
[----:B------:R-:W-:Y:S01]  /*9000*/  FADD R24, R20, -12583039 ;  /* 0xcb40007f14187421 */ /* 0x000fe20000000000 */
[----:B------:R-:W-:Y:S01]  /*9010*/  FFMA R14, -R9, 1.925963033500011079e-08, R14 ;  /* 0x32a57060090e7823 */ /* 0x000fe2000000010e */
[-C--:B------:R-:W-:Y:S01]  /*9020*/  FFMA.SAT R29, -R21, R56.reuse, 0.5 ;  /* 0x3f000000151d7423 */ /* 0x080fe20000002138 */
[----:B------:R-:W-:Y:S01]  /*9030*/  FFMA R25, -R8, 1.4426950216293334961, -R3 ;  /* 0x3fb8aa3b08197823 */ /* 0x000fe20000000903 */
[----:B------:R-:W-:Y:S01]  /*9040*/  FFMA.RM R26, R26, R65, 12582913 ;  /* 0x4b4000011a1a7423 */ /* 0x000fe20000004041 */
[----:B------:R-:W-:Y:S01]  /*9050*/  FADD R30, R28, -12583039 ;  /* 0xcb40007f1c1e7421 */ /* 0x000fe20000000000 */
[----:B------:R1:W2:Y:S01]  /*9060*/  MUFU.EX2 R3, R4 ;  /* 0x0000000400037308 */ /* 0x0002a20000000800 */
[----:B------:R-:W-:Y:S01]  /*9070*/  FFMA R24, -R11, 1.4426950216293334961, -R24 ;  /* 0x3fb8aa3b0b187823 */ /* 0x000fe20000000918 */
[C---:B------:R-:W-:Y:S01]  /*9080*/  FFMA R49, R92.reuse, R49, R95 ;  /* 0x000000315c317223 */ /* 0x040fe2000000005f */
[----:B------:R-:W-:Y:S01]  /*9090*/  FFMA R23, R92, R47, R23 ;  /* 0x0000002f5c177223 */ /* 0x000fe20000000017 */
[----:B------:R-:W-:Y:S01]  /*90a0*/  FFMA R25, -R8, 1.925963033500011079e-08, R25 ;  /* 0x32a5706008197823 */ /* 0x000fe20000000119 */
[----:B------:R-:W-:Y:S01]  /*90b0*/  FFMA R30, -R15, 1.4426950216293334961, -R30 ;  /* 0x3fb8aa3b0f1e7823 */ /* 0x000fe2000000091e */
[----:B------:R-:W-:Y:S01]  /*90c0*/  FFMA R24, -R11, 1.925963033500011079e-08, R24 ;  /* 0x32a570600b187823 */ /* 0x000fe20000000118 */
[-C--:B------:R-:W-:Y:S01]  /*90d0*/  FFMA.SAT R36, -R49, R56.reuse, 0.5 ;  /* 0x3f00000031247423 */ /* 0x080fe20000002138 */
[----:B------:R3:W-:Y:S01]  /*90e0*/  MUFU.EX2 R27, R14 ;  /* 0x0000000e001b7308 */ /* 0x0007e20000000800 */
[----:B-1----:R-:W-:Y:S01]  /*90f0*/  FADD R4, R26, -12583039 ;  /* 0xcb40007f1a047421 */ /* 0x002fe20000000000 */
[----:B------:R-:W-:Y:S01]  /*9100*/  FFMA.SAT R31, -R23, R56, 0.5 ;  /* 0x3f000000171f7423 */ /* 0x000fe20000002138 */
[C---:B------:R-:W-:Y:S01]  /*9110*/  FFMA R50, R92.reuse, R50, R59 ;  /* 0x000000325c327223 */ /* 0x040fe2000000003b */
[C---:B------:R-:W-:Y:S01]  /*9120*/  FFMA R53, R92.reuse, R53, R99 ;  /* 0x000000355c357223 */ /* 0x040fe20000000063 */
[----:B------:R-:W-:Y:S01]  /*9130*/  FFMA R4, -R13, 1.4426950216293334961, -R4 ;  /* 0x3fb8aa3b0d047823 */ /* 0x000fe20000000904 */
[----:B------:R-:W-:Y:S01]  /*9140*/  FFMA R30, -R15, 1.925963033500011079e-08, R30 ;  /* 0x32a570600f1e7823 */ /* 0x000fe2000000011e */
[----:B------:R-:W-:Y:S01]  /*9150*/  FFMA R48, R92, R48, R57 ;  /* 0x000000305c307223 */ /* 0x000fe20000000039 */
[----:B------:R-:W1:Y:S01]  /*9160*/  MUFU.EX2 R6, R25 ;  /* 0x0000001900067308 */ /* 0x000e620000000800 */
[-C--:B---3--:R-:W-:Y:S01]  /*9170*/  FFMA.RM R14, R29, R65.reuse, 12582913 ;  /* 0x4b4000011d0e7423 */ /* 0x088fe20000004041 */
[----:B------:R-:W-:Y:S01]  /*9180*/  FFMA.RM R36, R36, R65, 12582913 ;  /* 0x4b40000124247423 */ /* 0x000fe20000004041 */
[----:B------:R-:W-:Y:S01]  /*9190*/  FFMA R4, -R13, 1.925963033500011079e-08, R4 ;  /* 0x32a570600d047823 */ /* 0x000fe20000000104 */
[-C--:B------:R-:W-:Y:S01]  /*91a0*/  FFMA.SAT R38, -R50, R56.reuse, 0.5 ;  /* 0x3f00000032267423 */ /* 0x080fe20000002138 */
[----:B------:R-:W-:Y:S01]  /*91b0*/  FADD R32, R14, -12583039 ;  /* 0xcb40007f0e207421 */ /* 0x000fe20000000000 */
[-C--:B------:R-:W-:Y:S01]  /*91c0*/  FFMA.SAT R42, -R53, R56.reuse, 0.5 ;  /* 0x3f000000352a7423 */ /* 0x080fe20000002138 */
[----:B------:R-:W-:Y:S01]  /*91d0*/  FFMA.SAT R33, -R48, R56, 0.5 ;  /* 0x3f00000030217423 */ /* 0x000fe20000002138 */
[----:B------:R3:W4:Y:S01]  /*91e0*/  MUFU.EX2 R25, R24 ;  /* 0x0000001800197308 */ /* 0x0007220000000800 */
[C---:B------:R-:W-:Y:S01]  /*91f0*/  FFMA R32, -R21.reuse, 1.4426950216293334961, -R32 ;  /* 0x3fb8aa3b15207823 */ /* 0x040fe20000000920 */
[C---:B------:R-:W-:Y:S01]  /*9200*/  FFMA R52, R92.reuse, R52, R61 ;  /* 0x000000345c347223 */ /* 0x040fe2000000003d */
[----:B------:R-:W-:Y:S01]  /*9210*/  FFMA R54, R92, R54, R63 ;  /* 0x000000365c367223 */ /* 0x000fe2000000003f */
[----:B------:R-:W-:Y:S01]  /*9220*/  SHF.L.U32 R0, R0, 0x17, RZ ;  /* 0x0000001700007819 */ /* 0x000fe200000006ff */
[----:B------:R-:W-:Y:S01]  /*9230*/  FFMA R32, -R21, 1.925963033500011079e-08, R32 ;  /* 0x32a5706015207823 */ /* 0x000fe20000000120 */
[----:B------:R-:W-:Y:S01]  /*9240*/  FFMA R51, R92, R51, R97 ;  /* 0x000000335c337223 */ /* 0x000fe20000000061 */
[-C--:B------:R-:W-:Y:S01]  /*9250*/  FFMA.RM R38, R38, R65.reuse, 12582913 ;  /* 0x4b40000126267423 */ /* 0x080fe20000004041 */
[----:B------:R5:W4:Y:S01]  /*9260*/  MUFU.EX2 R29, R4 ;  /* 0x00000004001d7308 */ /* 0x000b220000000800 */
[----:B---3--:R-:W-:Y:S01]  /*9270*/  FFMA.RM R24, R31, R65, 12582913 ;  /* 0x4b4000011f187423 */ /* 0x008fe20000004041 */
[----:B------:R-:W-:Y:S01]  /*9280*/  FFMA R55, R92, R55, R101 ;  /* 0x000000375c377223 */ /* 0x000fe20000000065 */
[----:B------:R-:W-:Y:S01]  /*9290*/  FFMA.RM R42, R42, R65, 12582913 ;  /* 0x4b4000012a2a7423 */ /* 0x000fe20000004041 */
[-C--:B------:R-:W-:Y:S01]  /*92a0*/  FFMA.SAT R40, -R52, R56.reuse, 0.5 ;  /* 0x3f00000034287423 */ /* 0x080fe20000002138 */
[----:B------:R-:W-:Y:S01]  /*92b0*/  FADD R34, R24, -12583039 ;  /* 0xcb40007f18227421 */ /* 0x000fe20000000000 */
[-C--:B------:R-:W-:Y:S01]  /*92c0*/  FFMA.SAT R44, -R54, R56.reuse, 0.5 ;  /* 0x3f000000362c7423 */ /* 0x080fe20000002138 */
[----:B--2---:R-:W-:Y:S01]  /*92d0*/  FFMA R47, R0, R3, 1 ;  /* 0x3f800000002f7423 */ /* 0x004fe20000000003 */
[----:B------:R2:W3:Y:S01]  /*92e0*/  MUFU.EX2 R31, R30 ;  /* 0x0000001e001f7308 */ /* 0x0004e20000000800 */
[-C--:B-----5:R-:W-:Y:S01]  /*92f0*/  FFMA.RM R4, R33, R65.reuse, 12582913 ;  /* 0x4b40000121047423 */ /* 0x0a0fe20000004041 */
[----:B------:R-:W-:Y:S01]  /*9300*/  FFMA R34, -R23, 1.4426950216293334961, -R34 ;  /* 0x3fb8aa3b17227823 */ /* 0x000fe20000000922 */
[----:B------:R-:W-:Y:S01]  /*9310*/  FADD R39, R38, -12583039 ;  /* 0xcb40007f26277421 */ /* 0x000fe20000000000 */
[----:B------:R-:W-:Y:S01]  /*9320*/  FFMA.SAT R46, -R55, R56, 0.5 ;  /* 0x3f000000372e7423 */ /* 0x000fe20000002138 */
[----:B------:R-:W-:Y:S01]  /*9330*/  FADD R0, R42, -12583039 ;  /* 0xcb40007f2a007421 */ /* 0x000fe20000000000 */
[----:B------:R-:W-:Y:S01]  /*9340*/  FADD R35, R4, -12583039 ;  /* 0xcb40007f04237421 */ /* 0x000fe20000000000 */
[-C--:B------:R-:W-:Y:S01]  /*9350*/  FFMA.RM R40, R40, R65.reuse, 12582913 ;  /* 0x4b40000128287423 */ /* 0x080fe20000004041 */
[----:B------:R5:W3:Y:S01]  /*9360*/  MUFU.EX2 R33, R32 ;  /* 0x0000002000217308 */ /* 0x000ae20000000800 */
[----:B--2---:R-:W-:Y:S01]  /*9370*/  FADD R30, R36, -12583039 ;  /* 0xcb40007f241e7421 */ /* 0x004fe20000000000 */
[----:B------:R-:W-:Y:S01]  /*9380*/  FFMA.RM R44, R44, R65, 12582913 ;  /* 0x4b4000012c2c7423 */ /* 0x000fe20000004041 */
[----:B------:R-:W-:Y:S01]  /*9390*/  FFMA R34, -R23, 1.925963033500011079e-08, R34 ;  /* 0x32a5706017227823 */ /* 0x000fe20000000122 */
[----:B------:R-:W-:-:S02]  /*93a0*/  IMAD.SHL.U32 R5, R5, 0x800000, RZ ;  /* 0x0080000005057824 */ /* 0x000fc400078e00ff */
[----:B------:R-:W-:Y:S01]  /*93b0*/  FFMA R30, -R49, 1.4426950216293334961, -R30 ;  /* 0x3fb8aa3b311e7823 */ /* 0x000fe2000000091e */
[-C--:B------:R-:W-:Y:S01]  /*93c0*/  FFMA.RM R46, R46, R65.reuse, 12582913 ;  /* 0x4b4000012e2e7423 */ /* 0x080fe20000004041 */
[----:B------:R-:W-:Y:S01]  /*93d0*/  FFMA R0, -R53, 1.4426950216293334961, -R0 ;  /* 0x3fb8aa3b35007823 */ /* 0x000fe20000000900 */
[----:B------:R-:W-:Y:S01]  /*93e0*/  FFMA R41, -R50, 1.4426950216293334961, -R39 ;  /* 0x3fb8aa3b32297823 */ /* 0x000fe20000000927 */
[----:B-----5:R-:W-:Y:S01]  /*93f0*/  FFMA.SAT R32, -R51, R56, 0.5 ;  /* 0x3f00000033207423 */ /* 0x020fe20000002138 */
[----:B------:R-:W-:Y:S01]  /*9400*/  FFMA R30, -R49, 1.925963033500011079e-08, R30 ;  /* 0x32a57060311e7823 */ /* 0x000fe2000000011e */
[----:B------:R-:W-:Y:S01]  /*9410*/  FFMA R37, -R48, 1.4426950216293334961, -R35 ;  /* 0x3fb8aa3b30257823 */ /* 0x000fe20000000923 */
[----:B------:R-:W-:Y:S01]  /*9420*/  FADD R43, R40, -12583039 ;  /* 0xcb40007f282b7421 */ /* 0x000fe20000000000 */
[----:B------:R-:W-:Y:S01]  /*9430*/  FFMA.RM R32, R32, R65, 12582913 ;  /* 0x4b40000120207423 */ /* 0x000fe20000004041 */
[----:B------:R1:W-:Y:S01]  /*9440*/  MUFU.EX2 R39, R30 ;  /* 0x0000001e00277308 */ /* 0x0003e20000000800 */
[----:B------:R-:W-:Y:S01]  /*9450*/  FADD R3, R44, -12583039 ;  /* 0xcb40007f2c037421 */ /* 0x000fe20000000000 */
[----:B------:R-:W-:Y:S01]  /*9460*/  FFMA R0, -R53, 1.925963033500011079e-08, R0 ;  /* 0x32a5706035007823 */ /* 0x000fe20000000100 */
[----:B------:R-:W-:Y:S01]  /*9470*/  FFMA R45, -R52, 1.4426950216293334961, -R43 ;  /* 0x3fb8aa3b342d7823 */ /* 0x000fe2000000092b */
[----:B------:R-:W-:Y:S01]  /*9480*/  FFMA R37, -R48, 1.925963033500011079e-08, R37 ;  /* 0x32a5706030257823 */ /* 0x000fe20000000125 */
[----:B------:R-:W-:Y:S01]  /*9490*/  FFMA R41, -R50, 1.925963033500011079e-08, R41 ;  /* 0x32a5706032297823 */ /* 0x000fe20000000129 */
[----:B------:R-:W-:Y:S01]  /*94a0*/  SHF.L.U32 R20, R20, 0x17, RZ ;  /* 0x0000001714147819 */ /* 0x000fe200000006ff */
[----:B------:R-:W-:Y:S01]  /*94b0*/  FFMA R45, -R52, 1.925963033500011079e-08, R45 ;  /* 0x32a57060342d7823 */ /* 0x000fe2000000012d */
[----:B------:R2:W5:Y:S01]  /*94c0*/  MUFU.EX2 R35, R34 ;  /* 0x0000002200237308 */ /* 0x0005620000000800 */
[----:B-1----:R-:W-:Y:S01]  /*94d0*/  FFMA R30, R5, R6, 1 ;  /* 0x3f800000051e7423 */ /* 0x002fe20000000006 */
[----:B------:R-:W-:Y:S01]  /*94e0*/  FADD R6, R46, -12583039 ;  /* 0xcb40007f2e067421 */ /* 0x000fe20000000000 */
[----:B------:R-:W-:Y:S01]  /*94f0*/  FFMA R5, -R54, 1.4426950216293334961, -R3 ;  /* 0x3fb8aa3b36057823 */ /* 0x000fe20000000903 */
[----:B----4-:R-:W-:Y:S01]  /*9500*/  FFMA R57, R20, R25, 1 ;  /* 0x3f80000014397423 */ /* 0x010fe20000000019 */
[----:B------:R-:W-:Y:S01]  /*9510*/  SHF.L.U32 R4, R4, 0x17, RZ ;  /* 0x0000001704047819 */ /* 0x000fe200000006ff */
[C---:B------:R-:W-:Y:S01]  /*9520*/  FFMA R6, -R55.reuse, 1.4426950216293334961, -R6 ;  /* 0x3fb8aa3b37067823 */ /* 0x040fe20000000906 */
[----:B------:R-:W-:Y:S01]  /*9530*/  FFMA R5, -R54, 1.925963033500011079e-08, R5 ;  /* 0x32a5706036057823 */ /* 0x000fe20000000105 */
[----:B------:R1:W-:Y:S01]  /*9540*/  MUFU.EX2 R3, R0 ;  /* 0x0000000000037308 */ /* 0x0003e20000000800 */
[----:B--2---:R-:W-:Y:S01]  /*9550*/  FADD R34, R32, -12583039 ;  /* 0xcb40007f20227421 */ /* 0x004fe20000000000 */
[----:B------:R-:W-:Y:S01]  /*9560*/  FFMA R6, -R55, 1.925963033500011079e-08, R6 ;  /* 0x32a5706037067823 */ /* 0x000fe20000000106 */
[----:B------:R-:W-:Y:S01]  /*9570*/  SHF.L.U32 R38, R38, 0x17, RZ ;  /* 0x0000001726267819 */ /* 0x000fe200000006ff */
[----:B------:R-:W-:-:S02]  /*9580*/  IMAD.SHL.U32 R26, R26, 0x800000, RZ ;  /* 0x008000001a1a7824 */ /* 0x000fc400078e00ff */
[----:B------:R-:W-:Y:S01]  /*9590*/  FFMA R34, -R51, 1.4426950216293334961, -R34 ;  /* 0x3fb8aa3b33227823 */ /* 0x000fe20000000922 */
[----:B------:R-:W-:Y:S01]  /*95a0*/  SHF.L.U32 R12, R12, 0x17, RZ ;  /* 0x000000170c0c7819 */ /* 0x000fe200000006ff */
[----:B------:R-:W-:Y:S01]  /*95b0*/  IMAD.SHL.U32 R24, R24, 0x800000, RZ ;  /* 0x0080000018187824 */ /* 0x000fe200078e00ff */
[----:B------:R-:W2:Y:S01]  /*95c0*/  MUFU.EX2 R37, R37 ;  /* 0x0000002500257308 */ /* 0x000ea20000000800 */
[----:B-1----:R-:W-:Y:S02]  /*95d0*/  VIADD R0, R47, 0x1800000 ;  /* 0x018000002f007836 */ /* 0x002fe40000000000 */
[----:B------:R-:W-:Y:S01]  /*95e0*/  FFMA R34, -R51, 1.925963033500011079e-08, R34 ;  /* 0x32a5706033227823 */ /* 0x000fe20000000122 */
[----:B------:R-:W-:Y:S01]  /*95f0*/  SHF.L.U32 R28, R28, 0x17, RZ ;  /* 0x000000171c1c7819 */ /* 0x000fe200000006ff */
[----:B------:R-:W-:Y:S01]  /*9600*/  IMAD.SHL.U32 R40, R40, 0x800000, RZ ;  /* 0x0080000028287824 */ /* 0x000fe200078e00ff */
[----:B------:R-:W-:Y:S01]  /*9610*/  SHF.L.U32 R14, R14, 0x17, RZ ;  /* 0x000000170e0e7819 */ /* 0x000fe200000006ff */
[----:B------:R-:W-:Y:S01]  /*9620*/  IMAD.SHL.U32 R46, R46, 0x800000, RZ ;  /* 0x008000002e2e7824 */ /* 0x000fe200078e00ff */
[----:B------:R-:W-:Y:S01]  /*9630*/  LOP3.LUT R0, R0, 0x7f800000, RZ, 0xc0, !PT ;  /* 0x7f80000000007812 */ /* 0x000fe200078ec0ff */
[----:B------:R-:W1:Y:S01]  /*9640*/  MUFU.EX2 R41, R41 ;  /* 0x0000002900297308 */ /* 0x000e620000000800 */
[----:B------:R-:W-:Y:S01]  /*9650*/  SHF.L.U32 R36, R36, 0x17, RZ ;  /* 0x0000001724247819 */ /* 0x000fe200000006ff */
[----:B------:R-:W-:Y:S01]  /*9660*/  BSSY B1, `(.L_x_232) ;  /* 0x0000020000017945 */ /* 0x000fe20003800000 */
[----:B------:R-:W-:Y:S01]  /*9670*/  ISETP.GT.U32.AND P1, PT, R0, 0x1ffffff, PT ;  /* 0x01ffffff0000780c */ /* 0x000fe20003f24070 */
[----:B------:R-:W-:Y:S01]  /*9680*/  FFMA R27, R12, R27, 1 ;  /* 0x3f8000000c1b7423 */ /* 0x000fe2000000001b */
[----:B------:R-:W-:Y:S01]  /*9690*/  SHF.L.U32 R32, R32, 0x17, RZ ;  /* 0x0000001720207819 */ /* 0x000fe200000006ff */
[----:B------:R-:W-:Y:S01]  /*96a0*/  FFMA R29, R26, R29, 1 ;  /* 0x3f8000001a1d7423 */ /* 0x000fe2000000001d */
[----:B------:R-:W-:Y:S01]  /*96b0*/  SHF.L.U32 R42, R42, 0x17, RZ ;  /* 0x000000172a2a7819 */ /* 0x000fe200000006ff */
[----:B------:R2:W4:Y:S01]  /*96c0*/  MUFU.EX2 R43, R34 ;  /* 0x00000022002b7308 */ /* 0x0005220000000800 */
[----:B------:R-:W-:Y:S01]  /*96d0*/  SHF.L.U32 R44, R44, 0x17, RZ ;  /* 0x000000172c2c7819 */ /* 0x000fe200000006ff */
[----:B---3--:R-:W-:Y:S01]  /*96e0*/  FFMA R31, R28, R31, 1 ;  /* 0x3f8000001c1f7423 */ /* 0x008fe2000000001f */
[----:B------:R-:W-:Y:S01]  /*96f0*/  FFMA R33, R14, R33, 1 ;  /* 0x3f8000000e217423 */ /* 0x000fe20000000021 */
[----:B-----5:R-:W-:Y:S01]  /*9700*/  FFMA R35, R24, R35, 1 ;  /* 0x3f80000018237423 */ /* 0x020fe20000000023 */
[----:B------:R-:W-:-:S03]  /*9710*/  FFMA R39, R36, R39, 1 ;  /* 0x3f80000024277423 */ /* 0x000fc60000000027 */
[----:B------:R-:W3:Y:S01]  /*9720*/  MUFU.EX2 R45, R45 ;  /* 0x0000002d002d7308 */ /* 0x000ee20000000800 */
[----:B--2---:R-:W-:Y:S01]  /*9730*/  FFMA R34, R4, R37, 1 ;  /* 0x3f80000004227423 */ /* 0x004fe20000000025 */
[----:B-1----:R-:W-:Y:S01]  /*9740*/  FFMA R38, R38, R41, 1 ;  /* 0x3f80000026267423 */ /* 0x002fe20000000029 */
[----:B------:R-:W-:-:S05]  /*9750*/  FFMA R37, R42, R3, 1 ;  /* 0x3f8000002a257423 */ /* 0x000fca0000000003 */
[----:B------:R-:W1:Y:S01]  /*9760*/  MUFU.EX2 R5, R5 ;  /* 0x0000000500057308 */ /* 0x000e620000000800 */
[----:B----4-:R-:W-:-:S07]  /*9770*/  FFMA R43, R32, R43, 1 ;  /* 0x3f800000202b7423 */ /* 0x010fce000000002b */
[----:B------:R-:W2:Y:S01]  /*9780*/  MUFU.EX2 R25, R6 ;  /* 0x0000000600197308 */ /* 0x000ea20000000800 */
[----:B---3--:R-:W-:Y:S01]  /*9790*/  FFMA R40, R40, R45, 1 ;  /* 0x3f80000028287423 */ /* 0x008fe2000000002d */
[----:B-1----:R-:W-:Y:S01]  /*97a0*/  FFMA R44, R44, R5, 1 ;  /* 0x3f8000002c2c7423 */ /* 0x002fe20000000005 */
[----:B--2---:R-:W-:Y:S01]  /*97b0*/  FFMA R41, R46, R25, 1 ;  /* 0x3f8000002e297423 */ /* 0x004fe20000000019 */
[----:B------:R-:W-:Y:S06]  /*97c0*/  @P1 BRA `(.L_x_233) ;  /* 0x0000000000141947 */ /* 0x000fec0003800000 */
[----:B------:R-:W-:Y:S02]  /*97d0*/  MOV R0, R47 ;  /* 0x0000002f00007202 */ /* 0x000fe40000000f00 */
[----:B------:R-:W-:-:S07]  /*97e0*/  MOV R4, 0x9800 ;  /* 0x0000980000047802 */ /* 0x000fce0000000f00 */
[----:B------:R-:W-:Y:S05]  /*97f0*/  CALL.REL.NOINC `($__internal_0_$__cuda_sm20_rcp_rn_f32_slowpath) ;  /* 0x0000004800b47944 */ /* 0x000fea0003c00000 */
[----:B------:R-:W-:Y:S01]  /*9800*/  MOV R6, R0 ;  /* 0x0000000000067202 */ /* 0x000fe20000000f00 */
[----:B------:R-:W-:Y:S06]  /*9810*/  BRA `(.L_x_234) ;  /* 0x0000000000107947 */ /* 0x000fec0003800000 */
.L_x_233:
[----:B------:R-:W1:Y:S02]  /*9820*/  MUFU.RCP R6, R47 ;  /* 0x0000002f00067308 */ /* 0x000e640000001000 */
[----:B-1----:R-:W-:-:S04]  /*9830*/  FFMA R0, R47, R6, -1 ;  /* 0xbf8000002f007423 */ /* 0x002fc80000000006 */
[----:B------:R-:W-:-:S04]  /*9840*/  FADD.FTZ R3, -R0, -RZ ;  /* 0x800000ff00037221 */ /* 0x000fc80000010100 */
[----:B------:R-:W-:-:S07]  /*9850*/  FFMA R6, R6, R3, R6 ;  /* 0x0000000306067223 */ /* 0x000fce0000000006 */
.L_x_234:
[----:B------:R-:W-:Y:S05]  /*9860*/  BSYNC B1 ;  /* 0x0000000000017941 */ /* 0x000fea0003800000 */
.L_x_232:
        /* <DEDUP_REMOVED lines=8> */
[----:B------:R-:W-:Y:S01]  /*98f0*/  MOV R25, R0 ;  /* 0x0000000000197202 */ /* 0x000fe20000000f00 */
[----:B------:R-:W-:Y:S06]  /*9900*/  BRA `(.L_x_237) ;  /* 0x0000000000107947 */ /* 0x000fec0003800000 */
.L_x_236:
[----:B------:R-:W1:Y:S02]  /*9910*/  MUFU.RCP R25, R30 ;  /* 0x0000001e00197308 */ /* 0x000e640000001000 */
[----:B-1----:R-:W-:-:S04]  /*9920*/  FFMA R0, R30, R25, -1 ;  /* 0xbf8000001e007423 */ /* 0x002fc80000000019 */
[----:B------:R-:W-:-:S04]  /*9930*/  FADD.FTZ R0, -R0, -RZ ;  /* 0x800000ff00007221 */ /* 0x000fc80000010100 */
[----:B------:R-:W-:-:S07]  /*9940*/  FFMA R25, R25, R0, R25 ;  /* 0x0000000019197223 */ /* 0x000fce0000000019 */
.L_x_237:
[----:B------:R-:W-:Y:S05]  /*9950*/  BSYNC B1 ;  /* 0x0000000000017941 */ /* 0x000fea0003800000 */
.L_x_235:
        /* <DEDUP_REMOVED lines=10> */
.L_x_239:
[----:B------:R-:W1:Y:S02]  /*9a00*/  MUFU.RCP R12, R27 ;  /* 0x0000001b000c7308 */ /* 0x000e640000001000 */
[----:B-1----:R-:W-:-:S04]  /*9a10*/  FFMA R0, R27, R12, -1 ;  /* 0xbf8000001b007423 */ /* 0x002fc8000000000c */
[----:B------:R-:W-:-:S04]  /*9a20*/  FADD.FTZ R3, -R0, -RZ ;  /* 0x800000ff00037221 */ /* 0x000fc80000010100 */
[----:B------:R-:W-:-:S07]  /*9a30*/  FFMA R12, R12, R3, R12 ;  /* 0x000000030c0c7223 */ /* 0x000fce000000000c */
.L_x_240:
[----:B------:R-:W-:Y:S05]  /*9a40*/  BSYNC B1 ;  /* 0x0000000000017941 */ /* 0x000fea0003800000 */
.L_x_238:
        /* <DEDUP_REMOVED lines=10> */
.L_x_242:
[----:B------:R-:W1:Y:S02]  /*9af0*/  MUFU.RCP R14, R57 ;  /* 0x00000039000e7308 */ /* 0x000e640000001000 */
[----:B-1----:R-:W-:-:S04]  /*9b00*/  FFMA R0, R57, R14, -1 ;  /* 0xbf80000039007423 */ /* 0x002fc8000000000e */
[----:B------:R-:W-:-:S04]  /*9b10*/  FADD.FTZ R3, -R0, -RZ ;  /* 0x800000ff00037221 */ /* 0x000fc80000010100 */
[----:B------:R-:W-:-:S07]  /*9b20*/  FFMA R14, R14, R3, R14 ;  /* 0x000000030e0e7223 */ /* 0x000fce000000000e */
.L_x_243:
[----:B------:R-:W-:Y:S05]  /*9b30*/  BSYNC B1 ;  /* 0x0000000000017941 */ /* 0x000fea0003800000 */
.L_x_241:
        /* <DEDUP_REMOVED lines=10> */
.L_x_245:
[----:B------:R-:W1:Y:S02]  /*9be0*/  MUFU.RCP R20, R29 ;  /* 0x0000001d00147308 */ /* 0x000e640000001000 */
[----:B-1----:R-:W-:-:S04]  /*9bf0*/  FFMA R0, R29, R20, -1 ;  /* 0xbf8000001d007423 */ /* 0x002fc80000000014 */
[----:B------:R-:W-:-:S04]  /*9c00*/  FADD.FTZ R3, -R0, -RZ ;  /* 0x800000ff00037221 */ /* 0x000fc80000010100 */
[----:B------:R-:W-:-:S07]  /*9c10*/  FFMA R20, R20, R3, R20 ;  /* 0x0000000314147223 */ /* 0x000fce0000000014 */
.L_x_246:
[----:B------:R-:W-:Y:S05]  /*9c20*/  BSYNC B1 ;  /* 0x0000000000017941 */ /* 0x000fea0003800000 */
.L_x_244:
        /* <DEDUP_REMOVED lines=10> */
.L_x_248:
[----:B------:R-:W1:Y:S02]  /*9cd0*/  MUFU.RCP R24, R31 ;  /* 0x0000001f00187308 */ /* 0x000e640000001000 */
[----:B-1----:R-:W-:-:S04]  /*9ce0*/  FFMA R0, R31, R24, -1 ;  /* 0xbf8000001f007423 */ /* 0x002fc80000000018 */
[----:B------:R-:W-:-:S04]  /*9cf0*/  FADD.FTZ R3, -R0, -RZ ;  /* 0x800000ff00037221 */ /* 0x000fc80000010100 */
[----:B------:R-:W-:-:S07]  /*9d00*/  FFMA R24, R24, R3, R24 ;  /* 0x0000000318187223 */ /* 0x000fce0000000018 */
.L_x_249:
[----:B------:R-:W-:Y:S05]  /*9d10*/  BSYNC B1 ;  /* 0x0000000000017941 */ /* 0x000fea0003800000 */
.L_x_247:
        /* <DEDUP_REMOVED lines=10> */
.L_x_251:
[----:B------:R-:W1:Y:S02]  /*9dc0*/  MUFU.RCP R26, R33 ;  /* 0x00000021001a7308 */ /* 0x000e640000001000 */
[----:B-1----:R-:W-:-:S04]  /*9dd0*/  FFMA R0, R33, R26, -1 ;  /* 0xbf80000021007423 */ /* 0x002fc8000000001a */
[----:B------:R-:W-:-:S04]  /*9de0*/  FADD.FTZ R3, -R0, -RZ ;  /* 0x800000ff00037221 */ /* 0x000fc80000010100 */
[----:B------:R-:W-:-:S07]  /*9df0*/  FFMA R26, R26, R3, R26 ;  /* 0x000000031a1a7223 */ /* 0x000fce000000001a */
.L_x_252:
[----:B------:R-:W-:Y:S05]  /*9e00*/  BSYNC B1 ;  /* 0x0000000000017941 */ /* 0x000fea0003800000 */
.L_x_250:
        /* <DEDUP_REMOVED lines=10> */
.L_x_254:
[----:B------:R-:W1:Y:S02]  /*9eb0*/  MUFU.RCP R28, R35 ;  /* 0x00000023001c7308 */ /* 0x000e640000001000 */
[----:B-1----:R-:W-:-:S04]  /*9ec0*/  FFMA R0, R35, R28, -1 ;  /* 0xbf80000023007423 */ /* 0x002fc8000000001c */
[----:B------:R-:W-:-:S04]  /*9ed0*/  FADD.FTZ R3, -R0, -RZ ;  /* 0x800000ff00037221 */ /* 0x000fc80000010100 */
[----:B------:R-:W-:-:S07]  /*9ee0*/  FFMA R28, R28, R3, R28 ;  /* 0x000000031c1c7223 */ /* 0x000fce000000001c */
.L_x_255:
[----:B------:R-:W-:Y:S05]  /*9ef0*/  BSYNC B1 ;  /* 0x0000000000017941 */ /* 0x000fea0003800000 */
.L_x_253:
        /* <DEDUP_REMOVED lines=10> */
.L_x_257:
[----:B------:R-:W1:Y:S02]  /*9fa0*/  MUFU.RCP R27, R34 ;  /* 0x00000022001b7308 */ /* 0x000e640000001000 */
[----:B-1----:R-:W-:-:S04]  /*9fb0*/  FFMA R0, R34, R27, -1 ;  /* 0xbf80000022007423 */ /* 0x002fc8000000001b */
[----:B------:R-:W-:-:S04]  /*9fc0*/  FADD.FTZ R0, -R0, -RZ ;  /* 0x800000ff00007221 */ /* 0x000fc80000010100 */
[----:B------:R-:W-:-:S07]  /*9fd0*/  FFMA R27, R27, R0, R27 ;  /* 0x000000001b1b7223 */ /* 0x000fce000000001b */
.L_x_258:
[----:B------:R-:W-:Y:S05]  /*9fe0*/  BSYNC B1 ;  /* 0x0000000000017941 */ /* 0x000fea0003800000 */
.L_x_256:
        /* <DEDUP_REMOVED lines=10> */
.L_x_260:
[----:B------:R-:W1:Y:S02]  /*a090*/  MUFU.RCP R30, R39 ;  /* 0x00000027001e7308 */ /* 0x000e640000001000 */
[----:B-1----:R-:W-:-:S04]  /*a0a0*/  FFMA R0, R39, R30, -1 ;  /* 0xbf80000027007423 */ /* 0x002fc8000000001e */
[----:B------:R-:W-:-:S04]  /*a0b0*/  FADD.FTZ R3, -R0, -RZ ;  /* 0x800000ff00037221 */ /* 0x000fc80000010100 */
[----:B------:R-:W-:-:S07]  /*a0c0*/  FFMA R30, R30, R3, R30 ;  /* 0x000000031e1e7223 */ /* 0x000fce000000001e */
.L_x_261:
[----:B------:R-:W-:Y:S05]  /*a0d0*/  BSYNC B1 ;  /* 0x0000000000017941 */ /* 0x000fea0003800000 */
.L_x_259:
        /* <DEDUP_REMOVED lines=10> */
.L_x_263:
[----:B------:R-:W1:Y:S02]  /*a180*/  MUFU.RCP R29, R38 ;  /* 0x00000026001d7308 */ /* 0x000e640000001000 */
[----:B-1----:R-:W-:-:S04]  /*a190*/  FFMA R0, R38, R29, -1 ;  /* 0xbf80000026007423 */ /* 0x002fc8000000001d */
[----:B------:R-:W-:-:S04]  /*a1a0*/  FADD.FTZ R0, -R0, -RZ ;  /* 0x800000ff00007221 */ /* 0x000fc80000010100 */
[----:B------:R-:W-:-:S07]  /*a1b0*/  FFMA R29, R29, R0, R29 ;  /* 0x000000001d1d7223 */ /* 0x000fce000000001d */
.L_x_264:
[----:B------:R-:W-:Y:S05]  /*a1c0*/  BSYNC B1 ;  /* 0x0000000000017941 */ /* 0x000fea0003800000 */
.L_x_262:
        /* <DEDUP_REMOVED lines=10> */
.L_x_266:
[----:B------:R-:W1:Y:S02]  /*a270*/  MUFU.RCP R32, R43 ;  /* 0x0000002b00207308 */ /* 0x000e640000001000 */
[----:B-1----:R-:W-:-:S04]  /*a280*/  FFMA R0, R43, R32, -1 ;  /* 0xbf8000002b007423 */ /* 0x002fc80000000020 */
[----:B------:R-:W-:-:S04]  /*a290*/  FADD.FTZ R3, -R0, -RZ ;  /* 0x800000ff00037221 */ /* 0x000fc80000010100 */
[----:B------:R-:W-:-:S07]  /*a2a0*/  FFMA R32, R32, R3, R32 ;  /* 0x0000000320207223 */ /* 0x000fce0000000020 */
.L_x_267:
[----:B------:R-:W-:Y:S05]  /*a2b0*/  BSYNC B1 ;  /* 0x0000000000017941 */ /* 0x000fea0003800000 */
.L_x_265:
        /* <DEDUP_REMOVED lines=10> */
.L_x_269:
[----:B------:R-:W1:Y:S02]  /*a360*/  MUFU.RCP R31, R40 ;  /* 0x00000028001f7308 */ /* 0x000e640000001000 */
[----:B-1----:R-:W-:-:S04]  /*a370*/  FFMA R0, R40, R31, -1 ;  /* 0xbf80000028007423 */ /* 0x002fc8000000001f */
[----:B------:R-:W-:-:S04]  /*a380*/  FADD.FTZ R0, -R0, -RZ ;  /* 0x800000ff00007221 */ /* 0x000fc80000010100 */
[----:B------:R-:W-:-:S07]  /*a390*/  FFMA R31, R31, R0, R31 ;  /* 0x000000001f1f7223 */ /* 0x000fce000000001f */
.L_x_270:
[----:B------:R-:W-:Y:S05]  /*a3a0*/  BSYNC B1 ;  /* 0x0000000000017941 */ /* 0x000fea0003800000 */
.L_x_268:
        /* <DEDUP_REMOVED lines=10> */
.L_x_272:
[----:B------:R-:W1:Y:S02]  /*a450*/  MUFU.RCP R34, R37 ;  /* 0x0000002500227308 */ /* 0x000e640000001000 */
[----:B-1----:R-:W-:-:S04]  /*a460*/  FFMA R0, R37, R34, -1 ;  /* 0xbf80000025007423 */ /* 0x002fc80000000022 */
[----:B------:R-:W-:-:S04]  /*a470*/  FADD.FTZ R3, -R0, -RZ ;  /* 0x800000ff00037221 */ /* 0x000fc80000010100 */
[----:B------:R-:W-:-:S07]  /*a480*/  FFMA R34, R34, R3, R34 ;  /* 0x0000000322227223 */ /* 0x000fce0000000022 */
.L_x_273:
[----:B------:R-:W-:Y:S05]  /*a490*/  BSYNC B1 ;  /* 0x0000000000017941 */ /* 0x000fea0003800000 */
.L_x_271:
        /* <DEDUP_REMOVED lines=10> */
.L_x_275:
[----:B------:R-:W1:Y:S02]  /*a540*/  MUFU.RCP R33, R44 ;  /* 0x0000002c00217308 */ /* 0x000e640000001000 */
[----:B-1----:R-:W-:-:S04]  /*a550*/  FFMA R0, R44, R33, -1 ;  /* 0xbf8000002c007423 */ /* 0x002fc80000000021 */
[----:B------:R-:W-:-:S04]  /*a560*/  FADD.FTZ R0, -R0, -RZ ;  /* 0x800000ff00007221 */ /* 0x000fc80000010100 */
[----:B------:R-:W-:-:S07]  /*a570*/  FFMA R33, R33, R0, R33 ;  /* 0x0000000021217223 */ /* 0x000fce0000000021 */
.L_x_276:
[----:B------:R-:W-:Y:S05]  /*a580*/  BSYNC B1 ;  /* 0x0000000000017941 */ /* 0x000fea0003800000 */
.L_x_274:
        /* <DEDUP_REMOVED lines=8> */
[----:B------:R-:W-:Y:S05]  /*a610*/  BRA `(.L_x_279) ;  /* 0x0000000000107947 */ /* 0x000fea0003800000 */
.L_x_278:
[----:B------:R-:W1:Y:S02]  /*a620*/  MUFU.RCP R0, R41 ;  /* 0x0000002900007308 */ /* 0x000e640000001000 */
[----:B-1----:R-:W-:-:S04]  /*a630*/  FFMA R3, R41, R0, -1 ;  /* 0xbf80000029037423 */ /* 0x002fc80000000000 */
[----:B------:R-:W-:-:S04]  /*a640*/  FADD.FTZ R3, -R3, -RZ ;  /* 0x800000ff03037221 */ /* 0x000fc80000010100 */
[----:B------:R-:W-:-:S07]  /*a650*/  FFMA R0, R0, R3, R0 ;  /* 0x0000000300007223 */ /* 0x000fce0000000000 */
.L_x_279:
[----:B------:R-:W-:Y:S05]  /*a660*/  BSYNC B1 ;  /* 0x0000000000017941 */ /* 0x000fea0003800000 */
.L_x_277:
        /* <DEDUP_REMOVED lines=23> */
[----:B------:R-:W-:Y:S02]  /*a7e0*/  F2FP.BF16.F32.PACK_AB R30, R34, R31 ;  /* 0x0000001f221e723e */ /* 0x000fe400000010ff */
[----:B------:R-:W-:Y:S01]  /*a7f0*/  F2FP.BF16.F32.PACK_AB R29, R32, R29 ;  /* 0x0000001d201d723e */ /* 0x000fe200000010ff */
[----:B------:R1:W-:Y:S01]  /*a800*/  STSM.16.M88.4 [R10+0x6200], R4 ;  /* 0x006200040a007844 */ /* 0x0003e20000000200 */
        /* <DEDUP_REMOVED lines=14> */
[----:B------:R-:W-:Y:S02]  /*a8f0*/  UIADD3 UR4, UR52, 0x6200, URZ ;  /* 0x0000620034047890 */ /* 0x000fe4000fffe03f */
[----:B------:R-:W-:Y:S01]  /*a900*/  UIADD3.X UR9, URZ, UR55, URZ, UP0, !UPT ;  /* 0x000000373f097290 */ /* 0x000fe200087fe43f */
[----:B------:R-:W-:-:S08]  /*a910*/  UMOV UR7, UR47 ;  /* 0x0000002f00077c82 */ /* 0x000fd00008000000 */
[----:B------:R2:W-:Y:S01]  /*a920*/  UTMASTG.3D [UR4], [UR8] ;  /* 0x00000004080073b5 */ /* 0x0005e20008010000 */
[----:B------:R0:W-:Y:S01]  /*a930*/  UTMACMDFLUSH ;  /* 0x00000000000079b7 */ /* 0x0001e20000000000 */
[----:B--2---:R-:W-:-:S04]  /*a940*/  DEPBAR.LE SB0, 0x1 ;  /* 0x000080400000791a */ /* 0x004fc80000000000 */
.L_x_281:
[----:B------:R-:W-:Y:S05]  /*a950*/  BSYNC B0 ;  /* 0x0000000000007941 */ /* 0x000fea0003800000 */
.L_x_280:
[----:B------:R-:W-:Y:S06]  /*a960*/  BAR.SYNC.DEFER_BLOCKING 0x1, 0x100 ;  /* 0x0044000000007b1d */ /* 0x000fec0000010000 */
[----:B------:R-:W-:Y:S04]  /*a970*/  BSSY B0, `(.L_x_282) ;  /* 0x0000009000007945 */ /* 0x000fe80003800000 */
[----:B------:R-:W-:Y:S05]  /*a980*/  @P0 BRA `(.L_x_283) ;  /* 0x00000000001c0947 */ /* 0x000fea0003800000 */
[----:B------:R-:W-:-:S13]  /*a990*/  ISETP.NE.AND P0, PT, R106, 0x3, PT ;  /* 0x000000036a00780c */ /* 0x000fda0003f05270 */
[----:B------:R-:W-:Y:S05]  /*a9a0*/  @!P0 BRA `(.L_x_284) ;  /* 0x0000000000048947 */ /* 0x000fea0003800000 */
[----:B------:R-:W-:Y:S01]  /*a9b0*/  BPT.TRAP 0x1 ;  /* 0x000000040000795c */ /* 0x000fe20000300000 */
.L_x_284:
[----:B------:R-:W-:-:S04]  /*a9c0*/  ULEA UR4, UR42, UR52, 0x3 ;  /* 0x000000342a047291 */ /* 0x000fc8000f8e183f */
[----:B------:R-:W-:-:S04]  /*a9d0*/  UIADD3 UR4, UR4, 0x60, URZ ;  /* 0x0000006004047890 */ /* 0x000fc8000fffe03f */
[----:B------:R-:W-:-:S09]  /*a9e0*/  UPRMT UR4, UR51, 0x654, UR4 ;  /* 0x0000065433047896 */ /* 0x000fd20008000004 */
[----:B------:R-:W-:Y:S03]  /*a9f0*/  SYNCS.ARRIVE.TRANS64.RED.A1T0 RZ, [UR4], RZ ;  /* 0x000000ffffff79a7 */ /* 0x000fe60008100404 */
.L_x_283:
[----:B------:R-:W-:Y:S05]  /*aa00*/  BSYNC B0 ;  /* 0x0000000000007941 */ /* 0x000fea0003800000 */
.L_x_282:
[----:B------:R-:W-:Y:S01]  /*aa10*/  IADD3 R16, P0, R16, UR38, RZ ;  /* 0x0000002610107c10 */ /* 0x000fe2000ff1e0ff */
[----:B------:R-:W-:Y:S01]  /*aa20*/  ULDC.64 UR4, c[0x0][0x8f8] ;  /* 0x00023e0000047ab9 */ /* 0x000fe20000000a00 */
[----:B------:R-:W-:Y:S01]  /*aa30*/  UIADD3 UR42, UR42, 0x1, URZ ;  /* 0x000000012a2a7890 */ /* 0x000fe2000fffe03f */
[----:B------:R-:W-:Y:S01]  /*aa40*/  PRMT R0, RZ, 0x7610, R0 ;  /* 0x00007610ff007816 */ /* 0x000fe20000000000 */
[----:B------:R-:W-:Y:S01]  /*aa50*/  UMOV UR47, 0xffffffff ;  /* 0xffffffff002f7882 */ /* 0x000fe20000000000 */
[----:B------:R-:W-:Y:S01]  /*aa60*/  IADD3.X R17, R17, UR37, RZ, P0, !PT ;  /* 0x0000002511117c10 */ /* 0x000fe200087fe4ff */
[----:B------:R-:W-:Y:S01]  /*aa70*/  UISETP.NE.AND UP0, UPT, UR42, 0x4, UPT ;  /* 0x000000042a00788c */ /* 0x000fe2000bf05270 */
[----:B------:R-:W-:Y:S01]  /*aa80*/  ISETP.GE.U32.AND P0, PT, R16, UR4, PT ;  /* 0x0000000410007c0c */ /* 0x000fe2000bf06070 */
[----:B------:R-:W-:Y:S01]  /*aa90*/  IMAD.MOV.U32 R94, RZ, RZ, -0x1 ;  /* 0xffffffffff5e7424 */ /* 0x000fe200078e00ff */
[----:B------:R-:W-:Y:S01]  /*aaa0*/  MOV R23, 0xffffffff ;  /* 0xffffffff00177802 */ /* 0x000fe20000000f00 */
[----:B------:R-:W-:Y:S01]  /*aab0*/  USEL UR42, UR42, URZ, UP0 ;  /* 0x0000003f2a2a7287 */ /* 0x000fe20008000000 */
[----:B------:R-:W-:-:S13]  /*aac0*/  ISETP.GE.U32.AND.EX P0, PT, R17, UR5, PT, P0 ;  /* 0x0000000511007c0c */ /* 0x000fda000bf06100 */
[----:B------:R-:W-:Y:S05]  /*aad0*/  @P0 BRA `(.L_x_285) ;  /* 0x0000000400680947 */ /* 0x000fea0003800000 */
[----:B------:R-:W2:Y:S01]  /*aae0*/  S2R R12, SR_CTAID.X ;  /* 0x00000000000c7919 */ /* 0x000ea20000002500 */
[----:B-1----:R-:W1:Y:S01]  /*aaf0*/  LDC.64 R10, c[0x0][0x8d0] ;  /* 0x00023400ff0a7b82 */ /* 0x002e620000000a00 */
[----:B------:R-:W-:Y:S01]  /*ab00*/  ULDC UR4, c[0x0][0x150] ;  /* 0x0000540000047ab9 */ /* 0x000fe20000000800 */
[----:B------:R-:W-:Y:S01]  /*ab10*/  MOV R8, R16 ;  /* 0x0000001000087202 */ /* 0x000fe20000000f00 */
[----:B------:R-:W3:Y:S01]  /*ab20*/  S2R R24, SR_CTAID.Y ;  /* 0x0000000000187919 */ /* 0x000ee20000002600 */
[----:B------:R-:W-:-:S04]  /*ab30*/  MOV R9, R17 ;  /* 0x0000001100097202 */ /* 0x000fc80000000f00 */
[----:B------:R-:W4:Y:S08]  /*ab40*/  LDC R25, c[0x0][0x144] ;  /* 0x00005100ff197b82 */ /* 0x000f300000000800 */
[----:B------:R-:W3:Y:S08]  /*ab50*/  LDC R0, c[0x0][0x8d8] ;  /* 0x00023600ff007b82 */ /* 0x000ef00000000800 */
[----:B------:R-:W3:Y:S01]  /*ab60*/  LDC.64 R14, c[0x0][0x8c8] ;  /* 0x00023200ff0e7b82 */ /* 0x000ee20000000a00 */
[----:B-1----:R-:W-:-:S04]  /*ab70*/  ISETP.NE.U32.AND P0, PT, R10, RZ, PT ;  /* 0x000000ff0a00720c */ /* 0x002fc80003f05070 */
[----:B------:R-:W-:Y:S02]  /*ab80*/  ISETP.NE.AND.EX P0, PT, R11, RZ, PT, P0 ;  /* 0x000000ff0b00720c */ /* 0x000fe40003f05300 */
[----:B--2---:R-:W-:-:S05]  /*ab90*/  I2FP.F32.U32 R3, R12 ;  /* 0x0000000c00037245 */ /* 0x004fca0000201000 */
[----:B------:R-:W-:-:S04]  /*aba0*/  FMUL R3, R3, UR4 ;  /* 0x0000000403037c20 */ /* 0x000fc80008400000 */
[----:B------:R1:W2:Y:S02]  /*abb0*/  F2I.U32.TRUNC.NTZ R23, R3 ;  /* 0x0000000300177305 */ /* 0x0002a4000020f000 */
[----:B----4-:R-:W-:Y:S05]  /*abc0*/  @!P0 BRA `(.L_x_286) ;  /* 0x0000000000288947 */ /* 0x010fea0003800000 */
[----:B-1----:R-:W1:Y:S02]  /*abd0*/  LDC R3, c[0x0][0x8dc] ;  /* 0x00023700ff037b82 */ /* 0x002e640000000800 */
[----:B-1----:R-:W-:-:S05]  /*abe0*/  IADD3 R3, P0, R16, R3, RZ ;  /* 0x0000000310037210 */ /* 0x002fca0007f1e0ff */
[----:B------:R-:W-:-:S04]  /*abf0*/  IMAD.X R13, RZ, RZ, R17, P0 ;  /* 0x000000ffff0d7224 */ /* 0x000fc800000e0611 */
[----:B------:R-:W-:-:S04]  /*ac00*/  IMAD.WIDE.U32 R4, R13, R10, RZ ;  /* 0x0000000a0d047225 */ /* 0x000fc800078e00ff */
[----:B------:R-:W-:-:S04]  /*ac10*/  IMAD.WIDE.U32 R6, P0, R3, R11, R4 ;  /* 0x0000000b03067225 */ /* 0x000fc80007800004 */
[----:B------:R-:W-:Y:S01]  /*ac20*/  IMAD.WIDE.U32 R4, R3, R10, RZ ;  /* 0x0000000a03047225 */ /* 0x000fe200078e00ff */
[----:B------:R-:W-:Y:S02]  /*ac30*/  IADD3.X R9, RZ, RZ, RZ, P0, !PT ;  /* 0x000000ffff097210 */ /* 0x000fe400007fe4ff */
[----:B------:R-:W-:Y:S02]  /*ac40*/  MOV R8, R7 ;  /* 0x0000000700087202 */ /* 0x000fe40000000f00 */
[----:B------:R-:W-:-:S05]  /*ac50*/  IADD3 RZ, P0, R5, R6, RZ ;  /* 0x0000000605ff7210 */ /* 0x000fca0007f1e0ff */
[----:B------:R-:W-:-:S08]  /*ac60*/  IMAD.WIDE.U32.X R8, R13, R11, R8, P0 ;  /* 0x0000000b0d087225 */ /* 0x000fd000000e0408 */
.L_x_286:
[----:B------:R-:W4:Y:S01]  /*ac70*/  LDC.64 R20, c[0x0][0x8e8] ;  /* 0x00023a00ff147b82 */ /* 0x000f220000000a00 */
[-CC-:B---3--:R-:W-:Y:S01]  /*ac80*/  SHF.R.U64 R31, R8, R0.reuse, R9.reuse ;  /* 0x00000000081f7219 */ /* 0x188fe20000001209 */
[----:B------:R-:W-:Y:S01]  /*ac90*/  ULDC UR4, c[0x0][0x154] ;  /* 0x0000550000047ab9 */ /* 0x000fe20000000800 */
[----:B------:R-:W-:Y:S02]  /*aca0*/  SHF.R.U32.HI R0, RZ, R0, R9 ;  /* 0x00000000ff007219 */ /* 0x000fe40000011609 */
[----:B-1----:R-:W-:Y:S02]  /*acb0*/  IADD3 R3, P0, RZ, -R31, RZ ;  /* 0x8000001fff037210 */ /* 0x002fe40007f1e0ff */
[----:B--2---:R-:W-:Y:S01]  /*acc0*/  IADD3 R23, -R23, RZ, RZ ;  /* 0x000000ff17177210 */ /* 0x004fe20007ffe1ff */
[----:B------:R-:W1:Y:S01]  /*acd0*/  LDC R6, c[0x0][0x8c0] ;  /* 0x00023000ff067b82 */ /* 0x000e620000000800 */
[----:B------:R-:W-:Y:S01]  /*ace0*/  MOV R7, 0x1 ;  /* 0x0000000100077802 */ /* 0x000fe20000000f00 */
[----:B------:R-:W-:-:S02]  /*acf0*/  IMAD.X R5, RZ, RZ, ~R0, P0 ;  /* 0x000000ffff057224 */ /* 0x000fc400000e0e00 */
[----:B------:R-:W-:Y:S02]  /*ad00*/  IMAD R26, R25, R23, R12 ;  /* 0x00000017191a7224 */ /* 0x000fe400078e020c */
[-C--:B------:R-:W-:Y:S02]  /*ad10*/  IMAD R0, R5, R14.reuse, RZ ;  /* 0x0000000e05007224 */ /* 0x080fe400078e02ff */
[----:B------:R-:W2:Y:S01]  /*ad20*/  LDC R8, c[0x0][0x8b0] ;  /* 0x00022c00ff087b82 */ /* 0x000ea20000000800 */
[----:B------:R-:W-:-:S04]  /*ad30*/  IMAD.WIDE.U32 R4, R3, R14, R16 ;  /* 0x0000000e03047225 */ /* 0x000fc800078e0010 */
[----:B------:R-:W-:Y:S01]  /*ad40*/  IMAD R3, R3, R15, R0 ;  /* 0x0000000f03037224 */ /* 0x000fe200078e0200 */
[----:B------:R-:W-:Y:S02]  /*ad50*/  I2FP.F32.U32 R0, R24 ;  /* 0x0000001800007245 */ /* 0x000fe40000201000 */
[----:B------:R-:W3:Y:S01]  /*ad60*/  LDC R28, c[0x0][0x900] ;  /* 0x00024000ff1c7b82 */ /* 0x000ee20000000800 */
[----:B----4-:R-:W-:Y:S02]  /*ad70*/  ISETP.NE.U32.AND P0, PT, R20, RZ, PT ;  /* 0x000000ff1400720c */ /* 0x010fe40003f05070 */
[----:B------:R-:W-:Y:S01]  /*ad80*/  IADD3 R3, R5, R3, RZ ;  /* 0x0000000305037210 */ /* 0x000fe20007ffe0ff */
[----:B------:R-:W-:Y:S01]  /*ad90*/  FMUL R0, R0, UR4 ;  /* 0x0000000400007c20 */ /* 0x000fe20008400000 */
[----:B------:R-:W-:Y:S01]  /*ada0*/  ISETP.NE.AND.EX P0, PT, R21, RZ, PT, P0 ;  /* 0x000000ff1500720c */ /* 0x000fe20003f05300 */
[----:B------:R-:W-:Y:S02]  /*adb0*/  IMAD.MOV.U32 R5, RZ, RZ, -0x1 ;  /* 0xffffffffff057424 */ /* 0x000fe400078e00ff */
[----:B------:R-:W4:Y:S01]  /*adc0*/  LDC R15, c[0x0][0x148] ;  /* 0x00005200ff0f7b82 */ /* 0x000f220000000800 */
[-CC-:B-1----:R-:W-:Y:S01]  /*add0*/  SHF.R.U64 R12, R4, R6.reuse, R3.reuse ;  /* 0x00000006040c7219 */ /* 0x182fe20000001203 */
[----:B------:R1:W1:Y:S01]  /*ade0*/  F2I.U32.TRUNC.NTZ R13, R0 ;  /* 0x00000000000d7305 */ /* 0x000262000020f000 */
[----:B------:R-:W-:-:S05]  /*adf0*/  SHF.R.U32.HI R3, RZ, R6, R3 ;  /* 0x00000006ff037219 */ /* 0x000fca0000011603 */
[----:B------:R-:W1:Y:S01]  /*ae00*/  LDC R25, c[0x0][0x8a8] ;  /* 0x00022a00ff197b82 */ /* 0x000e620000000800 */
[-CC-:B--2---:R-:W-:Y:S02]  /*ae10*/  SHF.R.U64 R10, R12, R8.reuse, R3.reuse ;  /* 0x000000080c0a7219 */ /* 0x184fe40000001203 */
[----:B------:R-:W-:-:S05]  /*ae20*/  SHF.R.U32.HI R3, RZ, R8, R3 ;  /* 0x00000008ff037219 */ /* 0x000fca0000011603 */
[----:B------:R-:W2:Y:S01]  /*ae30*/  LDC R27, c[0x0][0x8f0] ;  /* 0x00023c00ff1b7b82 */ /* 0x000ea20000000800 */
[-C--:B---3--:R-:W-:Y:S02]  /*ae40*/  SHF.L.U32 R4, R5, R28.reuse, RZ ;  /* 0x0000001c05047219 */ /* 0x088fe400000006ff */
[-CC-:B------:R-:W-:Y:S02]  /*ae50*/  SHF.R.U64 R14, R10, R28.reuse, R3.reuse ;  /* 0x0000001c0a0e7219 */ /* 0x180fe40000001203 */
[----:B------:R-:W-:Y:S02]  /*ae60*/  SHF.R.U32.HI R5, RZ, R28, R3 ;  /* 0x0000001cff057219 */ /* 0x000fe40000011603 */
[----:B------:R-:W-:Y:S01]  /*ae70*/  LOP3.LUT R23, RZ, R4, RZ, 0x33, !PT ;  /* 0x00000004ff177212 */ /* 0x000fe200078e33ff */
[----:B------:R-:W3:Y:S01]  /*ae80*/  LDC R29, c[0x0][0x8e0] ;  /* 0x00023800ff1d7b82 */ /* 0x000ee20000000800 */
[----:B------:R-:W-:Y:S02]  /*ae90*/  SHF.L.U32 R28, R7, R28, RZ ;  /* 0x0000001c071c7219 */ /* 0x000fe400000006ff */
[----:B------:R-:W-:-:S05]  /*aea0*/  MOV R4, R14 ;  /* 0x0000000e00047202 */ /* 0x000fca0000000f00 */
[----:B------:R-:W1:Y:S01]  /*aeb0*/  LDC R30, c[0x0][0x8b8] ;  /* 0x00022e00ff1e7b82 */ /* 0x000e620000000800 */
[----:B------:R-:W-:Y:S05]  /*aec0*/  @!P0 BRA `(.L_x_287) ;  /* 0x0000000000288947 */ /* 0x000fea0003800000 */
[----:B------:R-:W5:Y:S02]  /*aed0*/  LDC R3, c[0x0][0x8f4] ;  /* 0x00023d00ff037b82 */ /* 0x000f640000000800 */
[----:B-----5:R-:W-:-:S05]  /*aee0*/  IADD3 R3, P0, R14, R3, RZ ;  /* 0x000000030e037210 */ /* 0x020fca0007f1e0ff */
        /* <DEDUP_REMOVED lines=8> */
.L_x_287:
[----:B------:R-:W-:Y:S01]  /*af70*/  ISETP.NE.AND P0, PT, R2, 0x1, PT ;  /* 0x000000010200780c */ /* 0x000fe20003f05270 */
[----:B-1----:R-:W-:Y:S01]  /*af80*/  IMAD.MOV R13, RZ, RZ, -R13 ;  /* 0x000000ffff0d7224 */ /* 0x002fe200078e0a0d */
[----:B--2---:R-:W-:Y:S02]  /*af90*/  SHF.R.U64 R0, R4, R27, R5 ;  /* 0x0000001b04007219 */ /* 0x004fe40000001205 */
[----:B------:R-:W-:Y:S02]  /*afa0*/  LOP3.LUT R23, R10, R23, RZ, 0xc0, !PT ;  /* 0x000000170a177212 */ /* 0x000fe400078ec0ff */
[----:B------:R-:W-:Y:S02]  /*afb0*/  IADD3 R5, R25, -0x1, RZ ;  /* 0xffffffff19057810 */ /* 0x000fe40007ffe0ff */
[----:B------:R-:W-:Y:S01]  /*afc0*/  IADD3 R3, -R0, RZ, RZ ;  /* 0x000000ff00037210 */ /* 0x000fe20007ffe1ff */
[----:B------:R-:W-:Y:S01]  /*afd0*/  IMAD R23, R28, R0, R23 ;  /* 0x000000001c177224 */ /* 0x000fe200078e0217 */
[----:B------:R-:W-:-:S02]  /*afe0*/  LOP3.LUT R5, R12, R5, RZ, 0xc0, !PT ;  /* 0x000000050c057212 */ /* 0x000fc400078ec0ff */
[----:B------:R-:W-:Y:S01]  /*aff0*/  R2UR UR47, R31 ;  /* 0x000000001f2f72ca */ /* 0x000fe200000e0000 */
[----:B----4-:R-:W-:Y:S02]  /*b000*/  @P0 IMAD R26, R15, R13, R24 ;  /* 0x0000000d0f1a0224 */ /* 0x010fe400078e0218 */
[----:B---3--:R-:W-:Y:S02]  /*b010*/  IMAD R0, R3, R29, R14 ;  /* 0x0000001d03007224 */ /* 0x008fe400078e020e */
[----:B------:R-:W-:Y:S02]  /*b020*/  IMAD R23, R23, R30, R26 ;  /* 0x0000001e17177224 */ /* 0x000fe400078e021a */
[----:B------:R-:W-:Y:S02]  /*b030*/  IMAD R0, R0, R25, R5 ;  /* 0x0000001900007224 */ /* 0x000fe400078e0205 */
[----:B------:R-:W-:-:S03]  /*b040*/  IMAD.MOV.U32 R3, RZ, RZ, 0x1 ;  /* 0x00000001ff037424 */ /* 0x000fc600078e00ff */
[----:B------:R-:W-:Y:S02]  /*b050*/  SEL R94, R0, R23, !P0 ;  /* 0x00000017005e7207 */ /* 0x000fe40004000000 */
[----:B------:R-:W-:Y:S02]  /*b060*/  SEL R23, R23, R0, !P0 ;  /* 0x0000000017177207 */ /* 0x000fe40004000000 */
[----:B------:R-:W-:-:S07]  /*b070*/  PRMT R0, R3, 0x7610, R0 ;  /* 0x0000761003007816 */ /* 0x000fce0000000000 */
.L_x_285:
[----:B------:R-:W-:Y:S01]  /*b080*/  UIADD3 UR49, UR50, UR49, URZ ;  /* 0x0000003132317290 */ /* 0x000fe2000fffe03f */
[----:B------:R-:W-:Y:S01]  /*b090*/  LOP3.LUT P0, RZ, R0, 0xff, RZ, 0xc0, !PT ;  /* 0x000000ff00ff7812 */ /* 0x000fe2000780c0ff */
[----:B------:R-:W-:Y:S02]  /*b0a0*/  UIADD3 UR43, UR43, 0x4, URZ ;  /* 0x000000042b2b7890 */ /* 0x000fe4000fffe03f */
[----:B------:R-:W-:Y:S02]  /*b0b0*/  USHF.R.U32.HI UR4, URZ, 0x2, UR49 ;  /* 0x000000023f047899 */ /* 0x000fe40008011631 */
[----:B------:R-:W-:Y:S02]  /*b0c0*/  UISETP.GT.U32.AND UP0, UPT, UR49, 0x3, UPT ;  /* 0x000000033100788c */ /* 0x000fe4000bf04070 */
[----:B------:R-:W-:Y:S02]  /*b0d0*/  ULOP3.LUT UR4, UR4, 0x1, URZ, 0xc0, !UPT ;  /* 0x0000000104047892 */ /* 0x000fe4000f8ec03f */
[----:B------:R-:W-:-:S02]  /*b0e0*/  UISETP.LT.U32.AND UP1, UPT, UR50, 0x4, UP0 ;  /* 0x000000043200788c */ /* 0x000fc40008721070 */
[----:B------:R-:W-:Y:S02]  /*b0f0*/  UISETP.NE.U32.AND UP2, UPT, UR4, 0x1, UPT ;  /* 0x000000010400788c */ /* 0x000fe4000bf45070 */
[----:B------:R-:W-:Y:S02]  /*b100*/  USEL UR5, URZ, 0x1, !UP1 ;  /* 0x000000013f057887 */ /* 0x000fe4000c800000 */
[----:B------:R-:W-:Y:S02]  /*b110*/  UISETP.GT.U32.AND UP0, UPT, UR50, 0x3, !UP2 ;  /* 0x000000033200788c */ /* 0x000fe4000d704070 */
[----:B------:R-:W-:Y:S02]  /*b120*/  ULOP3.LUT UR49, UR49, 0x3, URZ, 0xc0, !UPT ;  /* 0x0000000331317892 */ /* 0x000fe4000f8ec03f */
[----:B------:R-:W-:-:S04]  /*b130*/  USEL UR4, URZ, 0x1, !UP0 ;  /* 0x000000013f047887 */ /* 0x000fc8000c000000 */
[----:B------:R-:W-:Y:S01]  /*b140*/  ULOP3.LUT UR48, UR4, UR48, UR5, 0x96, !UPT ;  /* 0x0000003004307292 */ /* 0x000fe2000f8e9605 */
[----:B------:R-:W-:Y:S11]  /*b150*/  @P0 BRA `(.L_x_288) ;  /* 0xffffff64005c0947 */ /* 0x000ff6000383ffff */
[----:B------:R-:W-:-:S13]  /*b160*/  PLOP3.LUT P0, PT, PT, PT, PT, 0x8, 0x0 ;  /* 0x000000000000781c */ /* 0x000fda0003f0e170 */
.L_x_22:
[----:B------:R-:W-:Y:S05]  /*b170*/  @P0 BRA `(.L_x_14) ;  /* 0x0000002800880947 */ /* 0x000fea0003800000 */
[----:B------:R-:W-:Y:S01]  /*b180*/  ULDC.64 UR6, c[0x0][0x588] ;  /* 0x0001620000067ab9 */ /* 0x000fe20000000a00 */
[----:B------:R-:W-:Y:S01]  /*b190*/  ULDC.64 UR4, c[0x0][0x590] ;  /* 0x0001640000047ab9 */ /* 0x000fe20000000a00 */
[----:B------:R-:W-:Y:S01]  /*b1a0*/  ISETP.NE.U32.AND P0, PT, RZ, UR6, PT ;  /* 0x00000006ff007c0c */ /* 0x000fe2000bf05070 */
[----:B------:R-:W-:-:S04]  /*b1b0*/  DEPBAR.LE SB0, 0x0 ;  /* 0x000080000000791a */ /* 0x000fc80000000000 */
[----:B------:R-:W-:Y:S01]  /*b1c0*/  ISETP.NE.U32.AND P1, PT, RZ, UR4, PT ;  /* 0x00000004ff007c0c */ /* 0x000fe2000bf25070 */
[----:B------:R-:W-:Y:S01]  /*b1d0*/  BSSY B0, `(.L_x_289) ;  /* 0x0000015000007945 */ /* 0x000fe20003800000 */
[----:B------:R-:W-:Y:S02]  /*b1e0*/  ISETP.NE.AND.EX P0, PT, RZ, UR7, PT, P0 ;  /* 0x00000007ff007c0c */ /* 0x000fe4000bf05300 */
[----:B------:R-:W-:-:S13]  /*b1f0*/  ISETP.NE.AND.EX P1, PT, RZ, UR5, PT, P1 ;  /* 0x00000005ff007c0c */ /* 0x000fda000bf25310 */
[----:B------:R-:W-:Y:S05]  /*b200*/  @P0 BRA P1, `(.L_x_290) ;  /* 0x0000000000440947 */ /* 0x000fea0000800000 */
[----:B------:R-:W-:-:S04]  /*b210*/  ISETP.NE.U32.AND P0, PT, RZ, UR4, PT ;  /* 0x00000004ff007c0c */ /* 0x000fc8000bf05070 */
[----:B------:R-:W-:-:S13]  /*b220*/  ISETP.NE.AND.EX P0, PT, RZ, UR5, PT, P0 ;  /* 0x00000005ff007c0c */ /* 0x000fda000bf05300 */
[----:B------:R-:W-:Y:S05]  /*b230*/  @!P0 BRA `(.L_x_291) ;  /* 0x00000000002c8947 */ /* 0x000fea0003800000 */
[----:B------:R-:W-:-:S13]  /*b240*/  LOP3.LUT P0, RZ, R90, 0xff, RZ, 0xc0, !PT ;  /* 0x000000ff5aff7812 */ /* 0x000fda000780c0ff */
[----:B------:R-:W-:Y:S05]  /*b250*/  @!P0 BRA `(.L_x_292) ;  /* 0x0000000000108947 */ /* 0x000fea0003800000 */
[----:B-----5:R-:W-:-:S13]  /*b260*/  FSETP.NEU.AND P0, PT, R91, RZ, PT ;  /* 0x000000ff5b00720b */ /* 0x020fda0003f0d000 */
[----:B------:R-:W-:Y:S05]  /*b270*/  @!P0 BREAK B0 ;  /* 0x0000000000008942 */ /* 0x000fea0003800000 */
[----:B------:R-:W-:Y:S05]  /*b280*/  @P0 BRA `(.L_x_290) ;  /* 0x0000000000240947 */ /* 0x000fea0003800000 */
[----:B------:R-:W-:Y:S05]  /*b290*/  BRA `(.L_x_14) ;  /* 0x0000002800407947 */ /* 0x000fea0003800000 */
.L_x_292:
[----:B------:R-:W-:-:S04]  /*b2a0*/  ISETP.NE.U32.AND P0, PT, RZ, UR6, PT ;  /* 0x00000006ff007c0c */ /* 0x000fc8000bf05070 */
[----:B------:R-:W-:-:S13]  /*b2b0*/  ISETP.NE.AND.EX P0, PT, RZ, UR7, PT, P0 ;  /* 0x00000007ff007c0c */ /* 0x000fda000bf05300 */
[----:B------:R-:W-:Y:S05]  /*b2c0*/  @!P0 BREAK B0 ;  /* 0x0000000000008942 */ /* 0x000fea0003800000 */
[----:B------:R-:W-:Y:S05]  /*b2d0*/  @P0 BRA `(.L_x_290) ;  /* 0x0000000000100947 */ /* 0x000fea0003800000 */
[----:B------:R-:W-:Y:S05]  /*b2e0*/  BRA `(.L_x_14) ;  /* 0x00000028002c7947 */ /* 0x000fea0003800000 */
.L_x_291:
[----:B-----5:R-:W-:-:S13]  /*b2f0*/  FSETP.NEU.AND P0, PT, R91, RZ, PT ;  /* 0x000000ff5b00720b */ /* 0x020fda0003f0d000 */
[----:B------:R-:W-:Y:S05]  /*b300*/  @!P0 BREAK B0 ;  /* 0x0000000000008942 */ /* 0x000fea0003800000 */
[----:B------:R-:W-:Y:S05]  /*b310*/  @!P0 BRA `(.L_x_14) ;  /* 0x0000002800208947 */ /* 0x000fea0003800000 */
.L_x_290:
[----:B-1----:R-:W-:Y:S05]  /*b320*/  BSYNC B0 ;  /* 0x0000000000007941 */ /* 0x002fea0003800000 */
.L_x_289:
[----:B------:R-:W-:-:S04]  /*b330*/  LOP3.LUT R19, R19, 0x1, RZ, 0xfc, !PT ;  /* 0x0000000113137812 */ /* 0x000fc800078efcff */
[----:B------:R-:W-:-:S13]  /*b340*/  ISETP.NE.AND P0, PT, R19, 0x3, PT ;  /* 0x000000031300780c */ /* 0x000fda0003f05270 */
[----:B------:R-:W-:Y:S05]  /*b350*/  @!P0 BRA `(.L_x_293) ;  /* 0x0000000000048947 */ /* 0x000fea0003800000 */
[----:B------:R-:W-:Y:S01]  /*b360*/  BPT.TRAP 0x1 ;  /* 0x000000040000795c */ /* 0x000fe20000300000 */
.L_x_293:
[----:B------:R-:W1:Y:S01]  /*b370*/  S2UR UR5, SR_CgaCtaId ;  /* 0x00000000000579c3 */ /* 0x000e620000008800 */
[----:B------:R-:W-:Y:S02]  /*b380*/  UMOV UR4, 0x400 ;  /* 0x0000040000047882 */ /* 0x000fe40000000000 */
[----:B-1----:R-:W-:-:S04]  /*b390*/  ULEA UR4, UR5, UR4, 0x18 ;  /* 0x0000000405047291 */ /* 0x002fc8000f8ec03f */
[----:B------:R-:W-:-:S04]  /*b3a0*/  ULEA UR4, UR42, UR4, 0x3 ;  /* 0x000000042a047291 */ /* 0x000fc8000f8e183f */
[----:B------:R-:W-:-:S04]  /*b3b0*/  UIADD3 UR4, UR4, 0x60, URZ ;  /* 0x0000006004047890 */ /* 0x000fc8000fffe03f */
[----:B------:R-:W-:-:S09]  /*b3c0*/  UPRMT UR4, UR5, 0x654, UR4 ;  /* 0x0000065405047896 */ /* 0x000fd20008000004 */
[----:B------:R-:W-:Y:S01]  /*b3d0*/  SYNCS.ARRIVE.TRANS64.RED.A1T0 RZ, [UR4], RZ ;  /* 0x000000ffffff79a7 */ /* 0x000fe20008100404 */
[----:B------:R-:W-:Y:S05]  /*b3e0*/  BRA `(.L_x_14) ;  /* 0x0000002400ec7947 */ /* 0x000fea0003800000 */
.L_x_13:
[----:B------:R-:W-:Y:S01]  /*b3f0*/  ULDC.64 UR4, c[0x0][0x8f8] ;  /* 0x00023e0000047ab9 */ /* 0x000fe20000000a00 */
[----:B------:R-:W-:Y:S01]  /*b400*/  PRMT R8, RZ, 0x7610, R8 ;  /* 0x00007610ff087816 */ /* 0x000fe20000000008 */
[----:B------:R-:W-:Y:S01]  /*b410*/  IMAD.MOV.U32 R13, RZ, RZ, -0x1 ;  /* 0xffffffffff0d7424 */ /* 0x000fe200078e00ff */
[----:B------:R-:W-:Y:S02]  /*b420*/  ISETP.GE.U32.AND P1, PT, R16, UR4, PT ;  /* 0x0000000410007c0c */ /* 0x000fe4000bf26070 */
[----:B------:R-:W-:Y:S02]  /*b430*/  MOV R21, 0xffffffff ;  /* 0xffffffff00157802 */ /* 0x000fe40000000f00 */
[----:B------:R-:W-:Y:S02]  /*b440*/  ISETP.GE.U32.AND.EX P1, PT, R17, UR5, PT, P1 ;  /* 0x0000000511007c0c */ /* 0x000fe4000bf26110 */
[----:B------:R-:W-:-:S11]  /*b450*/  MOV R20, 0xffffffff ;  /* 0xffffffff00147802 */ /* 0x000fd60000000f00 */
[----:B------:R-:W-:Y:S05]  /*b460*/  @P1 BRA `(.L_x_294) ;  /* 0x0000000400281947 */ /* 0x000fea0003800000 */
[----:B------:R-:W2:Y:S01]  /*b470*/  LDC.64 R20, c[0x0][0x8d0] ;  /* 0x00023400ff147b82 */ /* 0x000ea20000000a00 */
[----:B------:R-:W-:Y:S02]  /*b480*/  MOV R14, R16 ;  /* 0x00000010000e7202 */ /* 0x000fe40000000f00 */
[----:B------:R-:W-:-:S05]  /*b490*/  MOV R15, R17 ;  /* 0x00000011000f7202 */ /* 0x000fca0000000f00 */
[----:B------:R-:W3:Y:S08]  /*b4a0*/  LDC R8, c[0x0][0x8d8] ;  /* 0x00023600ff087b82 */ /* 0x000ef00000000800 */
[----:B------:R-:W4:Y:S01]  /*b4b0*/  LDC.64 R26, c[0x0][0x8c8] ;  /* 0x00023200ff1a7b82 */ /* 0x000f220000000a00 */
[----:B--2---:R-:W-:-:S04]  /*b4c0*/  ISETP.NE.U32.AND P1, PT, R20, RZ, PT ;  /* 0x000000ff1400720c */ /* 0x004fc80003f25070 */
[----:B------:R-:W-:-:S13]  /*b4d0*/  ISETP.NE.AND.EX P1, PT, R21, RZ, PT, P1 ;  /* 0x000000ff1500720c */ /* 0x000fda0003f25310 */
[----:B---34-:R-:W-:Y:S05]  /*b4e0*/  @!P1 BRA `(.L_x_295) ;  /* 0x0000000000289947 */ /* 0x018fea0003800000 */
[----:B------:R-:W2:Y:S02]  /*b4f0*/  LDC R11, c[0x0][0x8dc] ;  /* 0x00023700ff0b7b82 */ /* 0x000ea40000000800 */
[----:B--2---:R-:W-:-:S05]  /*b500*/  IADD3 R15, P1, R16, R11, RZ ;  /* 0x0000000b100f7210 */ /* 0x004fca0007f3e0ff */
        /* <DEDUP_REMOVED lines=8> */
.L_x_295:
[----:B------:R-:W2:Y:S01]  /*b590*/  LDC.64 R30, c[0x0][0x8e8] ;  /* 0x00023a00ff1e7b82 */ /* 0x000ea20000000a00 */
[-CC-:B------:R-:W-:Y:S01]  /*b5a0*/  SHF.R.U64 R23, R14, R8.reuse, R15.reuse ;  /* 0x000000080e177219 */ /* 0x180fe2000000120f */
[----:B------:R-:W-:Y:S01]  /*b5b0*/  IMAD.MOV.U32 R34, RZ, RZ, 0x1 ;  /* 0x00000001ff227424 */ /* 0x000fe200078e00ff */
[----:B------:R-:W-:Y:S02]  /*b5c0*/  SHF.R.U32.HI R8, RZ, R8, R15 ;  /* 0x00000008ff087219 */ /* 0x000fe4000001160f */
[----:B------:R-:W-:-:S03]  /*b5d0*/  IADD3 R13, P1, RZ, -R23, RZ ;  /* 0x80000017ff0d7210 */ /* 0x000fc60007f3e0ff */
[----:B------:R-:W3:Y:S02]  /*b5e0*/  LDC R12, c[0x0][0x8c0] ;  /* 0x00023000ff0c7b82 */ /* 0x000ee40000000800 */
[----:B------:R-:W-:-:S04]  /*b5f0*/  IMAD.X R11, RZ, RZ, ~R8, P1 ;  /* 0x000000ffff0b7224 */ /* 0x000fc800008e0e08 */
[-C--:B------:R-:W-:Y:S02]  /*b600*/  IMAD R8, R11, R26.reuse, RZ ;  /* 0x0000001a0b087224 */ /* 0x080fe400078e02ff */
[----:B------:R-:W4:Y:S01]  /*b610*/  LDC R14, c[0x0][0x8b0] ;  /* 0x00022c00ff0e7b82 */ /* 0x000f220000000800 */
[----:B------:R-:W-:-:S04]  /*b620*/  IMAD.WIDE.U32 R10, R13, R26, R16 ;  /* 0x0000001a0d0a7225 */ /* 0x000fc800078e0010 */
[----:B------:R-:W-:-:S03]  /*b630*/  IMAD R13, R13, R27, R8 ;  /* 0x0000001b0d0d7224 */ /* 0x000fc600078e0208 */
[----:B------:R-:W5:Y:S01]  /*b640*/  LDC R29, c[0x0][0x900] ;  /* 0x00024000ff1d7b82 */ /* 0x000f620000000800 */
[----:B--2---:R-:W-:Y:S02]  /*b650*/  ISETP.NE.U32.AND P1, PT, R30, RZ, PT ;  /* 0x000000ff1e00720c */ /* 0x004fe40003f25070 */
[----:B------:R-:W-:Y:S02]  /*b660*/  IADD3 R11, R11, R13, RZ ;  /* 0x0000000d0b0b7210 */ /* 0x000fe40007ffe0ff */
[----:B------:R-:W-:-:S03]  /*b670*/  ISETP.NE.AND.EX P1, PT, R31, RZ, PT, P1 ;  /* 0x000000ff1f00720c */ /* 0x000fc60003f25310 */
[----:B------:R-:W2:Y:S01]  /*b680*/  LDC R26, c[0x0][0x8a8] ;  /* 0x00022a00ff1a7b82 */ /* 0x000ea20000000800 */
[-CC-:B---3--:R-:W-:Y:S02]  /*b690*/  SHF.R.U64 R20, R10, R12.reuse, R11.reuse ;  /* 0x0000000c0a147219 */ /* 0x188fe4000000120b */
[----:B------:R-:W-:Y:S02]  /*b6a0*/  SHF.R.U32.HI R11, RZ, R12, R11 ;  /* 0x0000000cff0b7219 */ /* 0x000fe4000001160b */
[----:B------:R-:W-:-:S03]  /*b6b0*/  MOV R10, 0xffffffff ;  /* 0xffffffff000a7802 */ /* 0x000fc60000000f00 */
[----:B------:R-:W3:Y:S01]  /*b6c0*/  LDC R28, c[0x0][0x8f0] ;  /* 0x00023c00ff1c7b82 */ /* 0x000ee20000000800 */
[-CC-:B----4-:R-:W-:Y:S02]  /*b6d0*/  SHF.R.U64 R25, R20, R14.reuse, R11.reuse ;  /* 0x0000000e14197219 */ /* 0x190fe4000000120b */
[----:B------:R-:W-:-:S05]  /*b6e0*/  SHF.R.U32.HI R8, RZ, R14, R11 ;  /* 0x0000000eff087219 */ /* 0x000fca000001160b */
[----:B------:R-:W4:Y:S01]  /*b6f0*/  LDC R32, c[0x0][0x8e0] ;  /* 0x00023800ff207b82 */ /* 0x000f220000000800 */
[-C--:B-----5:R-:W-:Y:S02]  /*b700*/  SHF.L.U32 R10, R10, R29.reuse, RZ ;  /* 0x0000001d0a0a7219 */ /* 0x0a0fe400000006ff */
[-CC-:B------:R-:W-:Y:S02]  /*b710*/  SHF.R.U64 R27, R25, R29.reuse, R8.reuse ;  /* 0x0000001d191b7219 */ /* 0x180fe40000001208 */
[----:B------:R-:W-:Y:S02]  /*b720*/  LOP3.LUT R36, RZ, R10, RZ, 0x33, !PT ;  /* 0x0000000aff247212 */ /* 0x000fe400078e33ff */
[----:B------:R-:W-:Y:S01]  /*b730*/  SHF.R.U32.HI R11, RZ, R29, R8 ;  /* 0x0000001dff0b7219 */ /* 0x000fe20000011608 */
[----:B------:R-:W1:Y:S01]  /*b740*/  LDC R33, c[0x0][0x8b8] ;  /* 0x00022e00ff217b82 */ /* 0x000e620000000800 */
[----:B------:R-:W-:Y:S01]  /*b750*/  MOV R10, R27 ;  /* 0x0000001b000a7202 */ /* 0x000fe20000000f00 */
[----:B------:R-:W-:Y:S06]  /*b760*/  @!P1 BRA `(.L_x_296) ;  /* 0x0000000000289947 */ /* 0x000fec0003800000 */
        /* <DEDUP_REMOVED lines=10> */
.L_x_296:
[----:B------:R-:W-:Y:S02]  /*b810*/  ISETP.NE.AND P1, PT, R2, 0x1, PT ;  /* 0x000000010200780c */ /* 0x000fe40003f25270 */
[----:B---3--:R-:W-:Y:S02]  /*b820*/  SHF.R.U64 R8, R10, R28, R11 ;  /* 0x0000001c0a087219 */ /* 0x008fe4000000120b */
[----:B------:R-:W-:Y:S02]  /*b830*/  SHF.L.U32 R34, R34, R29, RZ ;  /* 0x0000001d22227219 */ /* 0x000fe400000006ff */
[----:B------:R-:W-:Y:S01]  /*b840*/  LOP3.LUT R7, R25, R36, RZ, 0xc0, !PT ;  /* 0x0000002419077212 */ /* 0x000fe200078ec0ff */
[----:B------:R-:W-:Y:S01]  /*b850*/  IMAD.MOV R10, RZ, RZ, -R8 ;  /* 0x000000ffff0a7224 */ /* 0x000fe200078e0a08 */
[----:B--2---:R-:W-:Y:S02]  /*b860*/  IADD3 R11, R26, -0x1, RZ ;  /* 0xffffffff1a0b7810 */ /* 0x004fe40007ffe0ff */
[----:B------:R-:W-:Y:S01]  /*b870*/  MOV R13, R23 ;  /* 0x00000017000d7202 */ /* 0x000fe20000000f00 */
[----:B------:R-:W-:Y:S01]  /*b880*/  IMAD R8, R34, R8, R7 ;  /* 0x0000000822087224 */ /* 0x000fe200078e0207 */
[----:B------:R-:W-:Y:S01]  /*b890*/  LOP3.LUT R7, R20, R11, RZ, 0xc0, !PT ;  /* 0x0000000b14077212 */ /* 0x000fe200078ec0ff */
[----:B------:R-:W-:-:S02]  /*b8a0*/  @P1 IMAD R3, R9, R24, R6 ;  /* 0x0000001809031224 */ /* 0x000fc400078e0206 */
[----:B----4-:R-:W-:Y:S02]  /*b8b0*/  IMAD R6, R10, R32, R27 ;  /* 0x000000200a067224 */ /* 0x010fe400078e021b */
[----:B-1----:R-:W-:Y:S01]  /*b8c0*/  IMAD R3, R8, R33, R3 ;  /* 0x0000002108037224 */ /* 0x002fe200078e0203 */
[----:B------:R-:W-:Y:S01]  /*b8d0*/  MOV R8, 0x1 ;  /* 0x0000000100087802 */ /* 0x000fe20000000f00 */
[----:B------:R-:W-:-:S05]  /*b8e0*/  IMAD R6, R6, R26, R7 ;  /* 0x0000001a06067224 */ /* 0x000fca00078e0207 */
[----:B------:R-:W-:Y:S02]  /*b8f0*/  SEL R20, R6, R3, !P1 ;  /* 0x0000000306147207 */ /* 0x000fe40004800000 */
[----:B------:R-:W-:-:S07]  /*b900*/  SEL R21, R3, R6, !P1 ;  /* 0x0000000603157207 */ /* 0x000fce0004800000 */
.L_x_294:
[----:B------:R-:W-:-:S08]  /*b910*/  NOP ;  /* 0x0000000000007918 */ /* 0x000fd00000000000 */
[----:B------:R-:W2:-:S00]  /*b920*/  USETMAXREG.DEALLOC.CTAPOOL 0x28 ;  /* 0x00000028000079c8 */ /* 0x000e8000080e0500 */
[----:B--2---:R-:W-:-:S13]  /*b930*/  ISETP.NE.AND P1, PT, R0, 0x1, PT ;  /* 0x000000010000780c */ /* 0x004fda0003f25270 */
[----:B------:R-:W-:Y:S05]  /*b940*/  @!P1 BRA `(.L_x_14) ;  /* 0x0000002000949947 */ /* 0x000fea0003800000 */
[----:B------:R-:W-:Y:S05]  /*b950*/  @!P4 BRA `(.L_x_297) ;  /* 0x0000001000a8c947 */ /* 0x000fea0003800000 */
[----:B------:R-:W-:-:S13]  /*b960*/  ISETP.NE.OR P0, PT, R0, 0x2, P0 ;  /* 0x000000020000780c */ /* 0x000fda0000705670 */
[----:B------:R-:W-:Y:S05]  /*b970*/  @P0 BRA `(.L_x_14) ;  /* 0x0000002000880947 */ /* 0x000fea0003800000 */
[----:B------:R-:W-:-:S13]  /*b980*/  LOP3.LUT P1, RZ, R8, 0xff, RZ, 0xc0, !PT ;  /* 0x000000ff08ff7812 */ /* 0x000fda000782c0ff */
[----:B------:R-:W-:Y:S05]  /*b990*/  @!P1 BRA `(.L_x_298) ;  /* 0x0000000000189947 */ /* 0x000fea0003800000 */
[----:B------:R-:W-:Y:S01]  /*b9a0*/  UMOV UR4, 0x400 ;  /* 0x0000040000047882 */ /* 0x000fe20000000000 */
[----:B------:R-:W-:Y:S01]  /*b9b0*/  IMAD.MOV.U32 R0, RZ, RZ, RZ ;  /* 0x000000ffff007224 */ /* 0x000fe200078e00ff */
[----:B-1----:R-:W-:-:S04]  /*b9c0*/  ULEA UR4, UR36, UR4, 0x18 ;  /* 0x0000000424047291 */ /* 0x002fc8000f8ec03f */
[----:B------:R-:W-:-:S05]  /*b9d0*/  SHF.L.U32 R0, R0, 0x1f, RZ ;  /* 0x0000001f00007819 */ /* 0x000fca00000006ff */
[----:B------:R-:W1:Y:S02]  /*b9e0*/  SYNCS.PHASECHK.TRANS64.TRYWAIT P0, [UR4+0x88], R0 ;  /* 0x00008800ff0075a7 */ /* 0x000e640008000144 */
[----:B-1----:R-:W-:Y:S05]  /*b9f0*/  @!P0 BRA `(.L_x_299) ;  /* 0x0000002000f08947 */ /* 0x002fea0003800000 */
.L_x_298:
[----:B-1----:R-:W-:Y:S01]  /*ba00*/  PRMT R0, RZ, 0x7610, R0 ;  /* 0x00007610ff007816 */ /* 0x002fe20000000000 */
[----:B------:R-:W-:Y:S06]  /*ba10*/  @P3 BRA `(.L_x_300) ;  /* 0x0000000000243947 */ /* 0x000fec0003800000 */
[----:B------:R-:W-:Y:S02]  /*ba20*/  ULDC.64 UR4, c[0x0][0x588] ;  /* 0x0001620000047ab9 */ /* 0x000fe40000000a00 */
[----:B------:R-:W-:-:S04]  /*ba30*/  ISETP.NE.U32.AND P0, PT, RZ, UR4, PT ;  /* 0x00000004ff007c0c */ /* 0x000fc8000bf05070 */
[----:B------:R-:W-:-:S13]  /*ba40*/  ISETP.NE.AND.EX P0, PT, RZ, UR5, PT, P0 ;  /* 0x00000005ff007c0c */ /* 0x000fda000bf05300 */
[----:B------:R-:W-:Y:S05]  /*ba50*/  @!P0 BRA `(.L_x_301) ;  /* 0x00000000000c8947 */ /* 0x000fea0003800000 */
[----:B------:R2:W5:Y:S01]  /*ba60*/  LDG.E R3, desc[UR40][R4.64] ;  /* 0x0000002804037981 */ /* 0x000562000c1e1900 */
[----:B------:R-:W-:Y:S01]  /*ba70*/  MOV R0, 0x1 ;  /* 0x0000000100007802 */ /* 0x000fe20000000f00 */
[----:B------:R-:W-:Y:S06]  /*ba80*/  BRA `(.L_x_300) ;  /* 0x0000000000087947 */ /* 0x000fec0003800000 */
.L_x_301:
[----:B------:R-:W1:Y:S01]  /*ba90*/  LDC R3, c[0x0][0x580] ;  /* 0x00016000ff037b82 */ /* 0x000e620000000800 */
[----:B------:R-:W-:-:S07]  /*baa0*/  MOV R0, 0x1 ;  /* 0x0000000100007802 */ /* 0x000fce0000000f00 */
.L_x_300:
[----:B------:R-:W-:Y:S01]  /*bab0*/  IMAD.MOV.U32 R8, RZ, RZ, 0x1 ;  /* 0x00000001ff087424 */ /* 0x000fe200078e00ff */
[----:B------:R-:W-:Y:S06]  /*bac0*/  @!P1 BRA `(.L_x_302) ;  /* 0x0000000c00dc9947 */ /* 0x000fec0003800000 */
[----:B------:R-:W3:Y:S01]  /*bad0*/  LDC R9, c[0x0][0x900] ;  /* 0x00024000ff097b82 */ /* 0x000ee20000000800 */
[----:B--2---:R-:W-:Y:S01]  /*bae0*/  MOV R4, 0xffffffff ;  /* 0xffffffff00047802 */ /* 0x004fe20000000f00 */
[----:B------:R-:W-:Y:S01]  /*baf0*/  IMAD.MOV.U32 R8, RZ, RZ, 0x1 ;  /* 0x00000001ff087424 */ /* 0x000fe200078e00ff */
[----:B------:R-:W-:Y:S01]  /*bb00*/  MOV R6, 0x1 ;  /* 0x0000000100067802 */ /* 0x000fe20000000f00 */
[----:B------:R-:W-:Y:S01]  /*bb10*/  ULDC.64 UR6, c[0x0][0x198] ;  /* 0x0000660000067ab9 */ /* 0x000fe20000000a00 */
[----:B------:R-:W-:Y:S01]  /*bb20*/  LOP3.LUT R10, R19, 0x2, RZ, 0xfc, !PT ;  /* 0x00000002130a7812 */ /* 0x000fe200078efcff */
[----:B------:R-:W-:Y:S01]  /*bb30*/  ULDC.64 UR14, c[0x0][0x588] ;  /* 0x00016200000e7ab9 */ /* 0x000fe20000000a00 */
[----:B------:R-:W-:Y:S01]  /*bb40*/  ULDC.64 UR22, c[0x0][0x590] ;  /* 0x0001640000167ab9 */ /* 0x000fe20000000a00 */
[----:B------:R-:W2:Y:S01]  /*bb50*/  LDC R11, c[0x0][0x8a8] ;  /* 0x00022a00ff0b7b82 */ /* 0x000ea20000000800 */
[----:B------:R-:W-:Y:S01]  /*bb60*/  ULDC.64 UR24, c[0x0][0x8f8] ;  /* 0x00023e0000187ab9 */ /* 0x000fe20000000a00 */
[----:B---3--:R-:W-:-:S02]  /*bb70*/  SHF.L.U32 R4, R4, R9, RZ ;  /* 0x0000000904047219 */ /* 0x008fc400000006ff */
[----:B------:R-:W-:Y:S02]  /*bb80*/  SHF.L.U32 R9, R6, R9, RZ ;  /* 0x0000000906097219 */ /* 0x000fe400000006ff */
[----:B------:R-:W-:Y:S02]  /*bb90*/  LOP3.LUT R12, RZ, R4, RZ, 0x33, !PT ;  /* 0x00000004ff0c7212 */ /* 0x000fe400078e33ff */
[----:B--2---:R-:W-:-:S07]  /*bba0*/  IADD3 R11, R11, -0x1, RZ ;  /* 0xffffffff0b0b7810 */ /* 0x004fce0007ffe0ff */
.L_x_334:
[----:B------:R-:W-:Y:S02]  /*bbb0*/  ISETP.NE.U32.AND P0, PT, RZ, UR22, PT ;  /* 0x00000016ff007c0c */ /* 0x000fe4000bf05070 */
[----:B------:R-:W-:Y:S02]  /*bbc0*/  R2UR UR19, R21 ;  /* 0x00000000151372ca */ /* 0x000fe400000e0000 */
[----:B------:R-:W-:Y:S02]  /*bbd0*/  R2UR UR18, R20 ;  /* 0x00000000141272ca */ /* 0x000fe400000e0000 */
[----:B------:R-:W-:-:S09]  /*bbe0*/  ISETP.NE.AND.EX P0, PT, RZ, UR23, PT, P0 ;  /* 0x00000017ff007c0c */ /* 0x000fd2000bf05300 */
[----:B------:R-:W-:Y:S02]  /*bbf0*/  USHF.L.U32 UR19, UR19, 0x8, URZ ;  /* 0x0000000813137899 */ /* 0x000fe4000800063f */
[----:B------:R-:W-:Y:S02]  /*bc00*/  USHF.L.U32 UR18, UR18, 0x6, URZ ;  /* 0x0000000612127899 */ /* 0x000fe4000800063f */
[----:B--234-:R-:W-:Y:S10]  /*bc10*/  @!P0 BRA `(.L_x_303) ;  /* 0x00000000002c8947 */ /* 0x01cff40003800000 */
[----:B------:R-:W-:-:S04]  /*bc20*/  ISETP.NE.U32.AND P1, PT, RZ, UR14, PT ;  /* 0x0000000eff007c0c */ /* 0x000fc8000bf25070 */
[----:B------:R-:W-:-:S13]  /*bc30*/  ISETP.NE.AND.EX P1, PT, RZ, UR15, PT, P1 ;  /* 0x0000000fff007c0c */ /* 0x000fda000bf25310 */
[----:B------:R-:W-:Y:S05]  /*bc40*/  @!P1 BRA `(.L_x_304) ;  /* 0x0000000000189947 */ /* 0x000fea0003800000 */
[----:B------:R-:W2:Y:S01]  /*bc50*/  LDC.64 R4, c[0x0][0x588] ;  /* 0x00016200ff047b82 */ /* 0x000ea20000000a00 */
[----:B-1---5:R-:W-:-:S04]  /*bc60*/  IMAD R3, R13, UR22, RZ ;  /* 0x000000160d037c24 */ /* 0x022fc8000f8e02ff */
[----:B--2---:R-:W-:-:S05]  /*bc70*/  IMAD.WIDE R4, R3, 0x4, R4 ;  /* 0x0000000403047825 */ /* 0x004fca00078e0204 */
[----:B------:R2:W5:Y:S01]  /*bc80*/  LDG.E R3, desc[UR40][R4.64] ;  /* 0x0000002804037981 */ /* 0x000562000c1e1900 */
[----:B------:R-:W-:Y:S01]  /*bc90*/  MOV R0, 0x1 ;  /* 0x0000000100007802 */ /* 0x000fe20000000f00 */
[----:B------:R-:W-:Y:S06]  /*bca0*/  BRA `(.L_x_303) ;  /* 0x0000000000087947 */ /* 0x000fec0003800000 */
.L_x_304:
[----:B-1---5:R-:W3:Y:S01]  /*bcb0*/  LDC R3, c[0x0][0x580] ;  /* 0x00016000ff037b82 */ /* 0x022ee20000000800 */
[----:B------:R-:W-:-:S07]  /*bcc0*/  IMAD.MOV.U32 R0, RZ, RZ, 0x1 ;  /* 0x00000001ff007424 */ /* 0x000fce00078e00ff */
.L_x_303:
[----:B------:R-:W-:Y:S05]  /*bcd0*/  @!P0 BRA `(.L_x_305) ;  /* 0x00000000001c8947 */ /* 0x000fea0003800000 */
[----:B------:R-:W-:-:S13]  /*bce0*/  LOP3.LUT P2, RZ, R0, 0xff, RZ, 0xc0, !PT ;  /* 0x000000ff00ff7812 */ /* 0x000fda000784c0ff */
[----:B--2---:R-:W2:Y:S02]  /*bcf0*/  @!P2 LDC.64 R4, c[0x0][0x588] ;  /* 0x00016200ff04ab82 */ /* 0x004ea40000000a00 */
[----:B--2---:R-:W-:-:S04]  /*bd00*/  @!P2 ISETP.NE.U32.AND P0, PT, R4, RZ, PT ;  /* 0x000000ff0400a20c */ /* 0x004fc80003f05070 */
[----:B------:R-:W-:Y:S02]  /*bd10*/  @!P2 ISETP.NE.AND.EX P1, PT, R5, RZ, PT, P0 ;  /* 0x000000ff0500a20c */ /* 0x000fe40003f25300 */
[----:B-1-3-5:R-:W-:Y:S02]  /*bd20*/  @P2 FSETP.EQ.AND P0, PT, R3, RZ, PT ;  /* 0x000000ff0300220b */ /* 0x02afe40003f02000 */
[----:B------:R-:W-:Y:S01]  /*bd30*/  @!P2 PLOP3.LUT P0, PT, P1, PT, PT, 0x8, 0x0 ;  /* 0x000000000000a81c */ /* 0x000fe20000f0e170 */
[----:B------:R-:W-:-:S12]  /*bd40*/  BRA `(.L_x_306) ;  /* 0x0000000000047947 */ /* 0x000fd80003800000 */
.L_x_305:
[----:B-1-3-5:R-:W-:-:S13]  /*bd50*/  FSETP.EQ.AND P0, PT, R3, RZ, PT ;  /* 0x000000ff0300720b */ /* 0x02afda0003f02000 */
.L_x_306:
[----:B------:R-:W-:Y:S02]  /*bd60*/  ISETP.NE.AND P2, PT, R10, 0x3, PT ;  /* 0x000000030a00780c */ /* 0x000fe40003f45270 */
[----:B------:R-:W-:-:S04]  /*bd70*/  ELECT P1, URZ, PT ;  /* 0x00000000003f782f */ /* 0x000fc80003820000 */
[----:B------:R-:W-:-:S07]  /*bd80*/  PLOP3.LUT P0, PT, P1, P0, PT, 0x20, 0x0 ;  /* 0x000000000000781c */ /* 0x000fce0000f00470 */
[----:B------:R-:W-:Y:S06]  /*bd90*/  @!P2 BRA `(.L_x_307) ;  /* 0x000000000004a947 */ /* 0x000fec0003800000 */
[----:B------:R-:W-:Y:S01]  /*bda0*/  BPT.TRAP 0x1 ;  /* 0x000000040000795c */ /* 0x000fe20000300000 */
.L_x_307:
[----:B------:R-:W1:Y:S01]  /*bdb0*/  S2UR UR36, SR_CgaCtaId ;  /* 0x00000000002479c3 */ /* 0x000e620000008800 */
[----:B------:R-:W-:Y:S01]  /*bdc0*/  UMOV UR4, 0x400 ;  /* 0x0000040000047882 */ /* 0x000fe20000000000 */
[----:B--2---:R-:W-:Y:S01]  /*bdd0*/  SHF.L.U32 R4, R8, 0x1f, RZ ;  /* 0x0000001f08047819 */ /* 0x004fe200000006ff */
[----:B-1----:R-:W-:-:S09]  /*bde0*/  ULEA UR5, UR36, UR4, 0x18 ;  /* 0x0000000424057291 */ /* 0x002fd2000f8ec03f */
[----:B------:R-:W1:Y:S02]  /*bdf0*/  SYNCS.PHASECHK.TRANS64.TRYWAIT P1, [UR5+0x60], R4 ;  /* 0x00006004ff0075a7 */ /* 0x000e640008020145 */
[----:B-1----:R-:W-:Y:S05]  /*be00*/  @!P1 BRA `(.L_x_308) ;  /* 0x0000002000049947 */ /* 0x002fea0003800000 */
.L_x_365:
[----:B------:R-:W-:Y:S04]  /*be10*/  BSSY B0, `(.L_x_309) ;  /* 0x000000e000007945 */ /* 0x000fe80003800000 */
[----:B------:R-:W-:Y:S05]  /*be20*/  @!P0 BRA `(.L_x_310) ;  /* 0x0000000000308947 */ /* 0x000fea0003800000 */
[----:B------:R-:W-:Y:S01]  /*be30*/  R2UR UR20, R13 ;  /* 0x000000000d1472ca */ /* 0x000fe200000e0000 */
[----:B------:R-:W-:Y:S02]  /*be40*/  UIADD3 UR8, UP0, UR6, 0x3f0, URZ ;  /* 0x000003f006087890 */ /* 0x000fe4000ff1e03f */
[----:B------:R-:W-:Y:S02]  /*be50*/  UIADD3 UR16, UR5, 0x200, URZ ;  /* 0x0000020005107890 */ /* 0x000fe4000fffe03f */
[----:B------:R-:W-:Y:S02]  /*be60*/  UIADD3 UR17, UR5, 0x40, URZ ;  /* 0x0000004005117890 */ /* 0x000fe4000fffe03f */
[----:B------:R-:W-:Y:S01]  /*be70*/  UIADD3.X UR9, URZ, UR7, URZ, UP0, !UPT ;  /* 0x000000073f097290 */ /* 0x000fe200087fe43f */
[----:B------:R-:W-:Y:S01]  /*be80*/  UMOV UR10, 0x0 ;  /* 0x00000000000a7882 */ /* 0x000fe20000000000 */
[----:B------:R-:W-:-:S07]  /*be90*/  UMOV UR11, 0x10000000 ;  /* 0x10000000000b7882 */ /* 0x000fce0000000000 */
[----:B------:R2:W-:Y:S02]  /*bea0*/  UTMALDG.3D [UR16], [UR8], desc[UR10] ;  /* 0x00000a10080075b4 */ /* 0x0005e40008011000 */
[----:B--2---:R-:W-:Y:S05]  /*beb0*/  @!P2 BRA `(.L_x_311) ;  /* 0x000000000004a947 */ /* 0x004fea0003800000 */
[----:B------:R-:W-:Y:S01]  /*bec0*/  BPT.TRAP 0x1 ;  /* 0x000000040000795c */ /* 0x000fe20000300000 */
.L_x_311:
[----:B-1----:R-:W1:Y:S02]  /*bed0*/  LDC R5, c[0x0][0x800] ;  /* 0x00020000ff057b82 */ /* 0x002e640000000800 */
[----:B-1----:R2:W-:Y:S02]  /*bee0*/  SYNCS.ARRIVE.TRANS64.RED.A0TR RZ, [UR5+0x40], R5 ;  /* 0x00004005ffff79a7 */ /* 0x0025e40008300405 */
.L_x_310:
[----:B------:R-:W-:Y:S05]  /*bef0*/  BSYNC B0 ;  /* 0x0000000000007941 */ /* 0x000fea0003800000 */
.L_x_309:
[----:B------:R-:W-:Y:S05]  /*bf00*/  @!P2 BRA `(.L_x_312) ;  /* 0x000000000004a947 */ /* 0x000fea0003800000 */
[----:B------:R-:W-:Y:S01]  /*bf10*/  BPT.TRAP 0x1 ;  /* 0x000000040000795c */ /* 0x000fe20000300000 */
.L_x_312:
[----:B------:R-:W-:-:S04]  /*bf20*/  UIADD3 UR4, UR5, 0x40, URZ ;  /* 0x0000004005047890 */ /* 0x000fc8000fffe03f */
[----:B------:R-:W-:-:S09]  /*bf30*/  UPRMT UR4, UR36, 0x654, UR4 ;  /* 0x0000065424047896 */ /* 0x000fd20008000004 */
[----:B------:R-:W-:Y:S01]  /*bf40*/  SYNCS.ARRIVE.TRANS64.RED.A1T0 RZ, [UR4], RZ ;  /* 0x000000ffffff79a7 */ /* 0x000fe20008100404 */
[----:B------:R-:W-:Y:S05]  /*bf50*/  @!P2 BRA `(.L_x_313) ;  /* 0x000000000004a947 */ /* 0x000fea0003800000 */
[----:B------:R-:W-:Y:S01]  /*bf60*/  BPT.TRAP 0x1 ;  /* 0x000000040000795c */ /* 0x000fe20000300000 */
.L_x_313:
[----:B------:R-:W3:Y:S02]  /*bf70*/  SYNCS.PHASECHK.TRANS64.TRYWAIT P1, [UR5+0x68], R4 ;  /* 0x00006804ff0075a7 */ /* 0x000ee40008020145 */
[----:B---3--:R-:W-:Y:S05]  /*bf80*/  @!P1 BRA `(.L_x_314) ;  /* 0x0000001c00bc9947 */ /* 0x008fea0003800000 */
.L_x_366:
[----:B------:R-:W-:Y:S04]  /*bf90*/  BSSY B0, `(.L_x_315) ;  /* 0x0000010000007945 */ /* 0x000fe80003800000 */
[----:B------:R-:W-:Y:S05]  /*bfa0*/  @!P0 BRA `(.L_x_316) ;  /* 0x0000000000388947 */ /* 0x000fea0003800000 */
[----:B------:R-:W-:Y:S01]  /*bfb0*/  UIADD3 UR16, UP0, UR6, 0x3f0, URZ ;  /* 0x000003f006107890 */ /* 0x000fe2000ff1e03f */
[----:B------:R-:W-:Y:S01]  /*bfc0*/  R2UR UR12, R13 ;  /* 0x000000000d0c72ca */ /* 0x000fe200000e0000 */
[----:B------:R-:W-:Y:S02]  /*bfd0*/  UIADD3 UR11, UR19, 0x80, URZ ;  /* 0x00000080130b7890 */ /* 0x000fe4000fffe03f */
[----:B------:R-:W-:Y:S02]  /*bfe0*/  UIADD3 UR8, UR5, 0x2200, URZ ;  /* 0x0000220005087890 */ /* 0x000fe4000fffe03f */
[----:B------:R-:W-:Y:S02]  /*bff0*/  UIADD3 UR9, UR5, 0x48, URZ ;  /* 0x0000004805097890 */ /* 0x000fe4000fffe03f */
[----:B------:R-:W-:Y:S01]  /*c000*/  UIADD3.X UR17, URZ, UR7, URZ, UP0, !UPT ;  /* 0x000000073f117290 */ /* 0x000fe200087fe43f */
[----:B------:R-:W-:Y:S01]  /*c010*/  UMOV UR20, 0x0 ;  /* 0x0000000000147882 */ /* 0x000fe20000000000 */
[----:B------:R-:W-:Y:S01]  /*c020*/  UMOV UR21, 0x10000000 ;  /* 0x1000000000157882 */ /* 0x000fe20000000000 */
[----:B------:R-:W-:-:S06]  /*c030*/  UMOV UR10, UR18 ;  /* 0x00000012000a7c82 */ /* 0x000fcc0008000000 */
[----:B------:R3:W-:Y:S02]  /*c040*/  UTMALDG.3D [UR8], [UR16], desc[UR20] ;  /* 0x00001408100075b4 */ /* 0x0007e40008011000 */
[----:B---3--:R-:W-:Y:S05]  /*c050*/  @!P2 BRA `(.L_x_317) ;  /* 0x000000000004a947 */ /* 0x008fea0003800000 */
[----:B------:R-:W-:Y:S01]  /*c060*/  BPT.TRAP 0x1 ;  /* 0x000000040000795c */ /* 0x000fe20000300000 */
.L_x_317:
[----:B-12---:R-:W1:Y:S02]  /*c070*/  LDC R5, c[0x0][0x800] ;  /* 0x00020000ff057b82 */ /* 0x006e640000000800 */
[----:B-1----:R3:W-:Y:S02]  /*c080*/  SYNCS.ARRIVE.TRANS64.RED.A0TR RZ, [UR5+0x48], R5 ;  /* 0x00004805ffff79a7 */ /* 0x0027e40008300405 */
.L_x_316:
[----:B------:R-:W-:Y:S05]  /*c090*/  BSYNC B0 ;  /* 0x0000000000007941 */ /* 0x000fea0003800000 */
.L_x_315:
[----:B------:R-:W-:Y:S05]  /*c0a0*/  @!P2 BRA `(.L_x_318) ;  /* 0x000000000004a947 */ /* 0x000fea0003800000 */
[----:B------:R-:W-:Y:S01]  /*c0b0*/  BPT.TRAP 0x1 ;  /* 0x000000040000795c */ /* 0x000fe20000300000 */
.L_x_318:
[----:B------:R-:W-:Y:S02]  /*c0c0*/  UIADD3 UR4, UR5, 0x48, URZ ;  /* 0x0000004805047890 */ /* 0x000fe4000fffe03f */
[----:B------:R-:W-:Y:S02]  /*c0d0*/  UIADD3 UR10, UR18, 0x20, URZ ;  /* 0x00000020120a7890 */ /* 0x000fe4000fffe03f */
[----:B------:R-:W-:-:S09]  /*c0e0*/  UPRMT UR4, UR36, 0x654, UR4 ;  /* 0x0000065424047896 */ /* 0x000fd20008000004 */
[----:B------:R-:W-:Y:S01]  /*c0f0*/  SYNCS.ARRIVE.TRANS64.RED.A1T0 RZ, [UR4], RZ ;  /* 0x000000ffffff79a7 */ /* 0x000fe20008100404 */
[----:B------:R-:W-:Y:S05]  /*c100*/  @!P2 BRA `(.L_x_319) ;  /* 0x000000000004a947 */ /* 0x000fea0003800000 */
[----:B------:R-:W-:Y:S01]  /*c110*/  BPT.TRAP 0x1 ;  /* 0x000000040000795c */ /* 0x000fe20000300000 */
.L_x_319:
[----:B------:R-:W4:Y:S02]  /*c120*/  SYNCS.PHASECHK.TRANS64.TRYWAIT P1, [UR5+0x70], R4 ;  /* 0x00007004ff0075a7 */ /* 0x000f240008020145 */
[----:B----4-:R-:W-:Y:S05]  /*c130*/  @!P1 BRA `(.L_x_320) ;  /* 0x0000001c00689947 */ /* 0x010fea0003800000 */
.L_x_367:
        /* <DEDUP_REMOVED lines=8> */
[----:B------:R-:W-:Y:S01]  /*c1c0*/  UMOV UR21, 0x10000000 ;  /* 0x1000000000157882 */ /* 0x000fe20000000000 */
[----:B------:R-:W-:-:S06]  /*c1d0*/  UMOV UR11, UR19 ;  /* 0x00000013000b7c82 */ /* 0x000fcc0008000000 */
[----:B------:R4:W-:Y:S02]  /*c1e0*/  UTMALDG.3D [UR8], [UR16], desc[UR20] ;  /* 0x00001408100075b4 */ /* 0x0009e40008011000 */
[----:B----4-:R-:W-:Y:S05]  /*c1f0*/  @!P2 BRA `(.L_x_323) ;  /* 0x000000000004a947 */ /* 0x010fea0003800000 */
[----:B------:R-:W-:Y:S01]  /*c200*/  BPT.TRAP 0x1 ;  /* 0x000000040000795c */ /* 0x000fe20000300000 */
.L_x_323:
[----:B-123--:R-:W1:Y:S02]  /*c210*/  LDC R5, c[0x0][0x800] ;  /* 0x00020000ff057b82 */ /* 0x00ee640000000800 */
[----:B-1----:R4:W-:Y:S02]  /*c220*/  SYNCS.ARRIVE.TRANS64.RED.A0TR RZ, [UR5+0x50], R5 ;  /* 0x00005005ffff79a7 */ /* 0x0029e40008300405 */
.L_x_322:
[----:B------:R-:W-:Y:S05]  /*c230*/  BSYNC B0 ;  /* 0x0000000000007941 */ /* 0x000fea0003800000 */
.L_x_321:
[----:B------:R-:W-:Y:S05]  /*c240*/  @!P2 BRA `(.L_x_324) ;  /* 0x000000000004a947 */ /* 0x000fea0003800000 */
[----:B------:R-:W-:Y:S01]  /*c250*/  BPT.TRAP 0x1 ;  /* 0x000000040000795c */ /* 0x000fe20000300000 */
.L_x_324:
[----:B------:R-:W-:-:S04]  /*c260*/  UIADD3 UR4, UR5, 0x50, URZ ;  /* 0x0000005005047890 */ /* 0x000fc8000fffe03f */
[----:B------:R-:W-:-:S09]  /*c270*/  UPRMT UR4, UR36, 0x654, UR4 ;  /* 0x0000065424047896 */ /* 0x000fd20008000004 */
[----:B------:R-:W-:Y:S01]  /*c280*/  SYNCS.ARRIVE.TRANS64.RED.A1T0 RZ, [UR4], RZ ;  /* 0x000000ffffff79a7 */ /* 0x000fe20008100404 */
[----:B------:R-:W-:Y:S05]  /*c290*/  @!P2 BRA `(.L_x_325) ;  /* 0x000000000004a947 */ /* 0x000fea0003800000 */
[----:B------:R-:W-:Y:S01]  /*c2a0*/  BPT.TRAP 0x1 ;  /* 0x000000040000795c */ /* 0x000fe20000300000 */
.L_x_325:
[----:B------:R-:W5:Y:S02]  /*c2b0*/  SYNCS.PHASECHK.TRANS64.TRYWAIT P1, [UR5+0x78], R4 ;  /* 0x00007804ff0075a7 */ /* 0x000f640008020145 */
[----:B-----5:R-:W-:Y:S05]  /*c2c0*/  @!P1 BRA `(.L_x_326) ;  /* 0x0000001c001c9947 */ /* 0x020fea0003800000 */
.L_x_368:
[----:B------:R-:W-:Y:S04]  /*c2d0*/  BSSY B0, `(.L_x_327) ;  /* 0x000000f000007945 */ /* 0x000fe80003800000 */
[----:B------:R-:W-:Y:S05]  /*c2e0*/  @!P0 BRA `(.L_x_328) ;  /* 0x0000000000348947 */ /* 0x000fea0003800000 */
[----:B------:R-:W-:Y:S01]  /*c2f0*/  R2UR UR12, R13 ;  /* 0x000000000d0c72ca */ /* 0x000fe200000e0000 */
[----:B------:R-:W-:Y:S02]  /*c300*/  UIADD3 UR16, UP0, UR6, 0x3f0, URZ ;  /* 0x000003f006107890 */ /* 0x000fe4000ff1e03f */
[----:B------:R-:W-:Y:S02]  /*c310*/  UIADD3 UR11, UR19, 0x80, URZ ;  /* 0x00000080130b7890 */ /* 0x000fe4000fffe03f */
[----:B------:R-:W-:Y:S02]  /*c320*/  UIADD3 UR8, UR5, 0x6200, URZ ;  /* 0x0000620005087890 */ /* 0x000fe4000fffe03f */
[----:B------:R-:W-:Y:S02]  /*c330*/  UIADD3 UR9, UR5, 0x58, URZ ;  /* 0x0000005805097890 */ /* 0x000fe4000fffe03f */
[----:B------:R-:W-:Y:S01]  /*c340*/  UIADD3.X UR17, URZ, UR7, URZ, UP0, !UPT ;  /* 0x000000073f117290 */ /* 0x000fe200087fe43f */
[----:B------:R-:W-:Y:S01]  /*c350*/  UMOV UR20, 0x0 ;  /* 0x0000000000147882 */ /* 0x000fe20000000000 */
[----:B------:R-:W-:-:S07]  /*c360*/  UMOV UR21, 0x10000000 ;  /* 0x1000000000157882 */ /* 0x000fce0000000000 */
[----:B------:R1:W-:Y:S02]  /*c370*/  UTMALDG.3D [UR8], [UR16], desc[UR20] ;  /* 0x00001408100075b4 */ /* 0x0003e40008011000 */
[----:B-1----:R-:W-:Y:S05]  /*c380*/  @!P2 BRA `(.L_x_329) ;  /* 0x000000000004a947 */ /* 0x002fea0003800000 */
[----:B------:R-:W-:Y:S01]  /*c390*/  BPT.TRAP 0x1 ;  /* 0x000000040000795c */ /* 0x000fe20000300000 */
.L_x_329:
[----:B------:R-:W1:Y:S02]  /*c3a0*/  LDC R4, c[0x0][0x800] ;  /* 0x00020000ff047b82 */ /* 0x000e640000000800 */
[----:B-1----:R1:W-:Y:S02]  /*c3b0*/  SYNCS.ARRIVE.TRANS64.RED.A0TR RZ, [UR5+0x58], R4 ;  /* 0x00005804ffff79a7 */ /* 0x0023e40008300405 */
.L_x_328:
[----:B------:R-:W-:Y:S05]  /*c3c0*/  BSYNC B0 ;  /* 0x0000000000007941 */ /* 0x000fea0003800000 */
.L_x_327:
[----:B------:R-:W-:Y:S05]  /*c3d0*/  @!P2 BRA `(.L_x_330) ;  /* 0x000000000004a947 */ /* 0x000fea0003800000 */
[----:B------:R-:W-:Y:S01]  /*c3e0*/  BPT.TRAP 0x1 ;  /* 0x000000040000795c */ /* 0x000fe20000300000 */
.L_x_330:
[----:B------:R-:W-:Y:S01]  /*c3f0*/  IADD3 R16, P0, R16, UR38, RZ ;  /* 0x0000002610107c10 */ /* 0x000fe2000ff1e0ff */
[----:B------:R-:W-:Y:S01]  /*c400*/  UIADD3 UR4, UR5, 0x58, URZ ;  /* 0x0000005805047890 */ /* 0x000fe2000fffe03f */
[----:B------:R-:W-:Y:S01]  /*c410*/  LOP3.LUT R8, R8, 0x1, RZ, 0x3c, !PT ;  /* 0x0000000108087812 */ /* 0x000fe200078e3cff */
[----:B------:R-:W-:Y:S01]  /*c420*/  IMAD.MOV.U32 R13, RZ, RZ, -0x1 ;  /* 0xffffffffff0d7424 */ /* 0x000fe200078e00ff */
[----:B------:R-:W-:Y:S01]  /*c430*/  IADD3.X R17, R17, UR37, RZ, P0, !PT ;  /* 0x0000002511117c10 */ /* 0x000fe200087fe4ff */
[----:B------:R-:W-:Y:S01]  /*c440*/  UPRMT UR4, UR36, 0x654, UR4 ;  /* 0x0000065424047896 */ /* 0x000fe20008000004 */
[----:B------:R-:W-:Y:S02]  /*c450*/  ISETP.GE.U32.AND P0, PT, R16, UR24, PT ;  /* 0x0000001810007c0c */ /* 0x000fe4000bf06070 */
[----:B-1----:R-:W-:Y:S02]  /*c460*/  PRMT R4, RZ, 0x7610, R4 ;  /* 0x00007610ff047816 */ /* 0x002fe40000000004 */
[----:B------:R-:W-:-:S02]  /*c470*/  ISETP.GE.U32.AND.EX P0, PT, R17, UR25, PT, P0 ;  /* 0x0000001911007c0c */ /* 0x000fc4000bf06100 */
[----:B------:R-:W-:Y:S02]  /*c480*/  MOV R21, 0xffffffff ;  /* 0xffffffff00157802 */ /* 0x000fe40000000f00 */
[----:B------:R-:W-:Y:S01]  /*c490*/  SYNCS.ARRIVE.TRANS64.RED.A1T0 RZ, [UR4], RZ ;  /* 0x000000ffffff79a7 */ /* 0x000fe20008100404 */
[----:B------:R-:W-:-:S08]  /*c4a0*/  MOV R20, 0xffffffff ;  /* 0xffffffff00147802 */ /* 0x000fd00000000f00 */
[----:B------:R-:W-:Y:S05]  /*c4b0*/  @P0 BRA `(.L_x_331) ;  /* 0x0000000400580947 */ /* 0x000fea0003800000 */
[----:B------:R-:W1:Y:S01]  /*c4c0*/  S2R R13, SR_CTAID.X ;  /* 0x00000000000d7919 */ /* 0x000e620000002500 */
[----:B------:R-:W5:Y:S01]  /*c4d0*/  LDC.64 R14, c[0x0][0x8d0] ;  /* 0x00023400ff0e7b82 */ /* 0x000f620000000a00 */
[----:B------:R-:W-:Y:S01]  /*c4e0*/  ULDC UR4, c[0x0][0x150] ;  /* 0x0000540000047ab9 */ /* 0x000fe20000000800 */
[----:B------:R-:W-:Y:S01]  /*c4f0*/  IMAD.MOV.U32 R22, RZ, RZ, R17 ;  /* 0x000000ffff167224 */ /* 0x000fe200078e0011 */
[----:B------:R-:W2:Y:S05]  /*c500*/  S2R R20, SR_CTAID.Y ;  /* 0x0000000000147919 */ /* 0x000eaa0000002600 */
[----:B------:R-:W3:Y:S08]  /*c510*/  LDC R6, c[0x0][0x144] ;  /* 0x00005100ff067b82 */ /* 0x000ef00000000800 */
[----:B------:R-:W3:Y:S01]  /*c520*/  LDC R21, c[0x0][0x8d8] ;  /* 0x00023600ff157b82 */ /* 0x000ee20000000800 */
[----:B-----5:R-:W-:-:S04]  /*c530*/  ISETP.NE.U32.AND P0, PT, R14, RZ, PT ;  /* 0x000000ff0e00720c */ /* 0x020fc80003f05070 */
[----:B------:R-:W-:Y:S02]  /*c540*/  ISETP.NE.AND.EX P0, PT, R15, RZ, PT, P0 ;  /* 0x000000ff0f00720c */ /* 0x000fe40003f05300 */
[----:B-1----:R-:W-:Y:S02]  /*c550*/  I2FP.F32.U32 R4, R13 ;  /* 0x0000000d00047245 */ /* 0x002fe40000201000 */
[----:B--2---:R-:W-:-:S03]  /*c560*/  I2FP.F32.U32 R18, R20 ;  /* 0x0000001400127245 */ /* 0x004fc60000201000 */
[----:B------:R-:W-:-:S06]  /*c570*/  FMUL R4, R4, UR4 ;  /* 0x0000000404047c20 */ /* 0x000fcc0008400000 */
[----:B------:R-:W3:Y:S02]  /*c580*/  F2I.U32.TRUNC.NTZ R4, R4 ;  /* 0x0000000400047305 */ /* 0x000ee4000020f000 */
[----:B---34-:R-:W-:-:S05]  /*c590*/  IADD3 R5, -R4, RZ, RZ ;  /* 0x000000ff04057210 */ /* 0x018fca0007ffe1ff */
[----:B------:R-:W-:Y:S01]  /*c5a0*/  IMAD R13, R6, R5, R13 ;  /* 0x00000005060d7224 */ /* 0x000fe200078e020d */
[----:B------:R-:W-:Y:S01]  /*c5b0*/  MOV R6, R16 ;  /* 0x0000001000067202 */ /* 0x000fe20000000f00 */
[----:B------:R-:W-:Y:S06]  /*c5c0*/  @!P0 BRA `(.L_x_332) ;  /* 0x0000000000308947 */ /* 0x000fec0003800000 */
[----:B------:R-:W1:Y:S02]  /*c5d0*/  LDC R5, c[0x0][0x8dc] ;  /* 0x00023700ff057b82 */ /* 0x000e640000000800 */
[----:B-1----:R-:W-:-:S04]  /*c5e0*/  IADD3 R5, P0, R16, R5, RZ ;  /* 0x0000000510057210 */ /* 0x002fc80007f1e0ff */
[----:B------:R-:W-:-:S05]  /*c5f0*/  IADD3.X R23, RZ, R17, RZ, P0, !PT ;  /* 0x00000011ff177210 */ /* 0x000fca00007fe4ff */
[----:B------:R-:W-:-:S04]  /*c600*/  IMAD.WIDE.U32 R6, R23, R14, RZ ;  /* 0x0000000e17067225 */ /* 0x000fc800078e00ff */
[----:B------:R-:W-:-:S04]  /*c610*/  IMAD.WIDE.U32 R6, P0, R5, R15, R6 ;  /* 0x0000000f05067225 */ /* 0x000fc80007800006 */
[----:B------:R-:W-:-:S04]  /*c620*/  IMAD.WIDE.U32 R4, R5, R14, RZ ;  /* 0x0000000e05047225 */ /* 0x000fc800078e00ff */
[----:B------:R-:W-:Y:S01]  /*c630*/  IMAD.MOV.U32 R4, RZ, RZ, R7 ;  /* 0x000000ffff047224 */ /* 0x000fe200078e0007 */
[----:B------:R-:W-:Y:S02]  /*c640*/  IADD3 RZ, P1, R5, R6, RZ ;  /* 0x0000000605ff7210 */ /* 0x000fe40007f3e0ff */
[----:B------:R-:W-:-:S03]  /*c650*/  IADD3.X R5, RZ, RZ, RZ, P0, !PT ;  /* 0x000000ffff057210 */ /* 0x000fc600007fe4ff */
[----:B------:R-:W-:-:S03]  /*c660*/  IMAD.WIDE.U32.X R4, R23, R15, R4, P1 ;  /* 0x0000000f17047225 */ /* 0x000fc600008e0404 */
[----:B------:R-:W-:Y:S02]  /*c670*/  MOV R6, R4 ;  /* 0x0000000400067202 */ /* 0x000fe40000000f00 */
[----:B------:R-:W-:-:S07]  /*c680*/  MOV R22, R5 ;  /* 0x0000000500167202 */ /* 0x000fce0000000f00 */
.L_x_332:
[----:B------:R-:W-:Y:S01]  /*c690*/  ULDC UR4, c[0x0][0x154] ;  /* 0x0000550000047ab9 */ /* 0x000fe20000000800 */
[----:B------:R-:W1:Y:S01]  /*c6a0*/  LDC R7, c[0x0][0x148] ;  /* 0x00005200ff077b82 */ /* 0x000e620000000800 */
[----:B------:R-:W-:Y:S01]  /*c6b0*/  FMUL R14, R18, UR4 ;  /* 0x00000004120e7c20 */ /* 0x000fe20008400000 */
[----:B------:R-:W-:Y:S02]  /*c6c0*/  ISETP.NE.AND P2, PT, R2, 0x1, PT ;  /* 0x000000010200780c */ /* 0x000fe40003f45270 */
[-CC-:B------:R-:W-:Y:S02]  /*c6d0*/  SHF.R.U64 R18, R6, R21.reuse, R22.reuse ;  /* 0x0000001506127219 */ /* 0x180fe40000001216 */
[----:B------:R-:W-:Y:S01]  /*c6e0*/  SHF.R.U32.HI R21, RZ, R21, R22 ;  /* 0x00000015ff157219 */ /* 0x000fe20000011616 */
[----:B------:R-:W2:Y:S01]  /*c6f0*/  F2I.U32.TRUNC.NTZ R14, R14 ;  /* 0x0000000e000e7305 */ /* 0x000ea2000020f000 */
[----:B------:R-:W3:Y:S01]  /*c700*/  LDC.64 R4, c[0x0][0x8c8] ;  /* 0x00023200ff047b82 */ /* 0x000ee20000000a00 */
[----:B------:R-:W-:-:S05]  /*c710*/  IADD3 R23, P0, RZ, -R18, RZ ;  /* 0x80000012ff177210 */ /* 0x000fca0007f1e0ff */
[----:B------:R-:W-:Y:S02]  /*c720*/  IMAD.X R21, RZ, RZ, ~R21, P0 ;  /* 0x000000ffff157224 */ /* 0x000fe400000e0e15 */
[----:B------:R-:W4:Y:S01]  /*c730*/  LDC R22, c[0x0][0x8c0] ;  /* 0x00023000ff167b82 */ /* 0x000f220000000800 */
[----:B--2---:R-:W-:-:S07]  /*c740*/  IADD3 R15, -R14, RZ, RZ ;  /* 0x000000ff0e0f7210 */ /* 0x004fce0007ffe1ff */
[----:B------:R-:W2:Y:S01]  /*c750*/  LDC R27, c[0x0][0x900] ;  /* 0x00024000ff1b7b82 */ /* 0x000ea20000000800 */
[----:B-1----:R-:W-:-:S07]  /*c760*/  @P2 IMAD R13, R7, R15, R20 ;  /* 0x0000000f070d2224 */ /* 0x002fce00078e0214 */
[----:B------:R-:W1:Y:S01]  /*c770*/  LDC.64 R14, c[0x0][0x8e8] ;  /* 0x00023a00ff0e7b82 */ /* 0x000e620000000a00 */
[----:B---3--:R-:W-:-:S04]  /*c780*/  IMAD R6, R21, R4, RZ ;  /* 0x0000000415067224 */ /* 0x008fc800078e02ff */
[C---:B------:R-:W-:Y:S02]  /*c790*/  IMAD R7, R23.reuse, R5, R6 ;  /* 0x0000000517077224 */ /* 0x040fe400078e0206 */
[----:B------:R-:W-:Y:S01]  /*c7a0*/  IMAD.WIDE.U32 R4, R23, R4, R16 ;  /* 0x0000000417047225 */ /* 0x000fe200078e0010 */
[----:B------:R-:W3:Y:S04]  /*c7b0*/  LDC R6, c[0x0][0x8b0] ;  /* 0x00022c00ff067b82 */ /* 0x000ee80000000800 */
[----:B------:R-:W-:-:S04]  /*c7c0*/  IADD3 R5, R5, R7, RZ ;  /* 0x0000000705057210 */ /* 0x000fc80007ffe0ff */
[-CC-:B----4-:R-:W-:Y:S01]  /*c7d0*/  SHF.R.U64 R26, R4, R22.reuse, R5.reuse ;  /* 0x00000016041a7219 */ /* 0x190fe20000001205 */
[----:B------:R-:W4:Y:S01]  /*c7e0*/  LDC R25, c[0x0][0x8f0] ;  /* 0x00023c00ff197b82 */ /* 0x000f220000000800 */
[----:B------:R-:W-:Y:S02]  /*c7f0*/  SHF.R.U32.HI R5, RZ, R22, R5 ;  /* 0x00000016ff057219 */ /* 0x000fe40000011605 */
[----:B-1----:R-:W-:-:S05]  /*c800*/  ISETP.NE.U32.AND P0, PT, R14, RZ, PT ;  /* 0x000000ff0e00720c */ /* 0x002fca0003f05070 */
[----:B------:R-:W1:Y:S01]  /*c810*/  LDC R24, c[0x0][0x8e0] ;  /* 0x00023800ff187b82 */ /* 0x000e620000000800 */
[----:B------:R-:W-:Y:S02]  /*c820*/  ISETP.NE.AND.EX P0, PT, R15, RZ, PT, P0 ;  /* 0x000000ff0f00720c */ /* 0x000fe40003f05300 */
[----:B---3--:R-:W-:-:S05]  /*c830*/  SHF.R.U64 R23, R26, R6, R5 ;  /* 0x000000061a177219 */ /* 0x008fca0000001205 */
[----:B------:R-:W3:Y:S01]  /*c840*/  LDC R22, c[0x0][0x8b8] ;  /* 0x00022e00ff167b82 */ /* 0x000ee20000000800 */
[----:B------:R-:W-:-:S04]  /*c850*/  SHF.R.U32.HI R4, RZ, R6, R5 ;  /* 0x00000006ff047219 */ /* 0x000fc80000011605 */
[-CC-:B--2---:R-:W-:Y:S02]  /*c860*/  SHF.R.U64 R21, R23, R27.reuse, R4.reuse ;  /* 0x0000001b17157219 */ /* 0x184fe40000001204 */
[----:B------:R-:W-:Y:S01]  /*c870*/  SHF.R.U32.HI R27, RZ, R27, R4 ;  /* 0x0000001bff1b7219 */ /* 0x000fe20000011604 */
[----:B------:R-:W2:Y:S02]  /*c880*/  LDC R20, c[0x0][0x8a8] ;  /* 0x00022a00ff147b82 */ /* 0x000ea40000000800 */
[----:B------:R-:W-:Y:S01]  /*c890*/  IMAD.MOV.U32 R4, RZ, RZ, R21 ;  /* 0x000000ffff047224 */ /* 0x000fe200078e0015 */
[----:B------:R-:W-:Y:S01]  /*c8a0*/  MOV R5, R27 ;  /* 0x0000001b00057202 */ /* 0x000fe20000000f00 */
[----:B----4-:R-:W-:Y:S06]  /*c8b0*/  @!P0 BRA `(.L_x_333) ;  /* 0x0000000000288947 */ /* 0x010fec0003800000 */
[----:B------:R-:W4:Y:S02]  /*c8c0*/  LDC R4, c[0x0][0x8f4] ;  /* 0x00023d00ff047b82 */ /* 0x000f240000000800 */
[----:B----4-:R-:W-:-:S04]  /*c8d0*/  IADD3 R5, P0, R21, R4, RZ ;  /* 0x0000000415057210 */ /* 0x010fc80007f1e0ff */
[----:B------:R-:W-:-:S05]  /*c8e0*/  IADD3.X R27, RZ, R27, RZ, P0, !PT ;  /* 0x0000001bff1b7210 */ /* 0x000fca00007fe4ff */
[----:B------:R-:W-:-:S04]  /*c8f0*/  IMAD.WIDE.U32 R6, R27, R14, RZ ;  /* 0x0000000e1b067225 */ /* 0x000fc800078e00ff */
[----:B------:R-:W-:-:S04]  /*c900*/  IMAD.WIDE.U32 R6, P0, R5, R15, R6 ;  /* 0x0000000f05067225 */ /* 0x000fc80007800006 */
[----:B------:R-:W-:Y:S01]  /*c910*/  IMAD.WIDE.U32 R4, R5, R14, RZ ;  /* 0x0000000e05047225 */ /* 0x000fe200078e00ff */
[----:B------:R-:W-:-:S04]  /*c920*/  MOV R4, R7 ;  /* 0x0000000700047202 */ /* 0x000fc80000000f00 */
[----:B------:R-:W-:Y:S01]  /*c930*/  IADD3 RZ, P1, R5, R6, RZ ;  /* 0x0000000605ff7210 */ /* 0x000fe20007f3e0ff */
[----:B------:R-:W-:-:S04]  /*c940*/  IMAD.X R5, RZ, RZ, RZ, P0 ;  /* 0x000000ffff057224 */ /* 0x000fc800000e06ff */
[----:B------:R-:W-:-:S08]  /*c950*/  IMAD.WIDE.U32.X R4, R27, R15, R4, P1 ;  /* 0x0000000f1b047225 */ /* 0x000fd000008e0404 */
.L_x_333:
[----:B------:R-:W-:Y:S02]  /*c960*/  SHF.R.U64 R25, R4, R25, R5 ;  /* 0x0000001904197219 */ /* 0x000fe40000001205 */
[----:B------:R-:W-:Y:S02]  /*c970*/  LOP3.LUT R4, R23, R12, RZ, 0xc0, !PT ;  /* 0x0000000c17047212 */ /* 0x000fe400078ec0ff */
[----:B------:R-:W-:Y:S02]  /*c980*/  IADD3 R5, -R25, RZ, RZ ;  /* 0x000000ff19057210 */ /* 0x000fe40007ffe1ff */
[----:B------:R-:W-:Y:S01]  /*c990*/  LOP3.LUT R6, R26, R11, RZ, 0xc0, !PT ;  /* 0x0000000b1a067212 */ /* 0x000fe200078ec0ff */
[----:B------:R-:W-:Y:S02]  /*c9a0*/  IMAD R4, R9, R25, R4 ;  /* 0x0000001909047224 */ /* 0x000fe400078e0204 */
[----:B-1----:R-:W-:Y:S02]  /*c9b0*/  IMAD R21, R5, R24, R21 ;  /* 0x0000001805157224 */ /* 0x002fe400078e0215 */
[----:B---3--:R-:W-:-:S02]  /*c9c0*/  IMAD R13, R4, R22, R13 ;  /* 0x00000016040d7224 */ /* 0x008fc400078e020d */
[----:B--2---:R-:W-:Y:S02]  /*c9d0*/  IMAD R6, R21, R20, R6 ;  /* 0x0000001415067224 */ /* 0x004fe400078e0206 */
[----:B------:R-:W-:-:S03]  /*c9e0*/  IMAD.MOV.U32 R4, RZ, RZ, 0x1 ;  /* 0x00000001ff047424 */ /* 0x000fc600078e00ff */
[----:B------:R-:W-:Y:S02]  /*c9f0*/  SEL R20, R6, R13, !P2 ;  /* 0x0000000d06147207 */ /* 0x000fe40005000000 */
[----:B------:R-:W-:Y:S02]  /*ca00*/  SEL R21, R13, R6, !P2 ;  /* 0x000000060d157207 */ /* 0x000fe40005000000 */
[----:B------:R-:W-:-:S07]  /*ca10*/  MOV R13, R18 ;  /* 0x00000012000d7202 */ /* 0x000fce0000000f00 */
.L_x_331:
[----:B------:R-:W-:-:S13]  /*ca20*/  LOP3.LUT P0, RZ, R4, 0xff, RZ, 0xc0, !PT ;  /* 0x000000ff04ff7812 */ /* 0x000fda000780c0ff */
[----:B------:R-:W-:Y:S05]  /*ca30*/  @P0 BRA `(.L_x_334) ;  /* 0xfffffff0005c0947 */ /* 0x000fea000383ffff */
.L_x_302:
[----:B------:R-:W-:-:S13]  /*ca40*/  ELECT P0, URZ, PT ;  /* 0x00000000003f782f */ /* 0x000fda0003800000 */
[----:B------:R-:W-:Y:S05]  /*ca50*/  @!P0 BRA `(.L_x_14) ;  /* 0x0000001000508947 */ /* 0x000fea0003800000 */
[----:B------:R-:W-:-:S04]  /*ca60*/  LOP3.LUT R19, R19, 0x2, RZ, 0xfc, !PT ;  /* 0x0000000213137812 */ /* 0x000fc800078efcff */
[----:B------:R-:W-:-:S13]  /*ca70*/  ISETP.NE.AND P1, PT, R19, 0x3, PT ;  /* 0x000000031300780c */ /* 0x000fda0003f25270 */
[----:B------:R-:W-:Y:S05]  /*ca80*/  @!P1 BRA `(.L_x_335) ;  /* 0x0000000000049947 */ /* 0x000fea0003800000 */
[----:B------:R-:W-:Y:S01]  /*ca90*/  BPT.TRAP 0x1 ;  /* 0x000000040000795c */ /* 0x000fe20000300000 */
.L_x_335:
[----:B------:R-:W-:Y:S02]  /*caa0*/  MOV R2, 0x400 ;  /* 0x0000040000027802 */ /* 0x000fe40000000f00 */
[----:B-1---5:R-:W-:Y:S02]  /*cab0*/  MOV R3, UR36 ;  /* 0x0000002400037c02 */ /* 0x022fe40008000f00 */
[----:B------:R-:W-:Y:S02]  /*cac0*/  SHF.L.U32 R0, R8, 0x1f, RZ ;  /* 0x0000001f08007819 */ /* 0x000fe400000006ff */
[----:B------:R-:W-:-:S04]  /*cad0*/  LEA R3, R3, R2, 0x18 ;  /* 0x0000000203037211 */ /* 0x000fc800078ec0ff */
[----:B------:R-:W1:Y:S02]  /*cae0*/  SYNCS.PHASECHK.TRANS64.TRYWAIT P0, [R3+URZ+0x60], R0 ;  /* 0x00006000030075a7 */ /* 0x000e64000800017f */
[----:B-1----:R-:W-:Y:S05]  /*caf0*/  @!P0 BRA `(.L_x_336) ;  /* 0x0000001400288947 */ /* 0x002fea0003800000 */
.L_x_369:
[----:B------:R-:W-:Y:S05]  /*cb00*/  @!P1 BRA `(.L_x_337) ;  /* 0x0000000000049947 */ /* 0x000fea0003800000 */
[----:B------:R-:W-:Y:S01]  /*cb10*/  BPT.TRAP 0x1 ;  /* 0x000000040000795c */ /* 0x000fe20000300000 */
.L_x_337:
[----:B------:R-:W1:Y:S02]  /*cb20*/  SYNCS.PHASECHK.TRANS64.TRYWAIT P0, [R3+URZ+0x68], R0 ;  /* 0x00006800030075a7 */ /* 0x000e64000800017f */
[----:B-1----:R-:W-:Y:S05]  /*cb30*/  @!P0 BRA `(.L_x_338) ;  /* 0x00000014002c8947 */ /* 0x002fea0003800000 */
.L_x_370:
[----:B------:R-:W-:Y:S05]  /*cb40*/  @!P1 BRA `(.L_x_339) ;  /* 0x0000000000049947 */ /* 0x000fea0003800000 */
[----:B------:R-:W-:Y:S01]  /*cb50*/  BPT.TRAP 0x1 ;  /* 0x000000040000795c */ /* 0x000fe20000300000 */
.L_x_339:
[----:B------:R-:W1:Y:S02]  /*cb60*/  SYNCS.PHASECHK.TRANS64.TRYWAIT P0, [R3+URZ+0x70], R0 ;  /* 0x00007000030075a7 */ /* 0x000e64000800017f */
[----:B-1----:R-:W-:Y:S05]  /*cb70*/  @!P0 BRA `(.L_x_340) ;  /* 0x0000001400308947 */ /* 0x002fea0003800000 */
.L_x_371:
[----:B------:R-:W-:Y:S05]  /*cb80*/  @!P1 BRA `(.L_x_341) ;  /* 0x0000000000049947 */ /* 0x000fea0003800000 */
[----:B------:R-:W-:Y:S01]  /*cb90*/  BPT.TRAP 0x1 ;  /* 0x000000040000795c */ /* 0x000fe20000300000 */
.L_x_341:
[----:B------:R-:W-:-:S07]  /*cba0*/  SHF.L.U32 R8, R8, 0x1f, RZ ;  /* 0x0000001f08087819 */ /* 0x000fce00000006ff */
.L_x_342:
[----:B------:R1:W1:Y:S02]  /*cbb0*/  SYNCS.PHASECHK.TRANS64.TRYWAIT P0, [R3+URZ+0x78], R8 ;  /* 0x00007808030075a7 */ /* 0x000264000800017f */
[----:B-1----:R-:W-:Y:S05]  /*cbc0*/  @!P0 NANOSLEEP.SYNCS 0x989680 ;  /* 0x009896800000895d */ /* 0x002fea0003900000 */
[----:B------:R-:W1:Y:S02]  /*cbd0*/  @!P0 SYNCS.PHASECHK.TRANS64 P0, [R3+URZ+0x78], R8 ;  /* 0x00007808030085a7 */ /* 0x000e64000800007f */
[----:B-1----:R-:W-:Y:S05]  /*cbe0*/  @P0 BRA `(.L_x_14) ;  /* 0x0000000c00ec0947 */ /* 0x002fea0003800000 */
[----:B------:R-:W-:Y:S05]  /*cbf0*/  BRA `(.L_x_342) ;  /* 0xfffffffc00ec7947 */ /* 0x000fea000383ffff */
.L_x_297:
[----:B------:R-:W-:Y:S01]  /*cc00*/  LOP3.LUT P0, RZ, R8, 0xff, RZ, 0xc0, !PT ;  /* 0x000000ff08ff7812 */ /* 0x000fe2000780c0ff */
[----:B------:R-:W-:Y:S01]  /*cc10*/  IMAD.MOV.U32 R10, RZ, RZ, 0x1 ;  /* 0x00000001ff0a7424 */ /* 0x000fe200078e00ff */
[----:B------:R-:W-:-:S11]  /*cc20*/  MOV R9, RZ ;  /* 0x000000ff00097202 */ /* 0x000fd60000000f00 */
[----:B------:R-:W-:Y:S05]  /*cc30*/  @!P0 BRA `(.L_x_343) ;  /* 0x0000000c00248947 */ /* 0x000fea0003800000 */
[----:B------:R-:W2:Y:S01]  /*cc40*/  LDC R0, c[0x0][0x28c] ;  /* 0x0000a300ff007b82 */ /* 0x000ea20000000800 */
[----:B------:R-:W-:Y:S01]  /*cc50*/  ULDC UR7, c[0x0][0x900] ;  /* 0x0002400000077ab9 */ /* 0x000fe20000000800 */
[----:B------:R-:W-:Y:S01]  /*cc60*/  UMOV UR8, 0xffffffff ;  /* 0xffffffff00087882 */ /* 0x000fe20000000000 */
[----:B------:R-:W-:Y:S01]  /*cc70*/  BSSY B0, `(.L_x_343) ;  /* 0x00000c5000007945 */ /* 0x000fe20003800000 */
[----:B-1----:R-:W-:Y:S01]  /*cc80*/  USHF.L.U32 UR4, UR36, 0x5, URZ ;  /* 0x0000000524047899 */ /* 0x002fe2000800063f */
[----:B------:R-:W-:Y:S01]  /*cc90*/  LOP3.LUT R11, R22, 0x2, RZ, 0xfc, !PT ;  /* 0x00000002160b7812 */ /* 0x000fe200078efcff */
[----:B------:R-:W-:Y:S01]  /*cca0*/  USHF.L.U32 UR5, UR36, 0xb, URZ ;  /* 0x0000000b24057899 */ /* 0x000fe2000800063f */
[----:B------:R-:W-:Y:S01]  /*ccb0*/  MOV R10, 0x1 ;  /* 0x00000001000a7802 */ /* 0x000fe20000000f00 */
[----:B------:R-:W-:Y:S01]  /*ccc0*/  USHF.L.U32 UR8, UR8, UR7, URZ ;  /* 0x0000000708087299 */ /* 0x000fe2000800063f */
[----:B------:R-:W-:Y:S01]  /*ccd0*/  MOV R9, RZ ;  /* 0x000000ff00097202 */ /* 0x000fe20000000f00 */
[----:B------:R-:W-:Y:S01]  /*cce0*/  ULDC UR6, c[0x0][0x8a8] ;  /* 0x00022a0000067ab9 */ /* 0x000fe20000000800 */
[----:B------:R-:W-:Y:S01]  /*ccf0*/  UMOV UR9, 0x1 ;  /* 0x0000000100097882 */ /* 0x000fe20000000000 */
[----:B------:R-:W-:-:S02]  /*cd00*/  ULOP3.LUT UR4, UR4, 0x20, URZ, 0xc0, !UPT ;  /* 0x0000002004047892 */ /* 0x000fc4000f8ec03f */
[----:B------:R-:W-:Y:S02]  /*cd10*/  ULOP3.LUT UR5, UR5, 0x800, URZ, 0xc0, !UPT ;  /* 0x0000080005057892 */ /* 0x000fe4000f8ec03f */
[----:B------:R-:W-:Y:S02]  /*cd20*/  UIADD3 UR17, UR6, -0x1, URZ ;  /* 0xffffffff06117890 */ /* 0x000fe4000fffe03f */
[----:B------:R-:W-:Y:S02]  /*cd30*/  USHF.L.U32 UR19, UR9, UR7, URZ ;  /* 0x0000000709137299 */ /* 0x000fe4000800063f */
[----:B------:R-:W-:Y:S01]  /*cd40*/  ULOP3.LUT UR18, URZ, UR8, URZ, 0x33, !UPT ;  /* 0x000000083f127292 */ /* 0x000fe2000f8e333f */
[----:B------:R-:W-:Y:S01]  /*cd50*/  ULDC.64 UR22, c[0x0][0x198] ;  /* 0x0000660000167ab9 */ /* 0x000fe20000000a00 */
[----:B--2---:R-:W-:-:S04]  /*cd60*/  IADD3 R0, R0, 0x3f, RZ ;  /* 0x0000003f00007810 */ /* 0x004fc80007ffe0ff */
[----:B------:R-:W-:-:S04]  /*cd70*/  SHF.R.S32.HI R3, RZ, 0x1f, R0 ;  /* 0x0000001fff037819 */ /* 0x000fc80000011400 */
[----:B------:R-:W-:Y:S01]  /*cd80*/  LEA.HI R3, R3, R0, RZ, 0x6 ;  /* 0x0000000003037211 */ /* 0x000fe200078f30ff */
[----:B------:R-:W-:-:S03]  /*cd90*/  IMAD.MOV.U32 R0, RZ, RZ, 0x1 ;  /* 0x00000001ff007424 */ /* 0x000fc600078e00ff */
[--C-:B------:R-:W-:Y:S02]  /*cda0*/  SHF.R.S32.HI R8, RZ, 0x6, R3.reuse ;  /* 0x00000006ff087819 */ /* 0x100fe40000011403 */
[----:B------:R-:W-:-:S03]  /*cdb0*/  PRMT R3, R0, 0x7610, R3 ;  /* 0x0000761000037816 */ /* 0x000fc60000000003 */
[----:B------:R-:W-:-:S07]  /*cdc0*/  VIADD R0, R8, 0x1 ;  /* 0x0000000108007836 */ /* 0x000fce0000000000 */
.L_x_354:
[----:B------:R-:W-:-:S03]  /*cdd0*/  UMOV UR6, 0xffffffff ;  /* 0xffffffff00067882 */ /* 0x000fc60000000000 */
[----:B------:R-:W-:Y:S05]  /*cde0*/  BRA.DIV UR6, `(.L_x_344) ;  /* 0x0000001206a87947 */ /* 0x000fea000b800000 */
[----:B------:R-:W-:-:S13]  /*cdf0*/  ELECT P6, URZ, PT ;  /* 0x00000000003f782f */ /* 0x000fda00038c0000 */
.L_x_374:
[----:B------:R-:W1:Y:S01]  /*ce00*/  LDC R4, c[0x0][0x28c] ;  /* 0x0000a300ff047b82 */ /* 0x000e620000000800 */
[----:B------:R-:W-:Y:S01]  /*ce10*/  BSSY B1, `(.L_x_345) ;  /* 0x0000038000017945 */ /* 0x000fe20003800000 */
[----:B-1----:R-:W-:-:S13]  /*ce20*/  ISETP.LT.OR P6, PT, R4, 0x1, !P6 ;  /* 0x000000010400780c */ /* 0x002fda00077c1670 */
[----:B------:R-:W-:Y:S05]  /*ce30*/  @P6 BRA `(.L_x_346) ;  /* 0x0000000000d46947 */ /* 0x000fea0003800000 */
[----:B------:R-:W-:Y:S01]  /*ce40*/  LEA R20, R20, UR4, 0x6 ;  /* 0x0000000414147c11 */ /* 0x000fe2000f8e30ff */
[----:B------:R-:W-:Y:S01]  /*ce50*/  IMAD.MOV.U32 R4, RZ, RZ, R0 ;  /* 0x000000ffff047224 */ /* 0x000fe200078e0000 */
[----:B------:R-:W-:Y:S02]  /*ce60*/  SHF.L.U32 R21, R21, 0x8, RZ ;  /* 0x0000000815157819 */ /* 0x000fe400000006ff */
[----:B------:R-:W-:Y:S02]  /*ce70*/  MOV R19, RZ ;  /* 0x000000ff00137202 */ /* 0x000fe40000000f00 */
[----:B------:R-:W-:Y:S02]  /*ce80*/  MOV R5, R10 ;  /* 0x0000000a00057202 */ /* 0x000fe40000000f00 */
[----:B------:R-:W-:-:S07]  /*ce90*/  MOV R6, R9 ;  /* 0x0000000900067202 */ /* 0x000fce0000000f00 */
.L_x_349:
[----:B------:R-:W1:Y:S01]  /*cea0*/  S2R R12, SR_CgaCtaId ;  /* 0x00000000000c7919 */ /* 0x000e620000008800 */
[----:B------:R-:W-:Y:S02]  /*ceb0*/  MOV R7, 0x400 ;  /* 0x0000040000077802 */ /* 0x000fe40000000f00 */
[----:B------:R-:W-:Y:S02]  /*cec0*/  LOP3.LUT P1, RZ, R18, 0x7f, RZ, 0xc0, !PT ;  /* 0x0000007f12ff7812 */ /* 0x000fe4000782c0ff */
[----:B-1----:R-:W-:Y:S02]  /*ced0*/  LEA R15, R12, R7, 0x18 ;  /* 0x000000070c0f7211 */ /* 0x002fe400078ec0ff */
[----:B------:R-:W-:-:S09]  /*cee0*/  SHF.L.U32 R7, R5, 0x1f, RZ ;  /* 0x0000001f05077819 */ /* 0x000fd200000006ff */
[----:B------:R-:W1:Y:S01]  /*cef0*/  @!P1 LDC R12, c[0x0][0x500] ;  /* 0x00014000ff0c9b82 */ /* 0x000e620000000800 */
[----:B------:R-:W-:-:S04]  /*cf00*/  IMAD R14, R6, 0x8, R15 ;  /* 0x00000008060e7824 */ /* 0x000fc800078e020f */
[----:B------:R-:W2:Y:S02]  /*cf10*/  SYNCS.PHASECHK.TRANS64.TRYWAIT P0, [R14+URZ+0x20], R7 ;  /* 0x000020070e0075a7 */ /* 0x000ea4000800017f */
[----:B--2---:R-:W-:Y:S05]  /*cf20*/  @!P0 BRA `(.L_x_347) ;  /* 0x0000001000788947 */ /* 0x004fea0003800000 */
.L_x_375:
[----:B--2---:R-:W-:Y:S01]  /*cf30*/  PRMT R7, R11, 0x9910, RZ ;  /* 0x000099100b077816 */ /* 0x004fe200000000ff */
[----:B-1----:R1:W-:Y:S03]  /*cf40*/  @!P1 SYNCS.ARRIVE.TRANS64 RZ, [R14+URZ], R12 ;  /* 0x0000000c0eff99a7 */ /* 0x0023e6000800003f */
[----:B------:R-:W-:-:S13]  /*cf50*/  ISETP.NE.AND P0, PT, R7, 0x2, PT ;  /* 0x000000020700780c */ /* 0x000fda0003f05270 */
[----:B-1----:R-:W-:Y:S05]  /*cf60*/  @P0 BRA `(.L_x_348) ;  /* 0x0000000000040947 */ /* 0x002fea0003800000 */
[----:B------:R-:W-:Y:S01]  /*cf70*/  BPT.TRAP 0x1 ;  /* 0x000000040000795c */ /* 0x000fe20000300000 */
.L_x_348:
[C---:B------:R-:W-:Y:S01]  /*cf80*/  LEA R7, R6.reuse, UR5, 0xc ;  /* 0x0000000506077c11 */ /* 0x040fe2000f8e60ff */
[----:B------:R-:W-:Y:S01]  /*cf90*/  UIADD3 UR6, UP0, UR22, 0xf0, URZ ;  /* 0x000000f016067890 */ /* 0x000fe2000ff1e03f */
[CC--:B------:R-:W-:Y:S01]  /*cfa0*/  LEA R12, R6.reuse, R15.reuse, 0xf ;  /* 0x0000000f060c7211 */ /* 0x0c0fe200078e78ff */
[----:B------:R-:W-:Y:S01]  /*cfb0*/  UIADD3 UR24, UP1, UR22, 0x1f0, URZ ;  /* 0x000001f016187890 */ /* 0x000fe2000ff3e03f */
[----:B------:R-:W-:Y:S01]  /*cfc0*/  LEA R7, R7, R15, 0x1 ;  /* 0x0000000f07077211 */ /* 0x000fe200078e08ff */
[----:B------:R-:W-:Y:S01]  /*cfd0*/  VIADD R6, R6, 0x1 ;  /* 0x0000000106067836 */ /* 0x000fe20000000000 */
[----:B------:R-:W-:Y:S01]  /*cfe0*/  R2UR UR7, R12 ;  /* 0x000000000c0772ca */ /* 0x000fe200000e0000 */
[----:B------:R-:W-:Y:S01]  /*cff0*/  UIADD3.X UR25, URZ, UR23, URZ, UP1, !UPT ;  /* 0x000000173f197290 */ /* 0x000fe20008ffe43f */
[----:B------:R-:W-:Y:S01]  /*d000*/  R2UR UR8, R7 ;  /* 0x00000000070872ca */ /* 0x000fe200000e0000 */
[----:B------:R-:W-:Y:S01]  /*d010*/  UMOV UR14, 0x0 ;  /* 0x00000000000e7882 */ /* 0x000fe20000000000 */
[----:B------:R-:W-:Y:S01]  /*d020*/  R2UR UR9, R14 ;  /* 0x000000000e0972ca */ /* 0x000fe200000e0000 */
[----:B------:R-:W-:Y:S01]  /*d030*/  UMOV UR15, 0x10000000 ;  /* 0x10000000000f7882 */ /* 0x000fe20000000000 */
[----:B------:R-:W-:Y:S01]  /*d040*/  R2UR UR11, R21 ;  /* 0x00000000150b72ca */ /* 0x000fe200000e0000 */
[----:B------:R-:W-:Y:S01]  /*d050*/  UMOV UR21, 0x30000 ;  /* 0x0003000000157882 */ /* 0x000fe20000000000 */
[----:B------:R-:W-:-:S02]  /*d060*/  R2UR UR10, R19 ;  /* 0x00000000130a72ca */ /* 0x000fc400000e0000 */
[----:B------:R-:W-:Y:S02]  /*d070*/  R2UR UR12, R13 ;  /* 0x000000000d0c72ca */ /* 0x000fe400000e0000 */
[----:B------:R-:W-:Y:S01]  /*d080*/  IADD3 R4, R4, -0x1, RZ ;  /* 0xffffffff04047810 */ /* 0x000fe20007ffe0ff */
[----:B------:R-:W-:Y:S01]  /*d090*/  UIADD3 UR13, UR7, 0x8400, URZ ;  /* 0x00008400070d7890 */ /* 0x000fe2000fffe03f */
[----:B------:R-:W-:Y:S01]  /*d0a0*/  R2UR UR20, R20 ;  /* 0x00000000141472ca */ /* 0x000fe200000e0000 */
[----:B------:R-:W-:Y:S01]  /*d0b0*/  UIADD3.X UR7, URZ, UR23, URZ, UP0, !UPT ;  /* 0x000000173f077290 */ /* 0x000fe200087fe43f */
[----:B------:R-:W-:Y:S01]  /*d0c0*/  ISETP.GT.AND P1, PT, R4, 0x1, PT ;  /* 0x000000010400780c */ /* 0x000fe20003f24270 */
[----:B------:R-:W-:Y:S01]  /*d0d0*/  UIADD3 UR16, UR8, 0x28400, URZ ;  /* 0x0002840008107890 */ /* 0x000fe2000fffe03f */
[----:B------:R-:W-:Y:S02]  /*d0e0*/  ISETP.NE.AND P0, PT, R6, 0x4, PT ;  /* 0x000000040600780c */ /* 0x000fe40003f05270 */
[----:B------:R-:W-:Y:S01]  /*d0f0*/  UMOV UR8, UR13 ;  /* 0x0000000d00087c82 */ /* 0x000fe20008000000 */
[----:B------:R-:W-:-:S02]  /*d100*/  IADD3 R19, R19, 0x40, RZ ;  /* 0x0000004013137810 */ /* 0x000fc40007ffe0ff */
[----:B------:R-:W-:Y:S01]  /*d110*/  SEL R12, RZ, 0x1, P0 ;  /* 0x00000001ff0c7807 */ /* 0x000fe20000000000 */
[----:B------:R1:W-:Y:S01]  /*d120*/  UTMALDG.3D [UR8], [UR6], desc[UR14] ;  /* 0x00000e08060075b4 */ /* 0x0003e20008011000 */
[----:B------:R-:W-:Y:S02]  /*d130*/  SEL R6, R6, RZ, P0 ;  /* 0x000000ff06067207 */ /* 0x000fe40000000000 */
[----:B------:R-:W-:Y:S01]  /*d140*/  LOP3.LUT R5, R5, R12, RZ, 0x3c, !PT ;  /* 0x0000000c05057212 */ /* 0x000fe200078e3cff */
[----:B-1----:R-:W-:Y:S01]  /*d150*/  UMOV UR8, UR16 ;  /* 0x0000001000087c82 */ /* 0x002fe20008000000 */
[----:B------:R-:W-:Y:S02]  /*d160*/  UMOV UR11, UR20 ;  /* 0x00000014000b7c82 */ /* 0x000fe40008000000 */
[----:B------:R1:W-:Y:S02]  /*d170*/  UTMALDG.3D.MULTICAST [UR8], [UR24], UR21, desc[UR14] ;  /* 0x00000e08180073b4 */ /* 0x0003e40008011815 */
[----:B-1----:R-:W-:Y:S05]  /*d180*/  @P1 BRA `(.L_x_349) ;  /* 0xfffffffc00441947 */ /* 0x002fea000383ffff */
.L_x_346:
[----:B------:R-:W-:Y:S05]  /*d190*/  BSYNC B1 ;  /* 0x0000000000017941 */ /* 0x000fea0003800000 */
.L_x_345:
[----:B------:R-:W-:Y:S01]  /*d1a0*/  LOP3.LUT P1, RZ, R3, 0xff, RZ, 0xc0, !PT ;  /* 0x000000ff03ff7812 */ /* 0x000fe2000782c0ff */
[----:B------:R-:W-:Y:S01]  /*d1b0*/  IMAD.IADD R9, R8, 0x1, R9 ;  /* 0x0000000108097824 */ /* 0x000fe200078e0209 */
[----:B------:R-:W-:Y:S01]  /*d1c0*/  IADD3 R16, P2, R16, UR38, RZ ;  /* 0x0000002610107c10 */ /* 0x000fe2000ff5e0ff */
[----:B------:R-:W-:Y:S01]  /*d1d0*/  ULDC.64 UR6, c[0x0][0x8f8] ;  /* 0x00023e0000067ab9 */ /* 0x000fe20000000a00 */
[----:B------:R-:W-:Y:S01]  /*d1e0*/  BSSY B1, `(.L_x_350) ;  /* 0x000006b000017945 */ /* 0x000fe20003800000 */
[----:B------:R-:W-:Y:S01]  /*d1f0*/  MOV R21, 0xffffffff ;  /* 0xffffffff00157802 */ /* 0x000fe20000000f00 */
[----:B------:R-:W-:Y:S01]  /*d200*/  IMAD.MOV.U32 R13, RZ, RZ, -0x1 ;  /* 0xffffffffff0d7424 */ /* 0x000fe200078e00ff */
[----:B------:R-:W-:Y:S02]  /*d210*/  SHF.R.U32.HI R3, RZ, 0x2, R9 ;  /* 0x00000002ff037819 */ /* 0x000fe40000011609 */
[----:B------:R-:W-:Y:S02]  /*d220*/  ISETP.GT.U32.AND P0, PT, R9, 0x3, PT ;  /* 0x000000030900780c */ /* 0x000fe40003f04070 */
[----:B------:R-:W-:-:S02]  /*d230*/  LOP3.LUT R3, R3, 0x1, RZ, 0xc0, !PT ;  /* 0x0000000103037812 */ /* 0x000fc400078ec0ff */
[----:B------:R-:W1:Y:S01]  /*d240*/  @P1 S2R R5, SR_CgaCtaId ;  /* 0x0000000000051919 */ /* 0x000e620000008800 */
[----:B------:R-:W-:Y:S02]  /*d250*/  @P1 MOV R4, 0x400 ;  /* 0x0000040000041802 */ /* 0x000fe40000000f00 */
[----:B------:R-:W-:Y:S02]  /*d260*/  ISETP.LT.U32.AND P0, PT, R8, 0x4, P0 ;  /* 0x000000040800780c */ /* 0x000fe40000701070 */
[----:B------:R-:W-:Y:S02]  /*d270*/  IADD3.X R17, R17, UR37, RZ, P2, !PT ;  /* 0x0000002511117c10 */ /* 0x000fe400097fe4ff */
[----:B------:R-:W-:Y:S02]  /*d280*/  ISETP.GE.U32.AND P2, PT, R16, UR6, PT ;  /* 0x0000000610007c0c */ /* 0x000fe4000bf46070 */
[----:B------:R-:W-:Y:S02]  /*d290*/  MOV R20, 0xffffffff ;  /* 0xffffffff00147802 */ /* 0x000fe40000000f00 */
[----:B------:R-:W-:-:S02]  /*d2a0*/  LOP3.LUT R9, R9, 0x3, RZ, 0xc0, !PT ;  /* 0x0000000309097812 */ /* 0x000fc400078ec0ff */
[----:B-1----:R-:W-:-:S04]  /*d2b0*/  @P1 LEA R4, R5, R4, 0x18 ;  /* 0x0000000405041211 */ /* 0x002fc800078ec0ff */
[----:B------:R1:W-:Y:S01]  /*d2c0*/  @P1 SYNCS.ARRIVE.TRANS64.A1T0 RZ, [R4+URZ+0x88], RZ ;  /* 0x000088ff04ff19a7 */ /* 0x0003e2000810003f */
[----:B------:R-:W-:Y:S02]  /*d2d0*/  ISETP.NE.U32.AND P1, PT, R3, 0x1, PT ;  /* 0x000000010300780c */ /* 0x000fe40003f25070 */
[----:B------:R-:W-:Y:S02]  /*d2e0*/  SEL R3, RZ, 0x1, !P0 ;  /* 0x00000001ff037807 */ /* 0x000fe40004000000 */
[----:B------:R-:W-:Y:S02]  /*d2f0*/  ISETP.GE.U32.AND.EX P0, PT, R17, UR7, PT, P2 ;  /* 0x0000000711007c0c */ /* 0x000fe4000bf06120 */
[----:B------:R-:W-:-:S04]  /*d300*/  ISETP.GT.U32.AND P1, PT, R8, 0x3, !P1 ;  /* 0x000000030800780c */ /* 0x000fc80004f24070 */
[----:B-1----:R-:W-:-:S04]  /*d310*/  SEL R4, RZ, 0x1, !P1 ;  /* 0x00000001ff047807 */ /* 0x002fc80004800000 */
[--C-:B------:R-:W-:Y:S02]  /*d320*/  LOP3.LUT R10, R4, R10, R3.reuse, 0x96, !PT ;  /* 0x0000000a040a7212 */ /* 0x100fe400078e9603 */
[----:B------:R-:W-:Y:S02]  /*d330*/  PRMT R4, RZ, 0x7610, R4 ;  /* 0x00007610ff047816 */ /* 0x000fe40000000004 */
[----:B------:R-:W-:Y:S01]  /*d340*/  PRMT R3, RZ, 0x7610, R3 ;  /* 0x00007610ff037816 */ /* 0x000fe20000000003 */
[----:B------:R-:W-:Y:S06]  /*d350*/  @P0 BRA `(.L_x_351) ;  /* 0x00000004004c0947 */ /* 0x000fec0003800000 */
[----:B------:R-:W1:Y:S01]  /*d360*/  S2R R14, SR_CTAID.X ;  /* 0x00000000000e7919 */ /* 0x000e620000002500 */
[----:B------:R-:W-:Y:S01]  /*d370*/  ULDC.64 UR6, c[0x0][0x8d0] ;  /* 0x0002340000067ab9 */ /* 0x000fe20000000a00 */
[----:B------:R-:W2:Y:S01]  /*d380*/  LDC R15, c[0x0][0x144] ;  /* 0x00005100ff0f7b82 */ /* 0x000ea20000000800 */
[----:B------:R-:W-:Y:S01]  /*d390*/  ISETP.NE.U32.AND P0, PT, RZ, UR6, PT ;  /* 0x00000006ff007c0c */ /* 0x000fe2000bf05070 */
[----:B------:R-:W3:Y:S01]  /*d3a0*/  S2R R12, SR_CTAID.Y ;  /* 0x00000000000c7919 */ /* 0x000ee20000002600 */
[----:B------:R-:W-:Y:S01]  /*d3b0*/  ULDC UR8, c[0x0][0x150] ;  /* 0x0000540000087ab9 */ /* 0x000fe20000000800 */
[----:B------:R-:W-:Y:S01]  /*d3c0*/  ULDC UR9, c[0x0][0x8d8] ;  /* 0x0002360000097ab9 */ /* 0x000fe20000000800 */
[----:B------:R-:W-:Y:S02]  /*d3d0*/  ISETP.NE.AND.EX P0, PT, RZ, UR7, PT, P0 ;  /* 0x00000007ff007c0c */ /* 0x000fe4000bf05300 */
[----:B------:R-:W-:Y:S02]  /*d3e0*/  MOV R4, R16 ;  /* 0x0000001000047202 */ /* 0x000fe40000000f00 */
[----:B-1----:R-:W-:-:S05]  /*d3f0*/  I2FP.F32.U32 R5, R14 ;  /* 0x0000000e00057245 */ /* 0x002fca0000201000 */
[----:B------:R-:W-:Y:S01]  /*d400*/  FMUL R19, R5, UR8 ;  /* 0x0000000805137c20 */ /* 0x000fe20008400000 */
[----:B------:R-:W-:-:S03]  /*d410*/  MOV R5, R17 ;  /* 0x0000001100057202 */ /* 0x000fc60000000f00 */
[----:B---3--:R-:W-:Y:S05]  /*d420*/  @!P0 BRA `(.L_x_352) ;  /* 0x0000000000288947 */ /* 0x008fea0003800000 */
[----:B------:R-:W-:Y:S02]  /*d430*/  ULDC UR8, c[0x0][0x8dc] ;  /* 0x0002370000087ab9 */ /* 0x000fe40000000800 */
[----:B------:R-:W-:-:S05]  /*d440*/  IADD3 R5, P0, R16, UR8, RZ ;  /* 0x0000000810057c10 */ /* 0x000fca000ff1e0ff */
[----:B------:R-:W-:-:S04]  /*d450*/  IMAD.X R13, RZ, RZ, R17, P0 ;  /* 0x000000ffff0d7224 */ /* 0x000fc800000e0611 */
[----:B------:R-:W-:-:S04]  /*d460*/  IMAD.WIDE.U32 R6, R13, UR6, RZ ;  /* 0x000000060d067c25 */ /* 0x000fc8000f8e00ff */
[----:B------:R-:W-:-:S04]  /*d470*/  IMAD.WIDE.U32 R6, P0, R5, UR7, R6 ;  /* 0x0000000705067c25 */ /* 0x000fc8000f800006 */
[----:B------:R-:W-:Y:S01]  /*d480*/  IMAD.WIDE.U32 R4, R5, UR6, RZ ;  /* 0x0000000605047c25 */ /* 0x000fe2000f8e00ff */
[----:B------:R-:W-:-:S04]  /*d490*/  MOV R4, R7 ;  /* 0x0000000700047202 */ /* 0x000fc80000000f00 */
[----:B------:R-:W-:Y:S02]  /*d4a0*/  IADD3 RZ, P1, R5, R6, RZ ;  /* 0x0000000605ff7210 */ /* 0x000fe40007f3e0ff */
[----:B------:R-:W-:-:S03]  /*d4b0*/  IADD3.X R5, RZ, RZ, RZ, P0, !PT ;  /* 0x000000ffff057210 */ /* 0x000fc600007fe4ff */
[----:B------:R-:W-:-:S08]  /*d4c0*/  IMAD.WIDE.U32.X R4, R13, UR7, R4, P1 ;  /* 0x000000070d047c25 */ /* 0x000fd000088e0404 */
.L_x_352:
[--C-:B------:R-:W-:Y:S01]  /*d4d0*/  SHF.R.U64 R13, R4, UR9, R5.reuse ;  /* 0x00000009040d7c19 */ /* 0x100fe20008001205 */
[----:B------:R-:W1:Y:S01]  /*d4e0*/  F2I.U32.TRUNC.NTZ R19, R19 ;  /* 0x0000001300137305 */ /* 0x000e62000020f000 */
[----:B------:R-:W-:Y:S01]  /*d4f0*/  SHF.R.U32.HI R4, RZ, UR9, R5 ;  /* 0x00000009ff047c19 */ /* 0x000fe20008011605 */
[----:B------:R-:W-:Y:S01]  /*d500*/  ULDC.64 UR6, c[0x0][0x8c8] ;  /* 0x0002320000067ab9 */ /* 0x000fe20000000a00 */
[----:B------:R-:W-:Y:S01]  /*d510*/  IADD3 R7, P0, RZ, -R13, RZ ;  /* 0x8000000dff077210 */ /* 0x000fe20007f1e0ff */
[----:B------:R-:W-:Y:S01]  /*d520*/  ULDC.64 UR8, c[0x0][0x8e8] ;  /* 0x00023a0000087ab9 */ /* 0x000fe20000000a00 */
[----:B------:R-:W3:Y:S03]  /*d530*/  LDC R21, c[0x0][0x148] ;  /* 0x00005200ff157b82 */ /* 0x000ee60000000800 */
[----:B------:R-:W-:Y:S01]  /*d540*/  IMAD.X R4, RZ, RZ, ~R4, P0 ;  /* 0x000000ffff047224 */ /* 0x000fe200000e0e04 */
[----:B------:R-:W-:-:S03]  /*d550*/  ISETP.NE.U32.AND P0, PT, RZ, UR8, PT ;  /* 0x00000008ff007c0c */ /* 0x000fc6000bf05070 */
[----:B------:R-:W-:Y:S01]  /*d560*/  IMAD R6, R4, UR6, RZ ;  /* 0x0000000604067c24 */ /* 0x000fe2000f8e02ff */
[----:B------:R-:W-:Y:S01]  /*d570*/  ISETP.NE.AND.EX P0, PT, RZ, UR9, PT, P0 ;  /* 0x00000009ff007c0c */ /* 0x000fe2000bf05300 */
[----:B------:R-:W-:Y:S01]  /*d580*/  IMAD.WIDE.U32 R4, R7, UR6, R16 ;  /* 0x0000000607047c25 */ /* 0x000fe2000f8e0010 */
[----:B------:R-:W-:-:S03]  /*d590*/  ULDC UR6, c[0x0][0x8c0] ;  /* 0x0002300000067ab9 */ /* 0x000fc60000000800 */
[----:B------:R-:W-:Y:S01]  /*d5a0*/  IMAD R7, R7, UR7, R6 ;  /* 0x0000000707077c24 */ /* 0x000fe2000f8e0206 */
[----:B-1----:R-:W-:Y:S01]  /*d5b0*/  IADD3 R6, -R19, RZ, RZ ;  /* 0x000000ff13067210 */ /* 0x002fe20007ffe1ff */
[----:B------:R-:W-:-:S03]  /*d5c0*/  ULDC UR7, c[0x0][0x154] ;  /* 0x0000550000077ab9 */ /* 0x000fc60000000800 */
[----:B------:R-:W-:Y:S01]  /*d5d0*/  IADD3 R5, R5, R7, RZ ;  /* 0x0000000705057210 */ /* 0x000fe20007ffe0ff */
[----:B--2---:R-:W-:Y:S01]  /*d5e0*/  IMAD R14, R15, R6, R14 ;  /* 0x000000060f0e7224 */ /* 0x004fe200078e020e */
[----:B------:R-:W-:Y:S02]  /*d5f0*/  I2FP.F32.U32 R6, R12 ;  /* 0x0000000c00067245 */ /* 0x000fe40000201000 */
[--C-:B------:R-:W-:Y:S02]  /*d600*/  SHF.R.U64 R15, R4, UR6, R5.reuse ;  /* 0x00000006040f7c19 */ /* 0x100fe40008001205 */
[----:B------:R-:W-:Y:S01]  /*d610*/  SHF.R.U32.HI R4, RZ, UR6, R5 ;  /* 0x00000006ff047c19 */ /* 0x000fe20008011605 */
[----:B------:R-:W-:Y:S01]  /*d620*/  FMUL R6, R6, UR7 ;  /* 0x0000000706067c20 */ /* 0x000fe20008400000 */
[----:B------:R-:W-:Y:S02]  /*d630*/  ULDC UR6, c[0x0][0x8b0] ;  /* 0x00022c0000067ab9 */ /* 0x000fe40000000800 */
[--C-:B------:R-:W-:Y:S01]  /*d640*/  SHF.R.U64 R20, R15, UR6, R4.reuse ;  /* 0x000000060f147c19 */ /* 0x100fe20008001204 */
[----:B------:R1:W2:Y:S01]  /*d650*/  F2I.U32.TRUNC.NTZ R24, R6 ;  /* 0x0000000600187305 */ /* 0x0002a2000020f000 */
[----:B------:R-:W-:Y:S01]  /*d660*/  SHF.R.U32.HI R5, RZ, UR6, R4 ;  /* 0x00000006ff057c19 */ /* 0x000fe20008011604 */
[----:B------:R-:W-:-:S03]  /*d670*/  ULDC UR6, c[0x0][0x900] ;  /* 0x0002400000067ab9 */ /* 0x000fc60000000800 */
[--C-:B------:R-:W-:Y:S02]  /*d680*/  SHF.R.U64 R19, R20, UR6, R5.reuse ;  /* 0x0000000614137c19 */ /* 0x100fe40008001205 */
[----:B------:R-:W-:-:S03]  /*d690*/  SHF.R.U32.HI R23, RZ, UR6, R5 ;  /* 0x00000006ff177c19 */ /* 0x000fc60008011605 */
[----:B------:R-:W-:Y:S01]  /*d6a0*/  IMAD.MOV.U32 R4, RZ, RZ, R19 ;  /* 0x000000ffff047224 */ /* 0x000fe200078e0013 */
[----:B------:R-:W-:Y:S01]  /*d6b0*/  MOV R5, R23 ;  /* 0x0000001700057202 */ /* 0x000fe20000000f00 */
[----:B-1----:R-:W-:Y:S06]  /*d6c0*/  @!P0 BRA `(.L_x_353) ;  /* 0x0000000000288947 */ /* 0x002fec0003800000 */
[----:B------:R-:W-:Y:S02]  /*d6d0*/  ULDC UR6, c[0x0][0x8f4] ;  /* 0x00023d0000067ab9 */ /* 0x000fe40000000800 */
[----:B------:R-:W-:-:S04]  /*d6e0*/  IADD3 R5, P0, R19, UR6, RZ ;  /* 0x0000000613057c10 */ /* 0x000fc8000ff1e0ff */
[----:B------:R-:W-:-:S05]  /*d6f0*/  IADD3.X R23, RZ, R23, RZ, P0, !PT ;  /* 0x00000017ff177210 */ /* 0x000fca00007fe4ff */
[----:B------:R-:W-:-:S04]  /*d700*/  IMAD.WIDE.U32 R6, R23, UR8, RZ ;  /* 0x0000000817067c25 */ /* 0x000fc8000f8e00ff */
[----:B------:R-:W-:-:S04]  /*d710*/  IMAD.WIDE.U32 R6, P0, R5, UR9, R6 ;  /* 0x0000000905067c25 */ /* 0x000fc8000f800006 */
[----:B------:R-:W-:Y:S01]  /*d720*/  IMAD.WIDE.U32 R4, R5, UR8, RZ ;  /* 0x0000000805047c25 */ /* 0x000fe2000f8e00ff */
[----:B------:R-:W-:-:S04]  /*d730*/  MOV R4, R7 ;  /* 0x0000000700047202 */ /* 0x000fc80000000f00 */
[----:B------:R-:W-:Y:S01]  /*d740*/  IADD3 RZ, P1, R5, R6, RZ ;  /* 0x0000000605ff7210 */ /* 0x000fe20007f3e0ff */
[----:B------:R-:W-:-:S04]  /*d750*/  IMAD.X R5, RZ, RZ, RZ, P0 ;  /* 0x000000ffff057224 */ /* 0x000fc800000e06ff */
[----:B------:R-:W-:-:S08]  /*d760*/  IMAD.WIDE.U32.X R4, R23, UR9, R4, P1 ;  /* 0x0000000917047c25 */ /* 0x000fd000088e0404 */
.L_x_353:
[----:B------:R-:W-:Y:S01]  /*d770*/  ISETP.NE.AND P0, PT, R2, 0x1, PT ;  /* 0x000000010200780c */ /* 0x000fe20003f05270 */
[----:B------:R-:W-:Y:S01]  /*d780*/  ULDC UR6, c[0x0][0x8f0] ;  /* 0x00023c0000067ab9 */ /* 0x000fe20000000800 */
[----:B--2---:R-:W-:Y:S01]  /*d790*/  IADD3 R24, -R24, RZ, RZ ;  /* 0x000000ff18187210 */ /* 0x004fe20007ffe1ff */
[----:B------:R-:W-:Y:S01]  /*d7a0*/  ULDC UR7, c[0x0][0x8b8] ;  /* 0x00022e0000077ab9 */ /* 0x000fe20000000800 */
[----:B------:R-:W-:Y:S01]  /*d7b0*/  SHF.R.U64 R5, R4, UR6, R5 ;  /* 0x0000000604057c19 */ /* 0x000fe20008001205 */
[----:B------:R-:W-:Y:S01]  /*d7c0*/  ULDC UR6, c[0x0][0x8e0] ;  /* 0x0002380000067ab9 */ /* 0x000fe20000000800 */
[----:B------:R-:W-:Y:S02]  /*d7d0*/  LOP3.LUT R20, R20, UR18, RZ, 0xc0, !PT ;  /* 0x0000001214147c12 */ /* 0x000fe4000f8ec0ff */
[----:B------:R-:W-:Y:S01]  /*d7e0*/  LOP3.LUT R6, R15, UR17, RZ, 0xc0, !PT ;  /* 0x000000110f067c12 */ /* 0x000fe2000f8ec0ff */
[----:B------:R-:W-:Y:S02]  /*d7f0*/  IMAD.MOV R4, RZ, RZ, -R5 ;  /* 0x000000ffff047224 */ /* 0x000fe400078e0a05 */
[----:B------:R-:W-:-:S02]  /*d800*/  IMAD R5, R5, UR19, R20 ;  /* 0x0000001305057c24 */ /* 0x000fc4000f8e0214 */
[----:B---3--:R-:W-:Y:S02]  /*d810*/  @P0 IMAD R14, R21, R24, R12 ;  /* 0x00000018150e0224 */ /* 0x008fe400078e020c */
[----:B------:R-:W-:Y:S01]  /*d820*/  IMAD R19, R4, UR6, R19 ;  /* 0x0000000604137c24 */ /* 0x000fe2000f8e0213 */
[----:B------:R-:W-:Y:S01]  /*d830*/  ULDC UR6, c[0x0][0x8a8] ;  /* 0x00022a0000067ab9 */ /* 0x000fe20000000800 */
[----:B------:R-:W-:Y:S01]  /*d840*/  IMAD R14, R5, UR7, R14 ;  /* 0x00000007050e7c24 */ /* 0x000fe2000f8e020e */
[----:B------:R-:W-:Y:S01]  /*d850*/  MOV R4, 0x1 ;  /* 0x0000000100047802 */ /* 0x000fe20000000f00 */
[----:B------:R-:W-:-:S05]  /*d860*/  IMAD R19, R19, UR6, R6 ;  /* 0x0000000613137c24 */ /* 0x000fca000f8e0206 */
[----:B------:R-:W-:Y:S02]  /*d870*/  SEL R20, R19, R14, !P0 ;  /* 0x0000000e13147207 */ /* 0x000fe40004000000 */
[----:B------:R-:W-:-:S07]  /*d880*/  SEL R21, R14, R19, !P0 ;  /* 0x000000130e157207 */ /* 0x000fce0004000000 */
.L_x_351:
[----:B------:R-:W-:Y:S05]  /*d890*/  BSYNC B1 ;  /* 0x0000000000017941 */ /* 0x000fea0003800000 */
.L_x_350:
[----:B------:R-:W-:-:S13]  /*d8a0*/  LOP3.LUT P0, RZ, R4, 0xff, RZ, 0xc0, !PT ;  /* 0x000000ff04ff7812 */ /* 0x000fda000780c0ff */
[----:B------:R-:W-:Y:S05]  /*d8b0*/  @P0 BRA `(.L_x_354) ;  /* 0xfffffff400440947 */ /* 0x000fea000383ffff */
[----:B------:R-:W-:Y:S05]  /*d8c0*/  BSYNC B0 ;  /* 0x0000000000007941 */ /* 0x000fea0003800000 */
.L_x_343:
[----:B------:R-:W-:-:S03]  /*d8d0*/  UMOV UR6, 0xffffffff ;  /* 0xffffffff00067882 */ /* 0x000fc60000000000 */
[----:B------:R-:W-:Y:S05]  /*d8e0*/  BRA.DIV UR6, `(.L_x_355) ;  /* 0x0000000a061c7947 */ /* 0x000fea000b800000 */
[----:B------:R-:W-:-:S13]  /*d8f0*/  ELECT P6, URZ, PT ;  /* 0x00000000003f782f */ /* 0x000fda00038c0000 */
.L_x_378:
[----:B------:R-:W-:Y:S05]  /*d900*/  @!P6 BRA `(.L_x_14) ;  /* 0x0000000000a4e947 */ /* 0x000fea0003800000 */
[----:B------:R-:W-:-:S04]  /*d910*/  LOP3.LUT R22, R22, 0x2, RZ, 0xfc, !PT ;  /* 0x0000000216167812 */ /* 0x000fc800078efcff */
[----:B------:R-:W-:-:S13]  /*d920*/  ISETP.NE.AND P0, PT, R22, 0x3, PT ;  /* 0x000000031600780c */ /* 0x000fda0003f05270 */
[----:B------:R-:W-:Y:S05]  /*d930*/  @!P0 BRA `(.L_x_356) ;  /* 0x0000000000048947 */ /* 0x000fea0003800000 */
[----:B-1----:R-:W-:Y:S01]  /*d940*/  BPT.TRAP 0x1 ;  /* 0x000000040000795c */ /* 0x002fe20000300000 */
.L_x_356:
[----:B------:R-:W2:Y:S01]  /*d950*/  S2R R3, SR_CgaCtaId ;  /* 0x0000000000037919 */ /* 0x000ea20000008800 */
[----:B------:R-:W-:Y:S02]  /*d960*/  MOV R0, 0x400 ;  /* 0x0000040000007802 */ /* 0x000fe40000000f00 */
[----:B------:R-:W-:Y:S02]  /*d970*/  SHF.L.U32 R2, R10, 0x1f, RZ ;  /* 0x0000001f0a027819 */ /* 0x000fe400000006ff */
[----:B--2---:R-:W-:-:S04]  /*d980*/  LEA R0, R3, R0, 0x18 ;  /* 0x0000000003007211 */ /* 0x004fc800078ec0ff */
[----:B------:R-:W-:-:S05]  /*d990*/  IADD3 R0, R0, 0x20, RZ ;  /* 0x0000002000007810 */ /* 0x000fca0007ffe0ff */
[C---:B------:R-:W-:Y:S01]  /*d9a0*/  IMAD R5, R9.reuse, 0x8, R0 ;  /* 0x0000000809057824 */ /* 0x040fe200078e0200 */
[----:B------:R-:W-:-:S03]  /*d9b0*/  IADD3 R9, R9, 0x1, RZ ;  /* 0x0000000109097810 */ /* 0x000fc60007ffe0ff */
[----:B------:R-:W2:Y:S01]  /*d9c0*/  SYNCS.PHASECHK.TRANS64.TRYWAIT P0, [R5+URZ], R2 ;  /* 0x00000002050075a7 */ /* 0x000ea2000800017f */
[----:B------:R-:W-:-:S04]  /*d9d0*/  ISETP.NE.AND P1, PT, R9, 0x4, PT ;  /* 0x000000040900780c */ /* 0x000fc80003f25270 */
[----:B------:R-:W-:Y:S02]  /*d9e0*/  SEL R3, RZ, 0x1, P1 ;  /* 0x00000001ff037807 */ /* 0x000fe40000800000 */
[----:B------:R-:W-:Y:S02]  /*d9f0*/  SEL R9, R9, RZ, P1 ;  /* 0x000000ff09097207 */ /* 0x000fe40000800000 */
[----:B------:R-:W-:Y:S02]  /*da00*/  LOP3.LUT R10, R10, R3, RZ, 0x3c, !PT ;  /* 0x000000030a0a7212 */ /* 0x000fe400078e3cff */
[----:B------:R-:W-:Y:S02]  /*da10*/  LEA R7, R9, R0, 0x3 ;  /* 0x0000000009077211 */ /* 0x000fe400078e18ff */
[----:B------:R-:W-:Y:S01]  /*da20*/  SHF.L.U32 R4, R10, 0x1f, RZ ;  /* 0x0000001f0a047819 */ /* 0x000fe200000006ff */
[----:B--2---:R-:W-:Y:S06]  /*da30*/  @!P0 BRA `(.L_x_357) ;  /* 0x0000000400e88947 */ /* 0x004fec0003800000 */
.L_x_379:
[----:B------:R-:W3:Y:S01]  /*da40*/  SYNCS.PHASECHK.TRANS64.TRYWAIT P0, [R7+URZ], R4 ;  /* 0x00000004070075a7 */ /* 0x000ee2000800017f */
[----:B--2---:R-:W-:-:S05]  /*da50*/  VIADD R2, R9, 0x1 ;  /* 0x0000000109027836 */ /* 0x004fca0000000000 */
[----:B------:R-:W-:-:S04]  /*da60*/  ISETP.NE.AND P1, PT, R2, 0x4, PT ;  /* 0x000000040200780c */ /* 0x000fc80003f25270 */
[----:B------:R-:W-:Y:S02]  /*da70*/  SEL R3, RZ, 0x1, P1 ;  /* 0x00000001ff037807 */ /* 0x000fe40000800000 */
[----:B------:R-:W-:Y:S02]  /*da80*/  SEL R9, R2, RZ, P1 ;  /* 0x000000ff02097207 */ /* 0x000fe40000800000 */
[----:B------:R-:W-:Y:S02]  /*da90*/  LOP3.LUT R11, R10, R3, RZ, 0x3c, !PT ;  /* 0x000000030a0b7212 */ /* 0x000fe400078e3cff */
[----:B------:R-:W-:Y:S02]  /*daa0*/  LEA R6, R9, R0, 0x3 ;  /* 0x0000000009067211 */ /* 0x000fe400078e18ff */
[----:B------:R-:W-:Y:S01]  /*dab0*/  SHF.L.U32 R5, R11, 0x1f, RZ ;  /* 0x0000001f0b057819 */ /* 0x000fe200000006ff */
[----:B---3--:R-:W-:Y:S06]  /*dac0*/  @!P0 BRA `(.L_x_358) ;  /* 0x0000000400d88947 */ /* 0x008fec0003800000 */
.L_x_380:
[----:B------:R-:W3:Y:S01]  /*dad0*/  SYNCS.PHASECHK.TRANS64.TRYWAIT P0, [R6+URZ], R5 ;  /* 0x00000005060075a7 */ /* 0x000ee2000800017f */
[----:B------:R-:W-:-:S04]  /*dae0*/  IADD3 R2, R9, 0x1, RZ ;  /* 0x0000000109027810 */ /* 0x000fc80007ffe0ff */
[----:B------:R-:W-:-:S04]  /*daf0*/  ISETP.NE.AND P1, PT, R2, 0x4, PT ;  /* 0x000000040200780c */ /* 0x000fc80003f25270 */
[----:B--2---:R-:W-:Y:S02]  /*db00*/  SEL R4, RZ, 0x1, P1 ;  /* 0x00000001ff047807 */ /* 0x004fe40000800000 */
[----:B------:R-:W-:Y:S02]  /*db10*/  SEL R3, R2, RZ, P1 ;  /* 0x000000ff02037207 */ /* 0x000fe40000800000 */
[----:B------:R-:W-:Y:S01]  /*db20*/  LOP3.LUT R4, R11, R4, RZ, 0x3c, !PT ;  /* 0x000000040b047212 */ /* 0x000fe200078e3cff */
[----:B---3--:R-:W-:Y:S06]  /*db30*/  @!P0 BRA `(.L_x_359) ;  /* 0x0000000400d08947 */ /* 0x008fec0003800000 */
.L_x_381:
[----:B------:R-:W-:Y:S01]  /*db40*/  IMAD R3, R3, 0x8, R0 ;  /* 0x0000000803037824 */ /* 0x000fe200078e0200 */
[----:B------:R-:W-:-:S07]  /*db50*/  SHF.L.U32 R0, R4, 0x1f, RZ ;  /* 0x0000001f04007819 */ /* 0x000fce00000006ff */
.L_x_360:
[----:B---3--:R3:W4:Y:S02]  /*db60*/  SYNCS.PHASECHK.TRANS64.TRYWAIT P0, [R3+URZ], R0 ;  /* 0x00000000030075a7 */ /* 0x008724000800017f */
[----:B----4-:R-:W-:Y:S05]  /*db70*/  @!P0 NANOSLEEP.SYNCS 0x989680 ;  /* 0x009896800000895d */ /* 0x010fea0003900000 */
[----:B------:R-:W4:Y:S02]  /*db80*/  @!P0 SYNCS.PHASECHK.TRANS64 P0, [R3+URZ], R0 ;  /* 0x00000000030085a7 */ /* 0x000f24000800007f */
[----:B----4-:R-:W-:Y:S05]  /*db90*/  @!P0 BRA `(.L_x_360) ;  /* 0xfffffffc00f08947 */ /* 0x010fea000383ffff */
.L_x_14:
[----:B-1----:R-:W-:Y:S05]  /*dba0*/  BSYNC B6 ;  /* 0x0000000000067941 */ /* 0x002fea0003800000 */
.L_x_12:
[----:B------:R-:W-:Y:S05]  /*dbb0*/  EXIT ;  /* 0x000000000000794d */ /* 0x000fea0003800000 */
.L_x_27:
[----:B----4-:R4:W1:Y:S02]  /*dbc0*/  SYNCS.PHASECHK.TRANS64.TRYWAIT P1, [R3+URZ], R0 ;  /* 0x00000000030075a7 */ /* 0x010864000802017f */
[----:B-1----:R-:W-:Y:S05]  /*dbd0*/  @!P1 NANOSLEEP.SYNCS 0x989680 ;  /* 0x009896800000995d */ /* 0x002fea0003900000 */
[----:B------:R-:W1:Y:S02]  /*dbe0*/  @!P1 SYNCS.PHASECHK.TRANS64 P1, [R3+URZ], R0 ;  /* 0x00000000030095a7 */ /* 0x000e64000802007f */
[----:B-1----:R-:W-:Y:S05]  /*dbf0*/  @!P1 BRA `(.L_x_27) ;  /* 0xfffffffc00f09947 */ /* 0x002fea000383ffff */
[----:B------:R-:W-:Y:S05]  /*dc00*/  BRA `(.L_x_26) ;  /* 0xffffff3c00687947 */ /* 0x000fea000383ffff */
.L_x_32:
[----:B---3--:R-:W-:-:S04]  /*dc10*/  MOV R5, UR7 ;  /* 0x0000000700057c02 */ /* 0x008fc80008000f00 */
[----:B------:R3:W4:Y:S03]  /*dc20*/  SYNCS.PHASECHK.TRANS64.TRYWAIT P1, [R5+URZ], R4 ;  /* 0x00000004050075a7 */ /* 0x000726000802017f */
[----:B----4-:R-:W-:Y:S05]  /*dc30*/  @!P1 NANOSLEEP.SYNCS 0x989680 ;  /* 0x009896800000995d */ /* 0x010fea0003900000 */
[----:B------:R-:W4:Y:S02]  /*dc40*/  @!P1 SYNCS.PHASECHK.TRANS64 P1, [R5+URZ], R4 ;  /* 0x00000004050095a7 */ /* 0x000f24000802007f */
[----:B----4-:R-:W-:Y:S05]  /*dc50*/  @!P1 BRA `(.L_x_32) ;  /* 0xfffffffc00ec9947 */ /* 0x010fea000383ffff */
[----:B------:R-:W-:Y:S05]  /*dc60*/  BRA `(.L_x_31) ;  /* 0xffffff40009c7947 */ /* 0x000fea000383ffff */
.L_x_54:
[----:B------:R-:W-:-:S04]  /*dc70*/  MOV R3, UR52 ;  /* 0x0000003400037c02 */ /* 0x000fc80008000f00 */
[----:B------:R1:W1:Y:S03]  /*dc80*/  SYNCS.PHASECHK.TRANS64.TRYWAIT P2, [R3+URZ+0x40], R0 ;  /* 0x00004000030075a7 */ /* 0x000266000804017f */
[----:B-1----:R-:W-:Y:S05]  /*dc90*/  @!P2 NANOSLEEP.SYNCS 0x989680 ;  /* 0x009896800000a95d */ /* 0x002fea0003900000 */
[----:B------:R-:W1:Y:S02]  /*dca0*/  @!P2 SYNCS.PHASECHK.TRANS64 P2, [R3+URZ+0x40], R0 ;  /* 0x000040000300a5a7 */ /* 0x000e64000804007f */
[----:B-1----:R-:W-:Y:S05]  /*dcb0*/  @!P2 BRA `(.L_x_54) ;  /* 0xfffffffc00eca947 */ /* 0x002fea000383ffff */
[----:B------:R-:W-:Y:S05]  /*dcc0*/  BRA `(.L_x_361) ;  /* 0xffffff4c00d07947 */ /* 0x000fea000383ffff */
.L_x_113:
[----:B-1----:R1:W2:Y:S02]  /*dcd0*/  SYNCS.PHASECHK.TRANS64.TRYWAIT P2, [R0+URZ+0x40], R3 ;  /* 0x00004003000075a7 */ /* 0x0022a4000804017f */
[----:B--2---:R-:W-:Y:S05]  /*dce0*/  @!P2 NANOSLEEP.SYNCS 0x989680 ;  /* 0x009896800000a95d */ /* 0x004fea0003900000 */
[----:B------:R-:W2:Y:S02]  /*dcf0*/  @!P2 SYNCS.PHASECHK.TRANS64 P2, [R0+URZ+0x40], R3 ;  /* 0x000040030000a5a7 */ /* 0x000ea4000804007f */
[----:B--2---:R-:W-:Y:S05]  /*dd00*/  @!P2 BRA `(.L_x_113) ;  /* 0xfffffffc00f0a947 */ /* 0x004fea000383ffff */
[----:B------:R-:W-:Y:S05]  /*dd10*/  BRA `(.L_x_362) ;  /* 0xffffff7000087947 */ /* 0x000fea000383ffff */
.L_x_172:
[----:B-1----:R1:W2:Y:S02]  /*dd20*/  SYNCS.PHASECHK.TRANS64.TRYWAIT P3, [R0+URZ+0x40], R3 ;  /* 0x00004003000075a7 */ /* 0x0022a4000806017f */
[----:B--2---:R-:W-:Y:S05]  /*dd30*/  @!P3 NANOSLEEP.SYNCS 0x989680 ;  /* 0x009896800000b95d */ /* 0x004fea0003900000 */
[----:B------:R-:W2:Y:S02]  /*dd40*/  @!P3 SYNCS.PHASECHK.TRANS64 P3, [R0+URZ+0x40], R3 ;  /* 0x000040030000b5a7 */ /* 0x000ea4000806007f */
[----:B--2---:R-:W-:Y:S05]  /*dd50*/  @!P3 BRA `(.L_x_172) ;  /* 0xfffffffc00f0b947 */ /* 0x004fea000383ffff */
[----:B------:R-:W-:Y:S05]  /*dd60*/  BRA `(.L_x_363) ;  /* 0xffffff8c00cc7947 */ /* 0x000fea000383ffff */
.L_x_231:
[----:B-1----:R1:W2:Y:S02]  /*dd70*/  SYNCS.PHASECHK.TRANS64.TRYWAIT P2, [R3+URZ+0x40], R0 ;  /* 0x00004000030075a7 */ /* 0x0022a4000804017f */
[----:B--2---:R-:W-:Y:S05]  /*dd80*/  @!P2 NANOSLEEP.SYNCS 0x989680 ;  /* 0x009896800000a95d */ /* 0x004fea0003900000 */
[----:B------:R-:W2:Y:S02]  /*dd90*/  @!P2 SYNCS.PHASECHK.TRANS64 P2, [R3+URZ+0x40], R0 ;  /* 0x000040000300a5a7 */ /* 0x000ea4000804007f */
[----:B--2---:R-:W-:Y:S05]  /*dda0*/  @!P2 BRA `(.L_x_231) ;  /* 0xfffffffc00f0a947 */ /* 0x004fea000383ffff */
[----:B------:R-:W-:Y:S05]  /*ddb0*/  BRA `(.L_x_364) ;  /* 0xffffffac00847947 */ /* 0x000fea000383ffff */
.L_x_299:
[----:B-1----:R-:W-:-:S04]  /*ddc0*/  IMAD.U32 R3, RZ, RZ, UR4 ;  /* 0x00000004ff037e24 */ /* 0x002fc8000f8e00ff */
[----:B------:R1:W2:Y:S03]  /*ddd0*/  SYNCS.PHASECHK.TRANS64.TRYWAIT P0, [R3+URZ+0x88], R0 ;  /* 0x00008800030075a7 */ /* 0x0002a6000800017f */
[----:B--2---:R-:W-:Y:S05]  /*dde0*/  @!P0 NANOSLEEP.SYNCS 0x989680 ;  /* 0x009896800000895d */ /* 0x004fea0003900000 */
[----:B------:R-:W2:Y:S02]  /*ddf0*/  @!P0 SYNCS.PHASECHK.TRANS64 P0, [R3+URZ+0x88], R0 ;  /* 0x00008800030085a7 */ /* 0x000ea4000800007f */
[----:B--2---:R-:W-:Y:S05]  /*de00*/  @!P0 BRA `(.L_x_299) ;  /* 0xfffffffc00ec8947 */ /* 0x004fea000383ffff */
[----:B------:R-:W-:Y:S05]  /*de10*/  BRA `(.L_x_298) ;  /* 0xffffffd800f87947 */ /* 0x000fea000383ffff */
.L_x_308:
[----:B-1----:R-:W-:-:S04]  /*de20*/  MOV R5, UR5 ;  /* 0x0000000500057c02 */ /* 0x002fc80008000f00 */
[----:B------:R1:W2:Y:S03]  /*de30*/  SYNCS.PHASECHK.TRANS64.TRYWAIT P1, [R5+URZ+0x60], R4 ;  /* 0x00006004050075a7 */ /* 0x0002a6000802017f */
[----:B--2---:R-:W-:Y:S05]  /*de40*/  @!P1 NANOSLEEP.SYNCS 0x989680 ;  /* 0x009896800000995d */ /* 0x004fea0003900000 */
[----:B------:R-:W2:Y:S02]  /*de50*/  @!P1 SYNCS.PHASECHK.TRANS64 P1, [R5+URZ+0x60], R4 ;  /* 0x00006004050095a7 */ /* 0x000ea4000802007f */
[----:B--2---:R-:W-:Y:S05]  /*de60*/  @!P1 BRA `(.L_x_308) ;  /* 0xfffffffc00ec9947 */ /* 0x004fea000383ffff */
[----:B------:R-:W-:Y:S05]  /*de70*/  BRA `(.L_x_365) ;  /* 0xffffffdc00e47947 */ /* 0x000fea000383ffff */
.L_x_314:
[----:B-12---:R-:W-:-:S04]  /*de80*/  MOV R5, UR5 ;  /* 0x0000000500057c02 */ /* 0x006fc80008000f00 */
[----:B------:R1:W2:Y:S03]  /*de90*/  SYNCS.PHASECHK.TRANS64.TRYWAIT P1, [R5+URZ+0x68], R4 ;  /* 0x00006804050075a7 */ /* 0x0002a6000802017f */
[----:B--2---:R-:W-:Y:S05]  /*dea0*/  @!P1 NANOSLEEP.SYNCS 0x989680 ;  /* 0x009896800000995d */ /* 0x004fea0003900000 */
[----:B------:R-:W2:Y:S02]  /*deb0*/  @!P1 SYNCS.PHASECHK.TRANS64 P1, [R5+URZ+0x68], R4 ;  /* 0x00006804050095a7 */ /* 0x000ea4000802007f */
[----:B--2---:R-:W-:Y:S05]  /*dec0*/  @!P1 BRA `(.L_x_314) ;  /* 0xfffffffc00ec9947 */ /* 0x004fea000383ffff */
[----:B------:R-:W-:Y:S05]  /*ded0*/  BRA `(.L_x_366) ;  /* 0xffffffe0002c7947 */ /* 0x000fea000383ffff */
.L_x_320:
[----:B-123--:R-:W-:-:S04]  /*dee0*/  IMAD.U32 R5, RZ, RZ, UR5 ;  /* 0x00000005ff057e24 */ /* 0x00efc8000f8e00ff */
[----:B------:R1:W2:Y:S03]  /*def0*/  SYNCS.PHASECHK.TRANS64.TRYWAIT P1, [R5+URZ+0x70], R4 ;  /* 0x00007004050075a7 */ /* 0x0002a6000802017f */
[----:B--2---:R-:W-:Y:S05]  /*df00*/  @!P1 NANOSLEEP.SYNCS 0x989680 ;  /* 0x009896800000995d */ /* 0x004fea0003900000 */
[----:B------:R-:W2:Y:S02]  /*df10*/  @!P1 SYNCS.PHASECHK.TRANS64 P1, [R5+URZ+0x70], R4 ;  /* 0x00007004050095a7 */ /* 0x000ea4000802007f */
[----:B--2---:R-:W-:Y:S05]  /*df20*/  @!P1 BRA `(.L_x_320) ;  /* 0xfffffffc00ec9947 */ /* 0x004fea000383ffff */
[----:B------:R-:W-:Y:S05]  /*df30*/  BRA `(.L_x_367) ;  /* 0xffffffe000807947 */ /* 0x000fea000383ffff */
.L_x_326:
[----:B-1234-:R-:W-:-:S04]  /*df40*/  MOV R5, UR5 ;  /* 0x0000000500057c02 */ /* 0x01efc80008000f00 */
[----:B------:R1:W2:Y:S03]  /*df50*/  SYNCS.PHASECHK.TRANS64.TRYWAIT P1, [R5+URZ+0x78], R4 ;  /* 0x00007804050075a7 */ /* 0x0002a6000802017f */
[----:B--2---:R-:W-:Y:S05]  /*df60*/  @!P1 NANOSLEEP.SYNCS 0x989680 ;  /* 0x009896800000995d */ /* 0x004fea0003900000 */
[----:B------:R-:W2:Y:S02]  /*df70*/  @!P1 SYNCS.PHASECHK.TRANS64 P1, [R5+URZ+0x78], R4 ;  /* 0x00007804050095a7 */ /* 0x000ea4000802007f */
[----:B--2---:R-:W-:Y:S05]  /*df80*/  @!P1 BRA `(.L_x_326) ;  /* 0xfffffffc00ec9947 */ /* 0x004fea000383ffff */
[----:B------:R-:W-:Y:S05]  /*df90*/  BRA `(.L_x_368) ;  /* 0xffffffe000cc7947 */ /* 0x000fea000383ffff */
.L_x_336:
[----:B------:R1:W1:Y:S02]  /*dfa0*/  SYNCS.PHASECHK.TRANS64.TRYWAIT P0, [R3+URZ+0x60], R0 ;  /* 0x00006000030075a7 */ /* 0x000264000800017f */
[----:B-1----:R-:W-:Y:S05]  /*dfb0*/  @!P0 NANOSLEEP.SYNCS 0x989680 ;  /* 0x009896800000895d */ /* 0x002fea0003900000 */
[----:B------:R-:W1:Y:S02]  /*dfc0*/  @!P0 SYNCS.PHASECHK.TRANS64 P0, [R3+URZ+0x60], R0 ;  /* 0x00006000030085a7 */ /* 0x000e64000800007f */
[----:B-1----:R-:W-:Y:S05]  /*dfd0*/  @!P0 BRA `(.L_x_336) ;  /* 0xfffffffc00f08947 */ /* 0x002fea000383ffff */
[----:B------:R-:W-:Y:S05]  /*dfe0*/  BRA `(.L_x_369) ;  /* 0xffffffe800c47947 */ /* 0x000fea000383ffff */
.L_x_338:
[----:B------:R1:W1:Y:S02]  /*dff0*/  SYNCS.PHASECHK.TRANS64.TRYWAIT P0, [R3+URZ+0x68], R0 ;  /* 0x00006800030075a7 */ /* 0x000264000800017f */
[----:B-1----:R-:W-:Y:S05]  /*e000*/  @!P0 NANOSLEEP.SYNCS 0x989680 ;  /* 0x009896800000895d */ /* 0x002fea0003900000 */
[----:B------:R-:W1:Y:S02]  /*e010*/  @!P0 SYNCS.PHASECHK.TRANS64 P0, [R3+URZ+0x68], R0 ;  /* 0x00006800030085a7 */ /* 0x000e64000800007f */
[----:B-1----:R-:W-:Y:S05]  /*e020*/  @!P0 BRA `(.L_x_338) ;  /* 0xfffffffc00f08947 */ /* 0x002fea000383ffff */
[----:B------:R-:W-:Y:S05]  /*e030*/  BRA `(.L_x_370) ;  /* 0xffffffe800c07947 */ /* 0x000fea000383ffff */
.L_x_340:
[----:B------:R1:W1:Y:S02]  /*e040*/  SYNCS.PHASECHK.TRANS64.TRYWAIT P0, [R3+URZ+0x70], R0 ;  /* 0x00007000030075a7 */ /* 0x000264000800017f */
[----:B-1----:R-:W-:Y:S05]  /*e050*/  @!P0 NANOSLEEP.SYNCS 0x989680 ;  /* 0x009896800000895d */ /* 0x002fea0003900000 */
[----:B------:R-:W1:Y:S02]  /*e060*/  @!P0 SYNCS.PHASECHK.TRANS64 P0, [R3+URZ+0x70], R0 ;  /* 0x00007000030085a7 */ /* 0x000e64000800007f */
[----:B-1----:R-:W-:Y:S05]  /*e070*/  @!P0 BRA `(.L_x_340) ;  /* 0xfffffffc00f08947 */ /* 0x002fea000383ffff */
[----:B------:R-:W-:Y:S05]  /*e080*/  BRA `(.L_x_371) ;  /* 0xffffffe800bc7947 */ /* 0x000fea000383ffff */
.L_x_344:
[----:B------:R-:W-:Y:S01]  /*e090*/  BSSY B1, `(.L_x_372) ;  /* 0x0000006000017945 */ /* 0x000fe20003800000 */
[----:B------:R-:W-:-:S07]  /*e0a0*/  MOV R15, 0xffffffff ;  /* 0xffffffff000f7802 */ /* 0x000fce0000000f00 */
[----:B------:R-:W-:Y:S05]  /*e0b0*/  WARPSYNC.COLLECTIVE R15, `(.L_x_373) ;  /* 0x000000000f0c7348 */ /* 0x000fea0003c00000 */
[----:B------:R-:W-:Y:S02]  /*e0c0*/  ELECT P6, UR62, PT ;  /* 0x00000000003e782f */ /* 0x000fe400038c0000 */
[----:B------:R-:W-:Y:S01]  /*e0d0*/  MOV R14, UR62 ;  /* 0x0000003e000e7c02 */ /* 0x000fe20008000f00 */
[----:B------:R-:W-:Y:S10]  /*e0e0*/  ENDCOLLECTIVE ;  /* 0x000000000000791b */ /* 0x000ff40003800000 */
.L_x_373:
[----:B------:R-:W-:Y:S05]  /*e0f0*/  BSYNC B1 ;  /* 0x0000000000017941 */ /* 0x000fea0003800000 */
.L_x_372:
[----:B------:R-:W-:Y:S05]  /*e100*/  BRA `(.L_x_374) ;  /* 0xffffffec003c7947 */ /* 0x000fea000383ffff */
.L_x_347:
[----:B--2---:R2:W3:Y:S02]  /*e110*/  SYNCS.PHASECHK.TRANS64.TRYWAIT P0, [R14+URZ+0x20], R7 ;  /* 0x000020070e0075a7 */ /* 0x0044e4000800017f */
[----:B---3--:R-:W-:Y:S05]  /*e120*/  @!P0 NANOSLEEP.SYNCS 0x989680 ;  /* 0x009896800000895d */ /* 0x008fea0003900000 */
[----:B------:R-:W3:Y:S02]  /*e130*/  @!P0 SYNCS.PHASECHK.TRANS64 P0, [R14+URZ+0x20], R7 ;  /* 0x000020070e0085a7 */ /* 0x000ee4000800007f */
[----:B---3--:R-:W-:Y:S05]  /*e140*/  @!P0 BRA `(.L_x_347) ;  /* 0xfffffffc00f08947 */ /* 0x008fea000383ffff */
[----:B------:R-:W-:Y:S05]  /*e150*/  BRA `(.L_x_375) ;  /* 0xffffffec00747947 */ /* 0x000fea000383ffff */
.L_x_355:
[----:B------:R-:W-:Y:S01]  /*e160*/  BSSY B0, `(.L_x_376) ;  /* 0x0000006000007945 */ /* 0x000fe20003800000 */
[----:B------:R-:W-:-:S07]  /*e170*/  IMAD.MOV.U32 R15, RZ, RZ, -0x1 ;  /* 0xffffffffff0f7424 */ /* 0x000fce00078e00ff */
[----:B-1----:R-:W-:Y:S05]  /*e180*/  WARPSYNC.COLLECTIVE R15, `(.L_x_377) ;  /* 0x000000000f0c7348 */ /* 0x002fea0003c00000 */
[----:B------:R-:W-:Y:S02]  /*e190*/  ELECT P6, UR62, PT ;  /* 0x00000000003e782f */ /* 0x000fe400038c0000 */
[----:B------:R-:W-:Y:S01]  /*e1a0*/  MOV R14, UR62 ;  /* 0x0000003e000e7c02 */ /* 0x000fe20008000f00 */
[----:B-1----:R-:W-:Y:S10]  /*e1b0*/  ENDCOLLECTIVE ;  /* 0x000000000000791b */ /* 0x002ff40003800000 */
.L_x_377:
[----:B------:R-:W-:Y:S05]  /*e1c0*/  BSYNC B0 ;  /* 0x0000000000007941 */ /* 0x000fea0003800000 */
.L_x_376:
[----:B------:R-:W-:Y:S05]  /*e1d0*/  BRA `(.L_x_378) ;  /* 0xfffffff400c87947 */ /* 0x000fea000383ffff */
.L_x_357:
[----:B--2---:R2:W3:Y:S02]  /*e1e0*/  SYNCS.PHASECHK.TRANS64.TRYWAIT P0, [R5+URZ], R2 ;  /* 0x00000002050075a7 */ /* 0x0044e4000800017f */
[----:B---3--:R-:W-:Y:S05]  /*e1f0*/  @!P0 NANOSLEEP.SYNCS 0x989680 ;  /* 0x009896800000895d */ /* 0x008fea0003900000 */
[----:B------:R-:W3:Y:S02]  /*e200*/  @!P0 SYNCS.PHASECHK.TRANS64 P0, [R5+URZ], R2 ;  /* 0x00000002050085a7 */ /* 0x000ee4000800007f */
[----:B---3--:R-:W-:Y:S05]  /*e210*/  @!P0 BRA `(.L_x_357) ;  /* 0xfffffffc00f08947 */ /* 0x008fea000383ffff */
[----:B------:R-:W-:Y:S05]  /*e220*/  BRA `(.L_x_379) ;  /* 0xfffffff800047947 */ /* 0x000fea000383ffff */
.L_x_358:
[----:B--2---:R2:W3:Y:S02]  /*e230*/  SYNCS.PHASECHK.TRANS64.TRYWAIT P0, [R7+URZ], R4 ;  /* 0x00000004070075a7 */ /* 0x0044e4000800017f */
[----:B---3--:R-:W-:Y:S05]  /*e240*/  @!P0 NANOSLEEP.SYNCS 0x989680 ;  /* 0x009896800000895d */ /* 0x008fea0003900000 */
[----:B------:R-:W3:Y:S02]  /*e250*/  @!P0 SYNCS.PHASECHK.TRANS64 P0, [R7+URZ], R4 ;  /* 0x00000004070085a7 */ /* 0x000ee4000800007f */
[----:B---3--:R-:W-:Y:S05]  /*e260*/  @!P0 BRA `(.L_x_358) ;  /* 0xfffffffc00f08947 */ /* 0x008fea000383ffff */
[----:B------:R-:W-:Y:S05]  /*e270*/  BRA `(.L_x_380) ;  /* 0xfffffff800147947 */ /* 0x000fea000383ffff */
.L_x_359:
[----:B--2---:R2:W3:Y:S02]  /*e280*/  SYNCS.PHASECHK.TRANS64.TRYWAIT P0, [R6+URZ], R5 ;  /* 0x00000005060075a7 */ /* 0x0044e4000800017f */
[----:B---3--:R-:W-:Y:S05]  /*e290*/  @!P0 NANOSLEEP.SYNCS 0x989680 ;  /* 0x009896800000895d */ /* 0x008fea0003900000 */
[----:B------:R-:W3:Y:S02]  /*e2a0*/  @!P0 SYNCS.PHASECHK.TRANS64 P0, [R6+URZ], R5 ;  /* 0x00000005060085a7 */ /* 0x000ee4000800007f */
[----:B---3--:R-:W-:Y:S05]  /*e2b0*/  @!P0 BRA `(.L_x_359) ;  /* 0xfffffffc00f08947 */ /* 0x008fea000383ffff */
[----:B------:R-:W-:Y:S05]  /*e2c0*/  BRA `(.L_x_381) ;  /* 0xfffffff8001c7947 */ /* 0x000fea000383ffff */
        .weak           $__internal_0_$__cuda_sm20_rcp_rn_f32_slowpath
        .type           $__internal_0_$__cuda_sm20_rcp_rn_f32_slowpath,@function
        .size           $__internal_0_$__cuda_sm20_rcp_rn_f32_slowpath,(.L_x_387 - $__internal_0_$__cuda_sm20_rcp_rn_f32_slowpath)
$__internal_0_$__cuda_sm20_rcp_rn_f32_slowpath:
[----:B------:R-:W-:Y:S01]  /*e2d0*/  SHF.L.U32 R3, R0, 0x1, RZ ;  /* 0x0000000100037819 */ /* 0x000fe200000006ff */
[----:B------:R-:W-:Y:S03]  /*e2e0*/  BSSY B0, `(.L_x_382) ;  /* 0x0000030000007945 */ /* 0x000fe60003800000 */
[----:B------:R-:W-:-:S04]  /*e2f0*/  SHF.R.U32.HI R3, RZ, 0x18, R3 ;  /* 0x00000018ff037819 */ /* 0x000fc80000011603 */
[----:B------:R-:W-:-:S13]  /*e300*/  ISETP.NE.U32.AND P2, PT, R3, RZ, PT ;  /* 0x000000ff0300720c */ /* 0x000fda0003f45070 */
[----:B------:R-:W-:Y:S05]  /*e310*/  @P2 BRA `(.L_x_383) ;  /* 0x0000000000282947 */ /* 0x000fea0003800000 */
[----:B------:R-:W-:-:S04]  /*e320*/  SHF.L.U32 R3, R0, 0x1, RZ ;  /* 0x0000000100037819 */ /* 0x000fc800000006ff */
[----:B------:R-:W-:-:S13]  /*e330*/  ISETP.NE.AND P2, PT, R3, RZ, PT ;  /* 0x000000ff0300720c */ /* 0x000fda0003f45270 */
[----:B------:R-:W-:Y:S01]  /*e340*/  @P2 FFMA R96, R0, 1.84467440737095516160e+19, RZ ;  /* 0x5f80000000602823 */ /* 0x000fe200000000ff */
[----:B------:R-:W-:Y:S08]  /*e350*/  @!P2 MUFU.RCP R5, R0 ;  /* 0x000000000005a308 */ /* 0x000ff00000001000 */
[----:B------:R-:W1:Y:S02]  /*e360*/  @P2 MUFU.RCP R3, R96 ;  /* 0x0000006000032308 */ /* 0x000e640000001000 */
[----:B-1----:R-:W-:-:S04]  /*e370*/  @P2 FFMA R100, R96, R3, -1 ;  /* 0xbf80000060642423 */ /* 0x002fc80000000003 */
[----:B------:R-:W-:-:S04]  /*e380*/  @P2 FADD.FTZ R100, -R100, -RZ ;  /* 0x800000ff64642221 */ /* 0x000fc80000010100 */
[----:B------:R-:W-:-:S04]  /*e390*/  @P2 FFMA R3, R3, R100, R3 ;  /* 0x0000006403032223 */ /* 0x000fc80000000003 */
[----:B------:R-:W-:Y:S01]  /*e3a0*/  @P2 FFMA R5, R3, 1.84467440737095516160e+19, RZ ;  /* 0x5f80000003052823 */ /* 0x000fe200000000ff */
[----:B------:R-:W-:Y:S06]  /*e3b0*/  BRA `(.L_x_384) ;  /* 0x0000000000887947 */ /* 0x000fec0003800000 */
.L_x_383:
[----:B------:R-:W-:-:S05]  /*e3c0*/  VIADD R5, R3, 0xffffff03 ;  /* 0xffffff0303057836 */ /* 0x000fca0000000000 */
[----:B------:R-:W-:-:S13]  /*e3d0*/  ISETP.GT.U32.AND P2, PT, R5, 0x1, PT ;  /* 0x000000010500780c */ /* 0x000fda0003f44070 */
[----:B------:R-:W-:Y:S05]  /*e3e0*/  @P2 BRA `(.L_x_385) ;  /* 0x0000000000782947 */ /* 0x000fea0003800000 */
[----:B------:R-:W-:Y:S02]  /*e3f0*/  LOP3.LUT R111, R0, 0x7fffff, RZ, 0xc0, !PT ;  /* 0x007fffff006f7812 */ /* 0x000fe400078ec0ff */
[----:B------:R-:W-:Y:S02]  /*e400*/  MOV R102, 0x3 ;  /* 0x0000000300667802 */ /* 0x000fe40000000f00 */
[----:B------:R-:W-:Y:S02]  /*e410*/  LOP3.LUT R111, R111, 0x3f800000, RZ, 0xfc, !PT ;  /* 0x3f8000006f6f7812 */ /* 0x000fe400078efcff */
[----:B------:R-:W-:Y:S02]  /*e420*/  SHF.L.U32 R105, R102, R5, RZ ;  /* 0x0000000566697219 */ /* 0x000fe400000006ff */
[----:B------:R-:W1:Y:S01]  /*e430*/  MUFU.RCP R100, R111 ;  /* 0x0000006f00647308 */ /* 0x000e620000001000 */
[----:B------:R-:W-:Y:S01]  /*e440*/  IADD3 R3, R3, -0xfc, RZ ;  /* 0xffffff0403037810 */ /* 0x000fe20007ffe0ff */
[----:B-1----:R-:W-:-:S04]  /*e450*/  FFMA R109, R111, R100, -1 ;  /* 0xbf8000006f6d7423 */ /* 0x002fc80000000064 */
[----:B------:R-:W-:-:S04]  /*e460*/  FADD.FTZ R109, -R109, -RZ ;  /* 0x800000ff6d6d7221 */ /* 0x000fc80000010100 */
[CCC-:B------:R-:W-:Y:S01]  /*e470*/  FFMA.RM R96, R100.reuse, R109.reuse, R100.reuse ;  /* 0x0000006d64607223 */ /* 0x1c0fe20000004064 */
[----:B------:R-:W-:-:S04]  /*e480*/  FFMA.RP R109, R100, R109, R100 ;  /* 0x0000006d646d7223 */ /* 0x000fc80000008064 */
[C---:B------:R-:W-:Y:S02]  /*e490*/  LOP3.LUT R100, R96.reuse, 0x7fffff, RZ, 0xc0, !PT ;  /* 0x007fffff60647812 */ /* 0x040fe400078ec0ff */
[----:B------:R-:W-:Y:S02]  /*e4a0*/  FSETP.NEU.FTZ.AND P2, PT, R96, R109, PT ;  /* 0x0000006d6000720b */ /* 0x000fe40003f5d000 */
[----:B------:R-:W-:Y:S02]  /*e4b0*/  LOP3.LUT R96, R100, 0x800000, RZ, 0xfc, !PT ;  /* 0x0080000064607812 */ /* 0x000fe400078efcff */
[----:B------:R-:W-:Y:S02]  /*e4c0*/  SEL R100, RZ, 0xffffffff, !P2 ;  /* 0xffffffffff647807 */ /* 0x000fe40005000000 */
[----:B------:R-:W-:Y:S02]  /*e4d0*/  LOP3.LUT R102, R105, R96, RZ, 0xc0, !PT ;  /* 0x0000006069667212 */ /* 0x000fe400078ec0ff */
[----:B------:R-:W-:-:S02]  /*e4e0*/  IADD3 R100, -R100, RZ, RZ ;  /* 0x000000ff64647210 */ /* 0x000fc40007ffe1ff */
[-C--:B------:R-:W-:Y:S02]  /*e4f0*/  SHF.R.U32.HI R102, RZ, R5.reuse, R102 ;  /* 0x00000005ff667219 */ /* 0x080fe40000011666 */
[--C-:B------:R-:W-:Y:S02]  /*e500*/  LOP3.LUT P2, RZ, R100, R5, R96.reuse, 0xf8, !PT ;  /* 0x0000000564ff7212 */ /* 0x100fe4000784f860 */
[C---:B------:R-:W-:Y:S02]  /*e510*/  LOP3.LUT P3, RZ, R102.reuse, 0x1, RZ, 0xc0, !PT ;  /* 0x0000000166ff7812 */ /* 0x040fe4000786c0ff */
[----:B------:R-:W-:Y:S02]  /*e520*/  LOP3.LUT P4, RZ, R102, 0x2, RZ, 0xc0, !PT ;  /* 0x0000000266ff7812 */ /* 0x000fe4000788c0ff */
[----:B------:R-:W-:Y:S02]  /*e530*/  SHF.R.U32.HI R3, RZ, R3, R96 ;  /* 0x00000003ff037219 */ /* 0x000fe40000011660 */
[----:B------:R-:W-:-:S02]  /*e540*/  PLOP3.LUT P2, PT, P3, P2, P4, 0xe0, 0x0 ;  /* 0x000000000000781c */ /* 0x000fc40001f45c40 */
[----:B------:R-:W-:Y:S02]  /*e550*/  LOP3.LUT P3, RZ, R0, 0x7fffff, RZ, 0xc0, !PT ;  /* 0x007fffff00ff7812 */ /* 0x000fe4000786c0ff */
[----:B------:R-:W-:-:S05]  /*e560*/  SEL R5, RZ, 0x1, !P2 ;  /* 0x00000001ff057807 */ /* 0x000fca0005000000 */
[----:B------:R-:W-:-:S05]  /*e570*/  IMAD.MOV R5, RZ, RZ, -R5 ;  /* 0x000000ffff057224 */ /* 0x000fca00078e0a05 */
[----:B------:R-:W-:-:S13]  /*e580*/  ISETP.GE.AND P2, PT, R5, RZ, PT ;  /* 0x000000ff0500720c */ /* 0x000fda0003f46270 */
[----:B------:R-:W-:-:S05]  /*e590*/  @!P2 IADD3 R3, R3, 0x1, RZ ;  /* 0x000000010303a810 */ /* 0x000fca0007ffe0ff */
[----:B------:R-:W-:-:S05]  /*e5a0*/  @!P3 IMAD.SHL.U32 R3, R3, 0x2, RZ ;  /* 0x000000020303b824 */ /* 0x000fca00078e00ff */
[----:B------:R-:W-:Y:S01]  /*e5b0*/  LOP3.LUT R5, R3, 0x80000000, R0, 0xf8, !PT ;  /* 0x8000000003057812 */ /* 0x000fe200078ef800 */
[----:B------:R-:W-:Y:S06]  /*e5c0*/  BRA `(.L_x_384) ;  /* 0x0000000000047947 */ /* 0x000fec0003800000 */
.L_x_385:
[----:B------:R1:W2:Y:S02]  /*e5d0*/  MUFU.RCP R5, R0 ;  /* 0x0000000000057308 */ /* 0x0002a40000001000 */
.L_x_384:
[----:B------:R-:W-:Y:S05]  /*e5e0*/  BSYNC B0 ;  /* 0x0000000000007941 */ /* 0x000fea0003800000 */
.L_x_382:
[----:B-12---:R-:W-:Y:S02]  /*e5f0*/  MOV R0, R5 ;  /* 0x0000000500007202 */ /* 0x006fe40000000f00 */
[----:B------:R-:W-:-:S04]  /*e600*/  MOV R5, 0x0 ;  /* 0x0000000000057802 */ /* 0x000fc80000000f00 */
[----:B------:R-:W-:Y:S05]  /*e610*/  RET.REL.NODEC R4 `(_ZN7cutlass13device_kernelINS_4gemm6kernel13GemmUniversalIN4cute5tupleIJiiiiEEENS1_10collective13CollectiveMmaINS1_34MainloopSm90TmaGmmaWarpSpecializedILi4ENS5_IJNS4_1CILi2EEENSA_ILi1EEESC_EEENS1_35KernelTmaWarpSpecializedCooperativeEEENS5_IJNSA_ILi256EEENSA_ILi64EEESH_EEENS_10bfloat16_tENS5_IJlSC_lEEESJ_SK_NS4_8TiledMMAINS4_8MMA_AtomIJNS4_4SM904GMMA27MMA_64x64x16_F32BF16BF16_SSILNSO_5MajorE0ELSQ_0ELNSO_7ScaleInE1ELSR_1EEEEEENS4_6LayoutISD_NS5_IJSC_NSA_ILi0EEESV_EEEEENS5_IJNS4_10UnderscoreESY_SY_EEEEENS4_13SM90_TMA_LOADENS4_14ComposedLayoutINS4_7SwizzleILi3ELi4ELi3EEENS4_18smem_ptr_flag_bitsILi16EEENSU_INS5_IJNSA_ILi8EEESH_EEENS5_IJSH_SC_EEEEEEEvNS4_8identityENS4_23SM90_TMA_LOAD_MULTICASTES1B_vS1C_EENS_8epilogue10collective18CollectiveEpilogueINS1F_22Sm90TmaWarpSpecializedILi4ELi2ELi16ELb1ELb0EEEJSI_NS5_IJNSA_ILi128EEENSA_ILi32EEEEEESJ_SK_SJ_SK_NS1F_6fusion15FusionCallbacksIS1J_NS1N_13LinCombEltActINS1F_6thread4SiLuESJ_fSJ_fLNS_15FloatRoundStyleE2EEESI_S1M_JEEES11_NS12_INS13_ILi2ELi4ELi3EEES16_NSU_INS5_IJS17_S1L_EEENS5_IJS1L_SC_EEEEEEENS4_17SM75_U32x4_LDSM_NENS4_14SM90_TMA_STOREES1Z_NS4_17SM90_U32x4_STSM_NENS4_9Copy_AtomIJS22_NS_6half_tEEEEvEEEvvEEEEvNT_6ParamsE) ;  /* 0xffffff1804787950 */ /* 0x000fea0003c3ffff */
.L_x_386:
[----:B------:R-:W-:-:S00]  /*e620*/  BRA `(.L_x_386) ;  /* 0xfffffffc00fc7947 */ /* 0x000fc0000383ffff */
[----:B------:R-:W-:-:S00]  /*e630*/  NOP ;  /* 0x0000000000007918 */ /* 0x000fc00000000000 */
        /* <DEDUP_REMOVED lines=12> */
.L_x_387:


//--------------------- .nv.global.init           --------------------------
	.section	.nv.global.init,"aw",@progbits
.nv.global.init:
	.type		$str$22,@object
	.size		$str$22,($str$26 - $str$22)
$str$22:
        /*0000*/ 	.byte	0x6b, 0x5f, 0x74, 0x69, 0x6c, 0x65, 0x5f, 0x63, 0x6f, 0x75, 0x6e, 0x74, 0x20, 0x3e, 0x3d, 0x20
        /*0010*/ 	.byte	0x31, 0x00
	.type		$str$26,@object
	.size		$str$26,($str$27 - $str$26)
$str$26:
        /*0012*/ 	.byte	0x28, 0x61, 0x64, 0x64, 0x72, 0x65, 0x73, 0x73, 0x20, 0x26, 0x20, 0x6d, 0x61, 0x73, 0x6b, 0x29
        /*0022*/ 	.byte	0x20, 0x3d, 0x3d, 0x20, 0x30, 0x00
	.type		$str$27,@object
	.size		$str$27,($str$23 - $str$27)
$str$27:
        /*0028*/ 	.byte	0x2f, 0x74, 0x6d, 0x70, 0x2f, 0x63, 0x75, 0x74, 0x6c, 0x61, 0x73, 0x73, 0x5f, 0x73, 0x77, 0x65
        /*0038*/ 	.byte	0x65, 0x70, 0x5f, 0x73, 0x72, 0x63, 0x2f, 0x69, 0x6e, 0x63, 0x6c, 0x75, 0x64, 0x65, 0x2f, 0x63
        /*0048*/ 	.byte	0x75, 0x74, 0x65, 0x2f, 0x70, 0x6f, 0x69, 0x6e, 0x74, 0x65, 0x72, 0x5f, 0x66, 0x6c, 0x61, 0x67
        /*0058*/ 	.byte	0x67, 0x65, 0x64, 0x2e, 0x68, 0x70, 0x70, 0x00
	.type		$str$23,@object
	.size		$str$23,(__unnamed_2 - $str$23)
$str$23:
        /*0060*/ 	.byte	0x2f, 0x74, 0x6d, 0x70, 0x2f, 0x63, 0x75, 0x74, 0x6c, 0x61, 0x73, 0x73, 0x5f, 0x73, 0x77, 0x65
        /*0070*/ 	.byte	0x65, 0x70, 0x5f, 0x73, 0x72, 0x63, 0x2f, 0x69, 0x6e, 0x63, 0x6c, 0x75, 0x64, 0x65, 0x2f, 0x63
        /*0080*/ 	.byte	0x75, 0x74, 0x6c, 0x61, 0x73, 0x73, 0x2f, 0x67, 0x65, 0x6d, 0x6d, 0x2f, 0x63, 0x6f, 0x6c, 0x6c
        /*0090*/ 	.byte	0x65, 0x63, 0x74, 0x69, 0x76, 0x65, 0x2f, 0x73, 0x6d, 0x39, 0x30, 0x5f, 0x6d, 0x6d, 0x61, 0x5f
        /*00a0*/ 	.byte	0x74, 0x6d, 0x61, 0x5f, 0x67, 0x6d, 0x6d, 0x61, 0x5f, 0x73, 0x73, 0x5f, 0x77, 0x61, 0x72, 0x70
        /*00b0*/ 	.byte	0x73, 0x70, 0x65, 0x63, 0x69, 0x61, 0x6c, 0x69, 0x7a, 0x65, 0x64, 0x2e, 0x68, 0x70, 0x70, 0x00
	.type		__unnamed_2,@object
	.size		__unnamed_2,(__unnamed_1 - __unnamed_2)
__unnamed_2:
        /*00c0*/ 	.byte	0x61, 0x75, 0x74, 0x6f, 0x20, 0x63, 0x75, 0x74, 0x65, 0x3a, 0x3a, 0x61, 0x73, 0x5f, 0x70, 0x6f
        /* <DEDUP_REMOVED lines=27> */
        /*0280*/ 	.byte	0x3c, 0x34, 0x30, 0x39, 0x36, 0x3e, 0x3e, 0x3e, 0x3e, 0x3e, 0x5d, 0x00
	.type		__unnamed_1,@object
	.size		__unnamed_1,(.L_0 - __unnamed_1)
__unnamed_1:
        /* <DEDUP_REMOVED lines=181> */
        /*0ddc*/ 	.byte	0x65, 0x3a, 0x3a, 0x69, 0x64, 0x65, 0x6e, 0x74, 0x69, 0x74, 0x79, 0x5d, 0x00
.L_0:


//--------------------- .nv.shared._ZN7cutlass13device_kernelINS_4gemm6kernel13GemmUniversalIN4cute5tupleIJiiiiEEENS1_10collective13CollectiveMmaINS1_34MainloopSm90TmaGmmaWarpSpecializedILi4ENS5_IJNS4_1CILi2EEENSA_ILi1EEESC_EEENS1_35KernelTmaWarpSpecializedCooperativeEEENS5_IJNSA_ILi256EEENSA_ILi64EEESH_EEENS_10bfloat16_tENS5_IJlSC_lEEESJ_SK_NS4_8TiledMMAINS4_8MMA_AtomIJNS4_4SM904GMMA27MMA_64x64x16_F32BF16BF16_SSILNSO_5MajorE0ELSQ_0ELNSO_7ScaleInE1ELSR_1EEEEEENS4_6LayoutISD_NS5_IJSC_NSA_ILi0EEESV_EEEEENS5_IJNS4_10UnderscoreESY_SY_EEEEENS4_13SM90_TMA_LOADENS4_14ComposedLayoutINS4_7SwizzleILi3ELi4ELi3EEENS4_18smem_ptr_flag_bitsILi16EEENSU_INS5_IJNSA_ILi8EEESH_EEENS5_IJSH_SC_EEEEEEEvNS4_8identityENS4_23SM90_TMA_LOAD_MULTICASTES1B_vS1C_EENS_8epilogue10collective18CollectiveEpilogueINS1F_22Sm90TmaWarpSpecializedILi4ELi2ELi16ELb1ELb0EEEJSI_NS5_IJNSA_ILi128EEENSA_ILi32EEEEEESJ_SK_SJ_SK_NS1F_6fusion15FusionCallbacksIS1J_NS1N_13LinCombEltActINS1F_6thread4SiLuESJ_fSJ_fLNS_15FloatRoundStyleE2EEESI_S1M_JEEES11_NS12_INS13_ILi2ELi4ELi3EEES16_NSU_INS5_IJS17_S1L_EEENS5_IJS1L_SC_EEEEEEENS4_17SM75_U32x4_LDSM_NENS4_14SM90_TMA_STOREES1Z_NS4_17SM90_U32x4_STSM_NENS4_9Copy_AtomIJS22_NS_6half_tEEEEvEEEvvEEEEvNT_6ParamsE --------------------------
	.section	.nv.shared._ZN7cutlass13device_kernelINS_4gemm6kernel13GemmUniversalIN4cute5tupleIJiiiiEEENS1_10collective13CollectiveMmaINS1_34MainloopSm90TmaGmmaWarpSpecializedILi4ENS5_IJNS4_1CILi2EEENSA_ILi1EEESC_EEENS1_35KernelTmaWarpSpecializedCooperativeEEENS5_IJNSA_ILi256EEENSA_ILi64EEESH_EEENS_10bfloat16_tENS5_IJlSC_lEEESJ_SK_NS4_8TiledMMAINS4_8MMA_AtomIJNS4_4SM904GMMA27MMA_64x64x16_F32BF16BF16_SSILNSO_5MajorE0ELSQ_0ELNSO_7ScaleInE1ELSR_1EEEEEENS4_6LayoutISD_NS5_IJSC_NSA_ILi0EEESV_EEEEENS5_IJNS4_10UnderscoreESY_SY_EEEEENS4_13SM90_TMA_LOADENS4_14ComposedLayoutINS4_7SwizzleILi3ELi4ELi3EEENS4_18smem_ptr_flag_bitsILi16EEENSU_INS5_IJNSA_ILi8EEESH_EEENS5_IJSH_SC_EEEEEEEvNS4_8identityENS4_23SM90_TMA_LOAD_MULTICASTES1B_vS1C_EENS_8epilogue10collective18CollectiveEpilogueINS1F_22Sm90TmaWarpSpecializedILi4ELi2ELi16ELb1ELb0EEEJSI_NS5_IJNSA_ILi128EEENSA_ILi32EEEEEESJ_SK_SJ_SK_NS1F_6fusion15FusionCallbacksIS1J_NS1N_13LinCombEltActINS1F_6thread4SiLuESJ_fSJ_fLNS_15FloatRoundStyleE2EEESI_S1M_JEEES11_NS12_INS13_ILi2ELi4ELi3EEES16_NSU_INS5_IJS17_S1L_EEENS5_IJS1L_SC_EEEEEEENS4_17SM75_U32x4_LDSM_NENS4_14SM90_TMA_STOREES1Z_NS4_17SM90_U32x4_STSM_NENS4_9Copy_AtomIJS22_NS_6half_tEEEEvEEEvvEEEEvNT_6ParamsE,"aw",@nobits
	.sectionflags	@""
	.align	16
	.zero		1024


//--------------------- .nv.shared.reserved.0     --------------------------
	.section	.nv.shared.reserved.0,"aw",@nobits
	.weak		__nv_reservedSMEM_offset_0_alias
	.size		__nv_reservedSMEM_offset_0_alias, 0, 0
	.other		__nv_reservedSMEM_offset_0_alias,@"STO_CUDA_RESERVED_SHARED STV_DEFAULT"
__nv_reservedSMEM_offset_0_alias:
	.zero		0


//--------------------- .nv.global                --------------------------
	.section	.nv.global,"aw",@nobits
.nv.global:
	.type		_ZN39_INTERNAL_5c1a0331_4_k_cu_289aa249_40224cute1_E,@object
	.size		_ZN39_INTERNAL_5c1a0331_4_k_cu_289aa249_40224cute1_E,(_ZN39_INTERNAL_5c1a0331_4_k_cu_289aa249_40224cuda3std3__45__cpo6cbeginE - _ZN39_INTERNAL_5c1a0331_4_k_cu_289aa249_40224cute1_E)
_ZN39_INTERNAL_5c1a0331_4_k_cu_289aa249_40224cute1_E:
	.zero		1
	.type		_ZN39_INTERNAL_5c1a0331_4_k_cu_289aa249_40224cuda3std3__45__cpo6cbeginE,@object
	.size		_ZN39_INTERNAL_5c1a0331_4_k_cu_289aa249_40224cuda3std3__45__cpo6cbeginE,(_ZN39_INTERNAL_5c1a0331_4_k_cu_289aa249_40224cuda3std3__48in_placeE - _ZN39_INTERNAL_5c1a0331_4_k_cu_289aa249_40224cuda3std3__45__cpo6cbeginE)
_ZN39_INTERNAL_5c1a0331_4_k_cu_289aa249_40224cuda3std3__45__cpo6cbeginE:
	.zero		1
	.type		_ZN39_INTERNAL_5c1a0331_4_k_cu_289aa249_40224cuda3std3__48in_placeE,@object
	.size		_ZN39_INTERNAL_5c1a0331_4_k_cu_289aa249_40224cuda3std3__48in_placeE,(_ZN39_INTERNAL_5c1a0331_4_k_cu_289aa249_40224cuda3std6ranges3__45__cpo9iter_moveE - _ZN39_INTERNAL_5c1a0331_4_k_cu_289aa249_40224cuda3std3__48in_placeE)
_ZN39_INTERNAL_5c1a0331_4_k_cu_289aa249_40224cuda3std3__48in_placeE:
	.zero		1
	.type		_ZN39_INTERNAL_5c1a0331_4_k_cu_289aa249_40224cuda3std6ranges3__45__cpo9iter_moveE,@object
	.size		_ZN39_INTERNAL_5c1a0331_4_k_cu_289aa249_40224cuda3std6ranges3__45__cpo9iter_moveE,(_ZN39_INTERNAL_5c1a0331_4_k_cu_289aa249_40224cuda3std3__45__cpo5beginE - _ZN39_INTERNAL_5c1a0331_4_k_cu_289aa249_40224cuda3std6ranges3__45__cpo9iter_moveE)
_ZN39_INTERNAL_5c1a0331_4_k_cu_289aa249_40224cuda3std6ranges3__45__cpo9iter_moveE:
	.zero		1
	.type		_ZN39_INTERNAL_5c1a0331_4_k_cu_289aa249_40224cuda3std3__45__cpo5beginE,@object
	.size		_ZN39_INTERNAL_5c1a0331_4_k_cu_289aa249_40224cuda3std3__45__cpo5beginE,(_ZN39_INTERNAL_5c1a0331_4_k_cu_289aa249_40224cuda3std3__441_GLOBAL__N__5c1a0331_4_k_cu_289aa249_40226ignoreE - _ZN39_INTERNAL_5c1a0331_4_k_cu_289aa249_40224cuda3std3__45__cpo5beginE)
_ZN39_INTERNAL_5c1a0331_4_k_cu_289aa249_40224cuda3std3__45__cpo5beginE:
	.zero		1
	.type		_ZN39_INTERNAL_5c1a0331_4_k_cu_289aa249_40224cuda3std3__441_GLOBAL__N__5c1a0331_4_k_cu_289aa249_40226ignoreE,@object
	.size		_ZN39_INTERNAL_5c1a0331_4_k_cu_289aa249_40224cuda3std3__441_GLOBAL__N__5c1a0331_4_k_cu_289aa249_40226ignoreE,(_ZN39_INTERNAL_5c1a0331_4_k_cu_289aa249_40224cute7productE - _ZN39_INTERNAL_5c1a0331_4_k_cu_289aa249_40224cuda3std3__441_GLOBAL__N__5c1a0331_4_k_cu_289aa249_40226ignoreE)
_ZN39_INTERNAL_5c1a0331_4_k_cu_289aa249_40224cuda3std3__441_GLOBAL__N__5c1a0331_4_k_cu_289aa249_40226ignoreE:
	.zero		1
	.type		_ZN39_INTERNAL_5c1a0331_4_k_cu_289aa249_40224cute7productE,@object
	.size		_ZN39_INTERNAL_5c1a0331_4_k_cu_289aa249_40224cute7productE,(_ZN39_INTERNAL_5c1a0331_4_k_cu_289aa249_40224cuda3std3__45__cpo3endE - _ZN39_INTERNAL_5c1a0331_4_k_cu_289aa249_40224cute7productE)
_ZN39_INTERNAL_5c1a0331_4_k_cu_289aa249_40224cute7productE:
	.zero		1
	.type		_ZN39_INTERNAL_5c1a0331_4_k_cu_289aa249_40224cuda3std3__45__cpo3endE,@object
	.size		_ZN39_INTERNAL_5c1a0331_4_k_cu_289aa249_40224cuda3std3__45__cpo3endE,(_ZN39_INTERNAL_5c1a0331_4_k_cu_289aa249_40224cuda3std3__419piecewise_constructE - _ZN39_INTERNAL_5c1a0331_4_k_cu_289aa249_40224cuda3std3__45__cpo3endE)
_ZN39_INTERNAL_5c1a0331_4_k_cu_289aa249_40224cuda3std3__45__cpo3endE:
	.zero		1
	.type		_ZN39_INTERNAL_5c1a0331_4_k_cu_289aa249_40224cuda3std3__419piecewise_constructE,@object
	.size		_ZN39_INTERNAL_5c1a0331_4_k_cu_289aa249_40224cuda3std3__419piecewise_constructE,(_ZN39_INTERNAL_5c1a0331_4_k_cu_289aa249_40224cuda3std3__45__cpo4cendE - _ZN39_INTERNAL_5c1a0331_4_k_cu_289aa249_40224cuda3std3__419piecewise_constructE)
_ZN39_INTERNAL_5c1a0331_4_k_cu_289aa249_40224cuda3std3__419piecewise_constructE:
	.zero		1
	.type		_ZN39_INTERNAL_5c1a0331_4_k_cu_289aa249_40224cuda3std3__45__cpo4cendE,@object
	.size		_ZN39_INTERNAL_5c1a0331_4_k_cu_289aa249_40224cuda3std3__45__cpo4cendE,(_ZN39_INTERNAL_5c1a0331_4_k_cu_289aa249_40224cuda3std6ranges3__45__cpo4swapE - _ZN39_INTERNAL_5c1a0331_4_k_cu_289aa249_40224cuda3std3__45__cpo4cendE)
_ZN39_INTERNAL_5c1a0331_4_k_cu_289aa249_40224cuda3std3__45__cpo4cendE:
	.zero		1
	.type		_ZN39_INTERNAL_5c1a0331_4_k_cu_289aa249_40224cuda3std6ranges3__45__cpo4swapE,@object
	.size		_ZN39_INTERNAL_5c1a0331_4_k_cu_289aa249_40224cuda3std6ranges3__45__cpo4swapE,(.L_9 - _ZN39_INTERNAL_5c1a0331_4_k_cu_289aa249_40224cuda3std6ranges3__45__cpo4swapE)
_ZN39_INTERNAL_5c1a0331_4_k_cu_289aa249_40224cuda3std6ranges3__45__cpo4swapE:
	.zero		1
.L_9:


//--------------------- .nv.constant0._ZN7cutlass13device_kernelINS_4gemm6kernel13GemmUniversalIN4cute5tupleIJiiiiEEENS1_10collective13CollectiveMmaINS1_34MainloopSm90TmaGmmaWarpSpecializedILi4ENS5_IJNS4_1CILi2EEENSA_ILi1EEESC_EEENS1_35KernelTmaWarpSpecializedCooperativeEEENS5_IJNSA_ILi256EEENSA_ILi64EEESH_EEENS_10bfloat16_tENS5_IJlSC_lEEESJ_SK_NS4_8TiledMMAINS4_8MMA_AtomIJNS4_4SM904GMMA27MMA_64x64x16_F32BF16BF16_SSILNSO_5MajorE0ELSQ_0ELNSO_7ScaleInE1ELSR_1EEEEEENS4_6LayoutISD_NS5_IJSC_NSA_ILi0EEESV_EEEEENS5_IJNS4_10UnderscoreESY_SY_EEEEENS4_13SM90_TMA_LOADENS4_14ComposedLayoutINS4_7SwizzleILi3ELi4ELi3EEENS4_18smem_ptr_flag_bitsILi16EEENSU_INS5_IJNSA_ILi8EEESH_EEENS5_IJSH_SC_EEEEEEEvNS4_8identityENS4_23SM90_TMA_LOAD_MULTICASTES1B_vS1C_EENS_8epilogue10collective18CollectiveEpilogueINS1F_22Sm90TmaWarpSpecializedILi4ELi2ELi16ELb1ELb0EEEJSI_NS5_IJNSA_ILi128EEENSA_ILi32EEEEEESJ_SK_SJ_SK_NS1F_6fusion15FusionCallbacksIS1J_NS1N_13LinCombEltActINS1F_6thread4SiLuESJ_fSJ_fLNS_15FloatRoundStyleE2EEESI_S1M_JEEES11_NS12_INS13_ILi2ELi4ELi3EEES16_NSU_INS5_IJS17_S1L_EEENS5_IJS1L_SC_EEEEEEENS4_17SM75_U32x4_LDSM_NENS4_14SM90_TMA_STOREES1Z_NS4_17SM90_U32x4_STSM_NENS4_9Copy_AtomIJS22_NS_6half_tEEEEvEEEvvEEEEvNT_6ParamsE --------------------------
	.section	.nv.constant0._ZN7cutlass13device_kernelINS_4gemm6kernel13GemmUniversalIN4cute5tupleIJiiiiEEENS1_10collective13CollectiveMmaINS1_34MainloopSm90TmaGmmaWarpSpecializedILi4ENS5_IJNS4_1CILi2EEENSA_ILi1EEESC_EEENS1_35KernelTmaWarpSpecializedCooperativeEEENS5_IJNSA_ILi256EEENSA_ILi64EEESH_EEENS_10bfloat16_tENS5_IJlSC_lEEESJ_SK_NS4_8TiledMMAINS4_8MMA_AtomIJNS4_4SM904GMMA27MMA_64x64x16_F32BF16BF16_SSILNSO_5MajorE0ELSQ_0ELNSO_7ScaleInE1ELSR_1EEEEEENS4_6LayoutISD_NS5_IJSC_NSA_ILi0EEESV_EEEEENS5_IJNS4_10UnderscoreESY_SY_EEEEENS4_13SM90_TMA_LOADENS4_14ComposedLayoutINS4_7SwizzleILi3ELi4ELi3EEENS4_18smem_ptr_flag_bitsILi16EEENSU_INS5_IJNSA_ILi8EEESH_EEENS5_IJSH_SC_EEEEEEEvNS4_8identityENS4_23SM90_TMA_LOAD_MULTICASTES1B_vS1C_EENS_8epilogue10collective18CollectiveEpilogueINS1F_22Sm90TmaWarpSpecializedILi4ELi2ELi16ELb1ELb0EEEJSI_NS5_IJNSA_ILi128EEENSA_ILi32EEEEEESJ_SK_SJ_SK_NS1F_6fusion15FusionCallbacksIS1J_NS1N_13LinCombEltActINS1F_6thread4SiLuESJ_fSJ_fLNS_15FloatRoundStyleE2EEESI_S1M_JEEES11_NS12_INS13_ILi2ELi4ELi3EEES16_NSU_INS5_IJS17_S1L_EEENS5_IJS1L_SC_EEEEEEENS4_17SM75_U32x4_LDSM_NENS4_14SM90_TMA_STOREES1Z_NS4_17SM90_U32x4_STSM_NENS4_9Copy_AtomIJS22_NS_6half_tEEEEvEEEvvEEEEvNT_6ParamsE,"a",@progbits
	.sectionflags	@""
	.align	4
.nv.constant0._ZN7cutlass13device_kernelINS_4gemm6kernel13GemmUniversalIN4cute5tupleIJiiiiEEENS1_10collective13CollectiveMmaINS1_34MainloopSm90TmaGmmaWarpSpecializedILi4ENS5_IJNS4_1CILi2EEENSA_ILi1EEESC_EEENS1_35KernelTmaWarpSpecializedCooperativeEEENS5_IJNSA_ILi256EEENSA_ILi64EEESH_EEENS_10bfloat16_tENS5_IJlSC_lEEESJ_SK_NS4_8TiledMMAINS4_8MMA_AtomIJNS4_4SM904GMMA27MMA_64x64x16_F32BF16BF16_SSILNSO_5MajorE0ELSQ_0ELNSO_7ScaleInE1ELSR_1EEEEEENS4_6LayoutISD_NS5_IJSC_NSA_ILi0EEESV_EEEEENS5_IJNS4_10UnderscoreESY_SY_EEEEENS4_13SM90_TMA_LOADENS4_14ComposedLayoutINS4_7SwizzleILi3ELi4ELi3EEENS4_18smem_ptr_flag_bitsILi16EEENSU_INS5_IJNSA_ILi8EEESH_EEENS5_IJSH_SC_EEEEEEEvNS4_8identityENS4_23SM90_TMA_LOAD_MULTICASTES1B_vS1C_EENS_8epilogue10collective18CollectiveEpilogueINS1F_22Sm90TmaWarpSpecializedILi4ELi2ELi16ELb1ELb0EEEJSI_NS5_IJNSA_ILi128EEENSA_ILi32EEEEEESJ_SK_SJ_SK_NS1F_6fusion15FusionCallbacksIS1J_NS1N_13LinCombEltActINS1F_6thread4SiLuESJ_fSJ_fLNS_15FloatRoundStyleE2EEESI_S1M_JEEES11_NS12_INS13_ILi2ELi4ELi3EEES16_NSU_INS5_IJS17_S1L_EEENS5_IJS1L_SC_EEEEEEENS4_17SM75_U32x4_LDSM_NENS4_14SM90_TMA_STOREES1Z_NS4_17SM90_U32x4_STSM_NENS4_9Copy_AtomIJS22_NS_6half_tEEEEvEEEvvEEEEvNT_6ParamsE:
	.zero		2432


//--------------------- SYMBOLS --------------------------

	.type		.nv.reservedSmem.offset0,@object
	.size		.nv.reservedSmem.offset0,0x4
	.type		__assertfail,@function
